//
// Generated by NVIDIA NVVM Compiler
//
// Compiler Build ID: CL-36424714
// Cuda compilation tools, release 13.0, V13.0.88
// Based on NVVM 20.0.0
//

.version 9.0
.target sm_100
.address_size 64

	// .globl	_Z9calculatePdS_
// _ZZN3cub18CUB_300001_SM_10006detail6reduce28DeviceReduceSingleTileKernelINS2_10policy_hubIdjN4cuda3__47maximumIvEEE10Policy1000EPdSB_jS8_ddNS5_3std3__410__identityEEEvT0_T1_T2_T3_T4_T6_E12temp_storage has been demoted
// _ZZN3cub18CUB_300001_SM_10006detail6reduce18DeviceReduceKernelINS2_10policy_hubIdjN4cuda3__47maximumIvEEE10Policy1000EPdjS8_dNS5_3std3__410__identityEEEvT0_PT3_T1_NS0_13GridEvenShareISI_EET2_T4_E12temp_storage has been demoted
// _ZZN3cub18CUB_300001_SM_10006detail6reduce28DeviceReduceSingleTileKernelINS2_10policy_hubIdjN4cuda3__47maximumIvEEE10Policy1000EPdSB_iS8_ddNS5_3std3__410__identityEEEvT0_T1_T2_T3_T4_T6_E12temp_storage has been demoted
.global .align 1 .b8 _ZN34_INTERNAL_ba99e3bc_4_k_cu_198f06d94cuda3std3__45__cpo5beginE[1];
.global .align 1 .b8 _ZN34_INTERNAL_ba99e3bc_4_k_cu_198f06d94cuda3std3__45__cpo3endE[1];
.global .align 1 .b8 _ZN34_INTERNAL_ba99e3bc_4_k_cu_198f06d94cuda3std3__45__cpo6cbeginE[1];
.global .align 1 .b8 _ZN34_INTERNAL_ba99e3bc_4_k_cu_198f06d94cuda3std3__45__cpo4cendE[1];
.global .align 1 .b8 _ZN34_INTERNAL_ba99e3bc_4_k_cu_198f06d94cuda3std3__45__cpo6rbeginE[1];
.global .align 1 .b8 _ZN34_INTERNAL_ba99e3bc_4_k_cu_198f06d94cuda3std3__45__cpo4rendE[1];
.global .align 1 .b8 _ZN34_INTERNAL_ba99e3bc_4_k_cu_198f06d94cuda3std3__45__cpo7crbeginE[1];
.global .align 1 .b8 _ZN34_INTERNAL_ba99e3bc_4_k_cu_198f06d94cuda3std3__45__cpo5crendE[1];
.global .align 1 .b8 _ZN34_INTERNAL_ba99e3bc_4_k_cu_198f06d94cuda3std3__436_GLOBAL__N__ba99e3bc_4_k_cu_198f06d96ignoreE[1];
.global .align 1 .b8 _ZN34_INTERNAL_ba99e3bc_4_k_cu_198f06d94cuda3std3__419piecewise_constructE[1];
.global .align 1 .b8 _ZN34_INTERNAL_ba99e3bc_4_k_cu_198f06d94cuda3std3__48in_placeE[1];
.global .align 1 .b8 _ZN34_INTERNAL_ba99e3bc_4_k_cu_198f06d94cuda3std3__420unreachable_sentinelE[1];
.global .align 1 .b8 _ZN34_INTERNAL_ba99e3bc_4_k_cu_198f06d94cuda3std3__47nulloptE[1];
.global .align 1 .b8 _ZN34_INTERNAL_ba99e3bc_4_k_cu_198f06d94cuda3std3__48unexpectE[1];
.global .align 1 .b8 _ZN34_INTERNAL_ba99e3bc_4_k_cu_198f06d94cuda3std6ranges3__45__cpo4swapE[1];
.global .align 1 .b8 _ZN34_INTERNAL_ba99e3bc_4_k_cu_198f06d94cuda3std6ranges3__45__cpo9iter_moveE[1];
.global .align 1 .b8 _ZN34_INTERNAL_ba99e3bc_4_k_cu_198f06d94cuda3std6ranges3__45__cpo5beginE[1];
.global .align 1 .b8 _ZN34_INTERNAL_ba99e3bc_4_k_cu_198f06d94cuda3std6ranges3__45__cpo3endE[1];
.global .align 1 .b8 _ZN34_INTERNAL_ba99e3bc_4_k_cu_198f06d94cuda3std6ranges3__45__cpo6cbeginE[1];
.global .align 1 .b8 _ZN34_INTERNAL_ba99e3bc_4_k_cu_198f06d94cuda3std6ranges3__45__cpo4cendE[1];
.global .align 1 .b8 _ZN34_INTERNAL_ba99e3bc_4_k_cu_198f06d94cuda3std6ranges3__45__cpo7advanceE[1];
.global .align 1 .b8 _ZN34_INTERNAL_ba99e3bc_4_k_cu_198f06d94cuda3std6ranges3__45__cpo9iter_swapE[1];
.global .align 1 .b8 _ZN34_INTERNAL_ba99e3bc_4_k_cu_198f06d94cuda3std6ranges3__45__cpo4nextE[1];
.global .align 1 .b8 _ZN34_INTERNAL_ba99e3bc_4_k_cu_198f06d94cuda3std6ranges3__45__cpo4prevE[1];
.global .align 1 .b8 _ZN34_INTERNAL_ba99e3bc_4_k_cu_198f06d94cuda3std6ranges3__45__cpo4dataE[1];
.global .align 1 .b8 _ZN34_INTERNAL_ba99e3bc_4_k_cu_198f06d94cuda3std6ranges3__45__cpo5cdataE[1];
.global .align 1 .b8 _ZN34_INTERNAL_ba99e3bc_4_k_cu_198f06d94cuda3std6ranges3__45__cpo4sizeE[1];
.global .align 1 .b8 _ZN34_INTERNAL_ba99e3bc_4_k_cu_198f06d94cuda3std6ranges3__45__cpo5ssizeE[1];
.global .align 1 .b8 _ZN34_INTERNAL_ba99e3bc_4_k_cu_198f06d94cuda3std6ranges3__45__cpo8distanceE[1];
.global .align 1 .b8 _ZN34_INTERNAL_ba99e3bc_4_k_cu_198f06d96thrust24THRUST_300001_SM_1000_NS6system6detail10sequential3seqE[1];
.global .align 1 .b8 _ZN34_INTERNAL_ba99e3bc_4_k_cu_198f06d96thrust24THRUST_300001_SM_1000_NS12placeholders2_1E[1];
.global .align 1 .b8 _ZN34_INTERNAL_ba99e3bc_4_k_cu_198f06d96thrust24THRUST_300001_SM_1000_NS12placeholders2_2E[1];
.global .align 1 .b8 _ZN34_INTERNAL_ba99e3bc_4_k_cu_198f06d96thrust24THRUST_300001_SM_1000_NS12placeholders2_3E[1];
.global .align 1 .b8 _ZN34_INTERNAL_ba99e3bc_4_k_cu_198f06d96thrust24THRUST_300001_SM_1000_NS12placeholders2_4E[1];
.global .align 1 .b8 _ZN34_INTERNAL_ba99e3bc_4_k_cu_198f06d96thrust24THRUST_300001_SM_1000_NS12placeholders2_5E[1];
.global .align 1 .b8 _ZN34_INTERNAL_ba99e3bc_4_k_cu_198f06d96thrust24THRUST_300001_SM_1000_NS12placeholders2_6E[1];
.global .align 1 .b8 _ZN34_INTERNAL_ba99e3bc_4_k_cu_198f06d96thrust24THRUST_300001_SM_1000_NS12placeholders2_7E[1];
.global .align 1 .b8 _ZN34_INTERNAL_ba99e3bc_4_k_cu_198f06d96thrust24THRUST_300001_SM_1000_NS12placeholders2_8E[1];
.global .align 1 .b8 _ZN34_INTERNAL_ba99e3bc_4_k_cu_198f06d96thrust24THRUST_300001_SM_1000_NS12placeholders2_9E[1];
.global .align 1 .b8 _ZN34_INTERNAL_ba99e3bc_4_k_cu_198f06d96thrust24THRUST_300001_SM_1000_NS12placeholders3_10E[1];

.visible .entry _Z9calculatePdS_(
	.param .u64 .ptr .align 1 _Z9calculatePdS__param_0,
	.param .u64 .ptr .align 1 _Z9calculatePdS__param_1
)
{
	.reg .pred 	%p<8>;
	.reg .b32 	%r<5>;
	.reg .b64 	%rd<18>;
	.reg .b64 	%fd<9>;

	ld.param.u64 	%rd1, [_Z9calculatePdS__param_0];
	ld.param.u64 	%rd2, [_Z9calculatePdS__param_1];
	mov.u32 	%r1, %ctaid.x;
	mov.u32 	%r2, %tid.x;
	mov.u32 	%r3, %ntid.x;
	setp.eq.s32 	%p1, %r1, 0;
	setp.eq.s32 	%p2, %r1, %r3;
	or.pred  	%p3, %p1, %p2;
	setp.eq.s32 	%p4, %r2, 0;
	or.pred  	%p5, %p4, %p3;
	setp.eq.s32 	%p6, %r2, %r3;
	or.pred  	%p7, %p6, %p5;
	@%p7 bra 	$L__BB0_2;
	cvta.to.global.u64 	%rd3, %rd1;
	cvta.to.global.u64 	%rd4, %rd2;
	cvt.u64.u32 	%rd5, %r2;
	add.s32 	%r4, %r3, 1;
	cvt.u64.u32 	%rd6, %r4;
	mul.wide.u32 	%rd7, %r4, %r1;
	add.s64 	%rd8, %rd7, %rd5;
	shl.b64 	%rd9, %rd8, 3;
	add.s64 	%rd10, %rd3, %rd9;
	ld.global.f64 	%fd1, [%rd10+-8];
	sub.s64 	%rd11, %rd7, %rd6;
	add.s64 	%rd12, %rd11, %rd5;
	shl.b64 	%rd13, %rd12, 3;
	add.s64 	%rd14, %rd3, %rd13;
	ld.global.f64 	%fd2, [%rd14];
	add.f64 	%fd3, %fd1, %fd2;
	mul.wide.u32 	%rd15, %r4, 8;
	add.s64 	%rd16, %rd10, %rd15;
	ld.global.f64 	%fd4, [%rd16];
	add.f64 	%fd5, %fd3, %fd4;
	ld.global.f64 	%fd6, [%rd10+8];
	add.f64 	%fd7, %fd5, %fd6;
	mul.f64 	%fd8, %fd7, 0d3FD0000000000000;
	add.s64 	%rd17, %rd4, %rd9;
	st.global.f64 	[%rd17], %fd8;
$L__BB0_2:
	ret;

}
	// .globl	_Z13getDifferencePdS_S_
.visible .entry _Z13getDifferencePdS_S_(
	.param .u64 .ptr .align 1 _Z13getDifferencePdS_S__param_0,
	.param .u64 .ptr .align 1 _Z13getDifferencePdS_S__param_1,
	.param .u64 .ptr .align 1 _Z13getDifferencePdS_S__param_2
)
{
	.reg .pred 	%p<8>;
	.reg .b32 	%r<23>;
	.reg .b64 	%rd<11>;
	.reg .b64 	%fd<5>;

	ld.param.u64 	%rd1, [_Z13getDifferencePdS_S__param_0];
	ld.param.u64 	%rd2, [_Z13getDifferencePdS_S__param_1];
	ld.param.u64 	%rd3, [_Z13getDifferencePdS_S__param_2];
	mov.u32 	%r4, %ctaid.x;
	mov.u32 	%r5, %nctaid.y;
	mov.u32 	%r6, %ctaid.y;
	mad.lo.s32 	%r7, %r5, %r6, %r4;
	mov.u32 	%r8, %tid.x;
	mov.u32 	%r9, %tid.y;
	mov.u32 	%r10, %ntid.x;
	mov.u32 	%r11, %ntid.y;
	mad.lo.s32 	%r12, %r7, %r11, %r9;
	mad.lo.s32 	%r13, %r12, %r10, %r8;
	mov.u32 	%r14, %nctaid.x;
	mul.lo.s32 	%r15, %r14, %r10;
	mul.lo.s32 	%r16, %r5, %r11;
	div.s32 	%r18, %r13, %r15;
	rem.s32 	%r19, %r13, %r16;
	setp.eq.s32 	%p1, %r18, 0;
	add.s32 	%r20, %r16, -1;
	setp.eq.s32 	%p2, %r18, %r20;
	or.pred  	%p3, %p1, %p2;
	setp.eq.s32 	%p4, %r19, 0;
	or.pred  	%p5, %p3, %p4;
	add.s32 	%r21, %r15, -1;
	setp.eq.s32 	%p6, %r19, %r21;
	or.pred  	%p7, %p5, %p6;
	@%p7 bra 	$L__BB1_2;
	cvta.to.global.u64 	%rd4, %rd1;
	cvta.to.global.u64 	%rd5, %rd2;
	cvta.to.global.u64 	%rd6, %rd3;
	mad.lo.s32 	%r22, %r18, %r15, %r19;
	mul.wide.s32 	%rd7, %r22, 8;
	add.s64 	%rd8, %rd4, %rd7;
	ld.global.f64 	%fd1, [%rd8];
	add.s64 	%rd9, %rd5, %rd7;
	ld.global.f64 	%fd2, [%rd9];
	sub.f64 	%fd3, %fd1, %fd2;
	abs.f64 	%fd4, %fd3;
	add.s64 	%rd10, %rd6, %rd7;
	st.global.f64 	[%rd10], %fd4;
$L__BB1_2:
	ret;

}
	// .globl	_ZN3cub18CUB_300001_SM_10006detail11EmptyKernelIvEEvv
.visible .entry _ZN3cub18CUB_300001_SM_10006detail11EmptyKernelIvEEvv()
{


	ret;

}
	// .globl	_ZN3cub18CUB_300001_SM_10006detail6reduce28DeviceReduceSingleTileKernelINS2_10policy_hubIdjN4cuda3__47maximumIvEEE10Policy1000EPdSB_jS8_ddNS5_3std3__410__identityEEEvT0_T1_T2_T3_T4_T6_
.visible .entry _ZN3cub18CUB_300001_SM_10006detail6reduce28DeviceReduceSingleTileKernelINS2_10policy_hubIdjN4cuda3__47maximumIvEEE10Policy1000EPdSB_jS8_ddNS5_3std3__410__identityEEEvT0_T1_T2_T3_T4_T6_(
	.param .u64 .ptr .align 1 _ZN3cub18CUB_300001_SM_10006detail6reduce28DeviceReduceSingleTileKernelINS2_10policy_hubIdjN4cuda3__47maximumIvEEE10Policy1000EPdSB_jS8_ddNS5_3std3__410__identityEEEvT0_T1_T2_T3_T4_T6__param_0,
	.param .u64 .ptr .align 1 _ZN3cub18CUB_300001_SM_10006detail6reduce28DeviceReduceSingleTileKernelINS2_10policy_hubIdjN4cuda3__47maximumIvEEE10Policy1000EPdSB_jS8_ddNS5_3std3__410__identityEEEvT0_T1_T2_T3_T4_T6__param_1,
	.param .u32 _ZN3cub18CUB_300001_SM_10006detail6reduce28DeviceReduceSingleTileKernelINS2_10policy_hubIdjN4cuda3__47maximumIvEEE10Policy1000EPdSB_jS8_ddNS5_3std3__410__identityEEEvT0_T1_T2_T3_T4_T6__param_2,
	.param .align 1 .b8 _ZN3cub18CUB_300001_SM_10006detail6reduce28DeviceReduceSingleTileKernelINS2_10policy_hubIdjN4cuda3__47maximumIvEEE10Policy1000EPdSB_jS8_ddNS5_3std3__410__identityEEEvT0_T1_T2_T3_T4_T6__param_3[1],
	.param .f64 _ZN3cub18CUB_300001_SM_10006detail6reduce28DeviceReduceSingleTileKernelINS2_10policy_hubIdjN4cuda3__47maximumIvEEE10Policy1000EPdSB_jS8_ddNS5_3std3__410__identityEEEvT0_T1_T2_T3_T4_T6__param_4,
	.param .align 1 .b8 _ZN3cub18CUB_300001_SM_10006detail6reduce28DeviceReduceSingleTileKernelINS2_10policy_hubIdjN4cuda3__47maximumIvEEE10Policy1000EPdSB_jS8_ddNS5_3std3__410__identityEEEvT0_T1_T2_T3_T4_T6__param_5[1]
)
.maxntid 256
.minnctapersm 1
{
	.reg .pred 	%p<220>;
	.reg .b32 	%r<482>;
	.reg .b64 	%rd<205>;
	.reg .b64 	%fd<381>;
	// demoted variable
	.shared .align 8 .b8 _ZZN3cub18CUB_300001_SM_10006detail6reduce28DeviceReduceSingleTileKernelINS2_10policy_hubIdjN4cuda3__47maximumIvEEE10Policy1000EPdSB_jS8_ddNS5_3std3__410__identityEEEvT0_T1_T2_T3_T4_T6_E12temp_storage[80];
	ld.param.u64 	%rd16, [_ZN3cub18CUB_300001_SM_10006detail6reduce28DeviceReduceSingleTileKernelINS2_10policy_hubIdjN4cuda3__47maximumIvEEE10Policy1000EPdSB_jS8_ddNS5_3std3__410__identityEEEvT0_T1_T2_T3_T4_T6__param_0];
	ld.param.u64 	%rd17, [_ZN3cub18CUB_300001_SM_10006detail6reduce28DeviceReduceSingleTileKernelINS2_10policy_hubIdjN4cuda3__47maximumIvEEE10Policy1000EPdSB_jS8_ddNS5_3std3__410__identityEEEvT0_T1_T2_T3_T4_T6__param_1];
	ld.param.u32 	%r69, [_ZN3cub18CUB_300001_SM_10006detail6reduce28DeviceReduceSingleTileKernelINS2_10policy_hubIdjN4cuda3__47maximumIvEEE10Policy1000EPdSB_jS8_ddNS5_3std3__410__identityEEEvT0_T1_T2_T3_T4_T6__param_2];
	ld.param.f64 	%fd58, [_ZN3cub18CUB_300001_SM_10006detail6reduce28DeviceReduceSingleTileKernelINS2_10policy_hubIdjN4cuda3__47maximumIvEEE10Policy1000EPdSB_jS8_ddNS5_3std3__410__identityEEEvT0_T1_T2_T3_T4_T6__param_4];
	cvta.to.global.u64 	%rd1, %rd17;
	setp.ne.s32 	%p1, %r69, 0;
	@%p1 bra 	$L__BB3_3;
	mov.u32 	%r455, %tid.x;
	setp.ne.s32 	%p219, %r455, 0;
	@%p219 bra 	$L__BB3_76;
	st.global.f64 	[%rd1], %fd58;
	bra.uni 	$L__BB3_76;
$L__BB3_3:
	and.b64  	%rd18, %rd16, 31;
	setp.ne.s64 	%p2, %rd18, 0;
	@%p2 bra 	$L__BB3_39;
	setp.gt.u32 	%p110, %r69, 2047;
	@%p110 bra 	$L__BB3_23;
	mov.u32 	%r1, %tid.x;
	setp.ge.u32 	%p159, %r1, %r69;
	mov.f64 	%fd359, 0d0000000000000000;
	mov.u32 	%r459, %r1;
	@%p159 bra 	$L__BB3_7;
	mul.wide.u32 	%rd168, %r1, 8;
	add.s64 	%rd167, %rd16, %rd168;
	// begin inline asm
	ld.global.nc.u64 %rd166, [%rd167];
	// end inline asm
	mov.b64 	%fd359, %rd166;
	add.s32 	%r459, %r1, 256;
$L__BB3_7:
	setp.ge.u32 	%p160, %r459, %r69;
	@%p160 bra 	$L__BB3_14;
	not.b32 	%r331, %r459;
	add.s32 	%r4, %r69, %r331;
	and.b32  	%r332, %r4, 768;
	setp.eq.s32 	%p161, %r332, 768;
	@%p161 bra 	$L__BB3_11;
	mul.wide.u32 	%rd169, %r459, 8;
	add.s64 	%rd201, %rd16, %rd169;
	shr.u32 	%r333, %r4, 8;
	add.s32 	%r334, %r333, 1;
	and.b32  	%r335, %r334, 3;
	neg.s32 	%r457, %r335;
$L__BB3_10:
	.pragma "nounroll";
	// begin inline asm
	ld.global.nc.u64 %rd170, [%rd201];
	// end inline asm
	mov.b64 	%fd272, %rd170;
	setp.lt.f64 	%p162, %fd359, %fd272;
	selp.f64 	%fd359, %fd272, %fd359, %p162;
	add.s32 	%r459, %r459, 256;
	add.s64 	%rd201, %rd201, 2048;
	add.s32 	%r457, %r457, 1;
	setp.ne.s32 	%p163, %r457, 0;
	@%p163 bra 	$L__BB3_10;
$L__BB3_11:
	setp.lt.u32 	%p164, %r4, 768;
	@%p164 bra 	$L__BB3_14;
	mul.wide.u32 	%rd172, %r459, 8;
	add.s64 	%rd202, %rd16, %rd172;
$L__BB3_13:
	// begin inline asm
	ld.global.nc.u64 %rd173, [%rd202];
	// end inline asm
	mov.b64 	%fd273, %rd173;
	setp.lt.f64 	%p165, %fd359, %fd273;
	selp.f64 	%fd274, %fd273, %fd359, %p165;
	add.s64 	%rd176, %rd202, 2048;
	// begin inline asm
	ld.global.nc.u64 %rd175, [%rd176];
	// end inline asm
	mov.b64 	%fd275, %rd175;
	setp.lt.f64 	%p166, %fd274, %fd275;
	selp.f64 	%fd276, %fd275, %fd274, %p166;
	add.s64 	%rd178, %rd202, 4096;
	// begin inline asm
	ld.global.nc.u64 %rd177, [%rd178];
	// end inline asm
	mov.b64 	%fd277, %rd177;
	setp.lt.f64 	%p167, %fd276, %fd277;
	selp.f64 	%fd278, %fd277, %fd276, %p167;
	add.s64 	%rd180, %rd202, 6144;
	// begin inline asm
	ld.global.nc.u64 %rd179, [%rd180];
	// end inline asm
	mov.b64 	%fd279, %rd179;
	setp.lt.f64 	%p168, %fd278, %fd279;
	selp.f64 	%fd359, %fd279, %fd278, %p168;
	add.s32 	%r459, %r459, 1024;
	add.s64 	%rd202, %rd202, 8192;
	setp.lt.s32 	%p169, %r459, %r69;
	@%p169 bra 	$L__BB3_13;
$L__BB3_14:
	setp.lt.u32 	%p170, %r69, 256;
	@%p170 bra 	$L__BB3_19;
	// begin inline asm
	mov.u32 %r399, %laneid;
	// end inline asm
	mov.b64 	%rd191, %fd359;
	mov.b64 	{%r401, %r406}, %rd191;
	mov.b32 	%r407, 1;
	mov.b32 	%r448, 31;
	mov.b32 	%r449, -1;
	// begin inline asm
	shfl.sync.down.b32 %r400, %r401, %r407, %r448, %r449;
	// end inline asm
	// begin inline asm
	shfl.sync.down.b32 %r405, %r406, %r407, %r448, %r449;
	// end inline asm
	mov.b64 	%rd192, {%r400, %r405};
	mov.b64 	%fd327, %rd192;
	setp.gt.s32 	%p198, %r399, 30;
	setp.lt.f64 	%p199, %fd359, %fd327;
	selp.f64 	%fd328, %fd327, %fd359, %p199;
	selp.f64 	%fd329, %fd359, %fd328, %p198;
	mov.b64 	%rd193, %fd329;
	mov.b64 	{%r411, %r416}, %rd193;
	mov.b32 	%r417, 2;
	// begin inline asm
	shfl.sync.down.b32 %r410, %r411, %r417, %r448, %r449;
	// end inline asm
	// begin inline asm
	shfl.sync.down.b32 %r415, %r416, %r417, %r448, %r449;
	// end inline asm
	mov.b64 	%rd194, {%r410, %r415};
	mov.b64 	%fd330, %rd194;
	setp.gt.s32 	%p200, %r399, 29;
	setp.lt.f64 	%p201, %fd329, %fd330;
	selp.f64 	%fd331, %fd330, %fd329, %p201;
	selp.f64 	%fd332, %fd329, %fd331, %p200;
	mov.b64 	%rd195, %fd332;
	mov.b64 	{%r421, %r426}, %rd195;
	mov.b32 	%r427, 4;
	// begin inline asm
	shfl.sync.down.b32 %r420, %r421, %r427, %r448, %r449;
	// end inline asm
	// begin inline asm
	shfl.sync.down.b32 %r425, %r426, %r427, %r448, %r449;
	// end inline asm
	mov.b64 	%rd196, {%r420, %r425};
	mov.b64 	%fd333, %rd196;
	setp.gt.s32 	%p202, %r399, 27;
	setp.lt.f64 	%p203, %fd332, %fd333;
	selp.f64 	%fd334, %fd333, %fd332, %p203;
	selp.f64 	%fd335, %fd332, %fd334, %p202;
	mov.b64 	%rd197, %fd335;
	mov.b64 	{%r431, %r436}, %rd197;
	mov.b32 	%r437, 8;
	// begin inline asm
	shfl.sync.down.b32 %r430, %r431, %r437, %r448, %r449;
	// end inline asm
	// begin inline asm
	shfl.sync.down.b32 %r435, %r436, %r437, %r448, %r449;
	// end inline asm
	mov.b64 	%rd198, {%r430, %r435};
	mov.b64 	%fd336, %rd198;
	setp.gt.s32 	%p204, %r399, 23;
	setp.lt.f64 	%p205, %fd335, %fd336;
	selp.f64 	%fd337, %fd336, %fd335, %p205;
	selp.f64 	%fd338, %fd335, %fd337, %p204;
	mov.b64 	%rd199, %fd338;
	mov.b64 	{%r441, %r446}, %rd199;
	mov.b32 	%r447, 16;
	// begin inline asm
	shfl.sync.down.b32 %r440, %r441, %r447, %r448, %r449;
	// end inline asm
	// begin inline asm
	shfl.sync.down.b32 %r445, %r446, %r447, %r448, %r449;
	// end inline asm
	mov.b64 	%rd200, {%r440, %r445};
	mov.b64 	%fd339, %rd200;
	setp.gt.s32 	%p206, %r399, 15;
	setp.lt.f64 	%p207, %fd338, %fd339;
	selp.f64 	%fd10, %fd339, %fd338, %p207;
	selp.f64 	%fd380, %fd338, %fd10, %p206;
	setp.ne.s32 	%p208, %r399, 0;
	@%p208 bra 	$L__BB3_17;
	shr.u32 	%r450, %r1, 2;
	and.b32  	%r451, %r450, 248;
	mov.u32 	%r452, _ZZN3cub18CUB_300001_SM_10006detail6reduce28DeviceReduceSingleTileKernelINS2_10policy_hubIdjN4cuda3__47maximumIvEEE10Policy1000EPdSB_jS8_ddNS5_3std3__410__identityEEEvT0_T1_T2_T3_T4_T6_E12temp_storage;
	add.s32 	%r453, %r452, %r451;
	st.shared.f64 	[%r453+8], %fd10;
$L__BB3_17:
	bar.sync 	0;
	setp.ne.s32 	%p209, %r1, 0;
	@%p209 bra 	$L__BB3_74;
	ld.shared.f64 	%fd340, [_ZZN3cub18CUB_300001_SM_10006detail6reduce28DeviceReduceSingleTileKernelINS2_10policy_hubIdjN4cuda3__47maximumIvEEE10Policy1000EPdSB_jS8_ddNS5_3std3__410__identityEEEvT0_T1_T2_T3_T4_T6_E12temp_storage+16];
	setp.lt.f64 	%p210, %fd380, %fd340;
	selp.f64 	%fd341, %fd340, %fd380, %p210;
	ld.shared.f64 	%fd342, [_ZZN3cub18CUB_300001_SM_10006detail6reduce28DeviceReduceSingleTileKernelINS2_10policy_hubIdjN4cuda3__47maximumIvEEE10Policy1000EPdSB_jS8_ddNS5_3std3__410__identityEEEvT0_T1_T2_T3_T4_T6_E12temp_storage+24];
	setp.lt.f64 	%p211, %fd341, %fd342;
	selp.f64 	%fd343, %fd342, %fd341, %p211;
	ld.shared.f64 	%fd344, [_ZZN3cub18CUB_300001_SM_10006detail6reduce28DeviceReduceSingleTileKernelINS2_10policy_hubIdjN4cuda3__47maximumIvEEE10Policy1000EPdSB_jS8_ddNS5_3std3__410__identityEEEvT0_T1_T2_T3_T4_T6_E12temp_storage+32];
	setp.lt.f64 	%p212, %fd343, %fd344;
	selp.f64 	%fd345, %fd344, %fd343, %p212;
	ld.shared.f64 	%fd346, [_ZZN3cub18CUB_300001_SM_10006detail6reduce28DeviceReduceSingleTileKernelINS2_10policy_hubIdjN4cuda3__47maximumIvEEE10Policy1000EPdSB_jS8_ddNS5_3std3__410__identityEEEvT0_T1_T2_T3_T4_T6_E12temp_storage+40];
	setp.lt.f64 	%p213, %fd345, %fd346;
	selp.f64 	%fd347, %fd346, %fd345, %p213;
	ld.shared.f64 	%fd348, [_ZZN3cub18CUB_300001_SM_10006detail6reduce28DeviceReduceSingleTileKernelINS2_10policy_hubIdjN4cuda3__47maximumIvEEE10Policy1000EPdSB_jS8_ddNS5_3std3__410__identityEEEvT0_T1_T2_T3_T4_T6_E12temp_storage+48];
	setp.lt.f64 	%p214, %fd347, %fd348;
	selp.f64 	%fd349, %fd348, %fd347, %p214;
	ld.shared.f64 	%fd350, [_ZZN3cub18CUB_300001_SM_10006detail6reduce28DeviceReduceSingleTileKernelINS2_10policy_hubIdjN4cuda3__47maximumIvEEE10Policy1000EPdSB_jS8_ddNS5_3std3__410__identityEEEvT0_T1_T2_T3_T4_T6_E12temp_storage+56];
	setp.lt.f64 	%p215, %fd349, %fd350;
	selp.f64 	%fd351, %fd350, %fd349, %p215;
	ld.shared.f64 	%fd352, [_ZZN3cub18CUB_300001_SM_10006detail6reduce28DeviceReduceSingleTileKernelINS2_10policy_hubIdjN4cuda3__47maximumIvEEE10Policy1000EPdSB_jS8_ddNS5_3std3__410__identityEEEvT0_T1_T2_T3_T4_T6_E12temp_storage+64];
	setp.lt.f64 	%p216, %fd351, %fd352;
	selp.f64 	%fd380, %fd352, %fd351, %p216;
	bra.uni 	$L__BB3_74;
$L__BB3_19:
	// begin inline asm
	mov.u32 %r336, %laneid;
	// end inline asm
	and.b32  	%r387, %r1, 992;
	add.s32 	%r388, %r387, 32;
	setp.gt.u32 	%p171, %r388, %r69;
	not.b32 	%r389, %r387;
	add.s32 	%r390, %r69, %r389;
	selp.b32 	%r385, %r390, 31, %p171;
	mov.b64 	%rd181, %fd359;
	mov.b64 	{%r338, %r343}, %rd181;
	mov.b32 	%r344, 1;
	mov.b32 	%r386, -1;
	// begin inline asm
	shfl.sync.down.b32 %r337, %r338, %r344, %r385, %r386;
	// end inline asm
	// begin inline asm
	shfl.sync.down.b32 %r342, %r343, %r344, %r385, %r386;
	// end inline asm
	mov.b64 	%rd182, {%r337, %r342};
	mov.b64 	%fd280, %rd182;
	setp.lt.s32 	%p172, %r336, %r385;
	setp.lt.f64 	%p173, %fd359, %fd280;
	selp.f64 	%fd281, %fd280, %fd359, %p173;
	selp.f64 	%fd282, %fd281, %fd359, %p172;
	mov.b64 	%rd183, %fd282;
	mov.b64 	{%r348, %r353}, %rd183;
	mov.b32 	%r354, 2;
	// begin inline asm
	shfl.sync.down.b32 %r347, %r348, %r354, %r385, %r386;
	// end inline asm
	// begin inline asm
	shfl.sync.down.b32 %r352, %r353, %r354, %r385, %r386;
	// end inline asm
	mov.b64 	%rd184, {%r347, %r352};
	mov.b64 	%fd283, %rd184;
	add.s32 	%r391, %r336, 2;
	setp.gt.s32 	%p174, %r391, %r385;
	setp.lt.f64 	%p175, %fd282, %fd283;
	selp.f64 	%fd284, %fd283, %fd282, %p175;
	selp.f64 	%fd285, %fd282, %fd284, %p174;
	mov.b64 	%rd185, %fd285;
	mov.b64 	{%r358, %r363}, %rd185;
	mov.b32 	%r364, 4;
	// begin inline asm
	shfl.sync.down.b32 %r357, %r358, %r364, %r385, %r386;
	// end inline asm
	// begin inline asm
	shfl.sync.down.b32 %r362, %r363, %r364, %r385, %r386;
	// end inline asm
	mov.b64 	%rd186, {%r357, %r362};
	mov.b64 	%fd286, %rd186;
	add.s32 	%r392, %r336, 4;
	setp.gt.s32 	%p176, %r392, %r385;
	setp.lt.f64 	%p177, %fd285, %fd286;
	selp.f64 	%fd287, %fd286, %fd285, %p177;
	selp.f64 	%fd288, %fd285, %fd287, %p176;
	mov.b64 	%rd187, %fd288;
	mov.b64 	{%r368, %r373}, %rd187;
	mov.b32 	%r374, 8;
	// begin inline asm
	shfl.sync.down.b32 %r367, %r368, %r374, %r385, %r386;
	// end inline asm
	// begin inline asm
	shfl.sync.down.b32 %r372, %r373, %r374, %r385, %r386;
	// end inline asm
	mov.b64 	%rd188, {%r367, %r372};
	mov.b64 	%fd289, %rd188;
	add.s32 	%r393, %r336, 8;
	setp.gt.s32 	%p178, %r393, %r385;
	setp.lt.f64 	%p179, %fd288, %fd289;
	selp.f64 	%fd290, %fd289, %fd288, %p179;
	selp.f64 	%fd291, %fd288, %fd290, %p178;
	mov.b64 	%rd189, %fd291;
	mov.b64 	{%r378, %r383}, %rd189;
	mov.b32 	%r384, 16;
	// begin inline asm
	shfl.sync.down.b32 %r377, %r378, %r384, %r385, %r386;
	// end inline asm
	// begin inline asm
	shfl.sync.down.b32 %r382, %r383, %r384, %r385, %r386;
	// end inline asm
	mov.b64 	%rd190, {%r377, %r382};
	mov.b64 	%fd292, %rd190;
	add.s32 	%r394, %r336, 16;
	setp.gt.s32 	%p180, %r394, %r385;
	setp.lt.f64 	%p181, %fd291, %fd292;
	selp.f64 	%fd293, %fd292, %fd291, %p181;
	selp.f64 	%fd380, %fd291, %fd293, %p180;
	setp.ne.s32 	%p182, %r336, 0;
	@%p182 bra 	$L__BB3_21;
	shr.u32 	%r395, %r1, 2;
	and.b32  	%r396, %r395, 248;
	mov.u32 	%r397, _ZZN3cub18CUB_300001_SM_10006detail6reduce28DeviceReduceSingleTileKernelINS2_10policy_hubIdjN4cuda3__47maximumIvEEE10Policy1000EPdSB_jS8_ddNS5_3std3__410__identityEEEvT0_T1_T2_T3_T4_T6_E12temp_storage;
	add.s32 	%r398, %r397, %r396;
	st.shared.f64 	[%r398+8], %fd380;
$L__BB3_21:
	bar.sync 	0;
	setp.ne.s32 	%p183, %r1, 0;
	@%p183 bra 	$L__BB3_74;
	setp.gt.u32 	%p184, %r69, 32;
	ld.shared.f64 	%fd294, [_ZZN3cub18CUB_300001_SM_10006detail6reduce28DeviceReduceSingleTileKernelINS2_10policy_hubIdjN4cuda3__47maximumIvEEE10Policy1000EPdSB_jS8_ddNS5_3std3__410__identityEEEvT0_T1_T2_T3_T4_T6_E12temp_storage+16];
	setp.lt.f64 	%p185, %fd380, %fd294;
	selp.f64 	%fd296, %fd294, %fd380, %p185;
	selp.f64 	%fd297, %fd296, %fd380, %p184;
	setp.gt.u32 	%p186, %r69, 64;
	ld.shared.f64 	%fd299, [_ZZN3cub18CUB_300001_SM_10006detail6reduce28DeviceReduceSingleTileKernelINS2_10policy_hubIdjN4cuda3__47maximumIvEEE10Policy1000EPdSB_jS8_ddNS5_3std3__410__identityEEEvT0_T1_T2_T3_T4_T6_E12temp_storage+24];
	setp.lt.f64 	%p187, %fd297, %fd299;
	selp.f64 	%fd301, %fd299, %fd297, %p187;
	selp.f64 	%fd302, %fd301, %fd297, %p186;
	setp.gt.u32 	%p188, %r69, 96;
	ld.shared.f64 	%fd304, [_ZZN3cub18CUB_300001_SM_10006detail6reduce28DeviceReduceSingleTileKernelINS2_10policy_hubIdjN4cuda3__47maximumIvEEE10Policy1000EPdSB_jS8_ddNS5_3std3__410__identityEEEvT0_T1_T2_T3_T4_T6_E12temp_storage+32];
	setp.lt.f64 	%p189, %fd302, %fd304;
	selp.f64 	%fd306, %fd304, %fd302, %p189;
	selp.f64 	%fd307, %fd306, %fd302, %p188;
	setp.gt.u32 	%p190, %r69, 128;
	ld.shared.f64 	%fd309, [_ZZN3cub18CUB_300001_SM_10006detail6reduce28DeviceReduceSingleTileKernelINS2_10policy_hubIdjN4cuda3__47maximumIvEEE10Policy1000EPdSB_jS8_ddNS5_3std3__410__identityEEEvT0_T1_T2_T3_T4_T6_E12temp_storage+40];
	setp.lt.f64 	%p191, %fd307, %fd309;
	selp.f64 	%fd311, %fd309, %fd307, %p191;
	selp.f64 	%fd312, %fd311, %fd307, %p190;
	setp.gt.u32 	%p192, %r69, 160;
	ld.shared.f64 	%fd314, [_ZZN3cub18CUB_300001_SM_10006detail6reduce28DeviceReduceSingleTileKernelINS2_10policy_hubIdjN4cuda3__47maximumIvEEE10Policy1000EPdSB_jS8_ddNS5_3std3__410__identityEEEvT0_T1_T2_T3_T4_T6_E12temp_storage+48];
	setp.lt.f64 	%p193, %fd312, %fd314;
	selp.f64 	%fd316, %fd314, %fd312, %p193;
	selp.f64 	%fd317, %fd316, %fd312, %p192;
	setp.gt.u32 	%p194, %r69, 192;
	ld.shared.f64 	%fd319, [_ZZN3cub18CUB_300001_SM_10006detail6reduce28DeviceReduceSingleTileKernelINS2_10policy_hubIdjN4cuda3__47maximumIvEEE10Policy1000EPdSB_jS8_ddNS5_3std3__410__identityEEEvT0_T1_T2_T3_T4_T6_E12temp_storage+56];
	setp.lt.f64 	%p195, %fd317, %fd319;
	selp.f64 	%fd321, %fd319, %fd317, %p195;
	selp.f64 	%fd322, %fd321, %fd317, %p194;
	setp.gt.u32 	%p196, %r69, 224;
	ld.shared.f64 	%fd324, [_ZZN3cub18CUB_300001_SM_10006detail6reduce28DeviceReduceSingleTileKernelINS2_10policy_hubIdjN4cuda3__47maximumIvEEE10Policy1000EPdSB_jS8_ddNS5_3std3__410__identityEEEvT0_T1_T2_T3_T4_T6_E12temp_storage+64];
	setp.lt.f64 	%p197, %fd322, %fd324;
	selp.f64 	%fd326, %fd324, %fd322, %p197;
	selp.f64 	%fd380, %fd326, %fd322, %p196;
	bra.uni 	$L__BB3_74;
$L__BB3_23:
	mov.u32 	%r13, %tid.x;
	shl.b32 	%r263, %r13, 2;
	mul.wide.u32 	%rd127, %r263, 8;
	add.s64 	%rd117, %rd16, %rd127;
	// begin inline asm
	ld.global.nc.v2.u64 {%rd115, %rd116}, [%rd117];
	// end inline asm
	add.s64 	%rd120, %rd117, 16;
	// begin inline asm
	ld.global.nc.v2.u64 {%rd118, %rd119}, [%rd120];
	// end inline asm
	mov.b64 	%fd206, %rd115;
	mov.b64 	%fd207, %rd116;
	mov.b64 	%fd208, %rd118;
	mov.b64 	%fd209, %rd119;
	add.s64 	%rd123, %rd117, 8192;
	// begin inline asm
	ld.global.nc.v2.u64 {%rd121, %rd122}, [%rd123];
	// end inline asm
	add.s64 	%rd126, %rd117, 8208;
	// begin inline asm
	ld.global.nc.v2.u64 {%rd124, %rd125}, [%rd126];
	// end inline asm
	mov.b64 	%fd210, %rd121;
	mov.b64 	%fd211, %rd122;
	mov.b64 	%fd212, %rd124;
	mov.b64 	%fd213, %rd125;
	setp.lt.f64 	%p111, %fd206, %fd207;
	selp.f64 	%fd214, %fd207, %fd206, %p111;
	setp.lt.f64 	%p112, %fd214, %fd208;
	selp.f64 	%fd215, %fd208, %fd214, %p112;
	setp.lt.f64 	%p113, %fd215, %fd209;
	selp.f64 	%fd216, %fd209, %fd215, %p113;
	setp.lt.f64 	%p114, %fd216, %fd210;
	selp.f64 	%fd217, %fd210, %fd216, %p114;
	setp.lt.f64 	%p115, %fd217, %fd211;
	selp.f64 	%fd218, %fd211, %fd217, %p115;
	setp.lt.f64 	%p116, %fd218, %fd212;
	selp.f64 	%fd219, %fd212, %fd218, %p116;
	setp.lt.f64 	%p117, %fd219, %fd213;
	selp.f64 	%fd366, %fd213, %fd219, %p117;
	add.s32 	%r14, %r69, -2048;
	setp.lt.u32 	%p118, %r14, 2048;
	mov.b32 	%r462, 2048;
	@%p118 bra 	$L__BB3_27;
	mov.b32 	%r462, 2048;
$L__BB3_25:
	mul.wide.u32 	%rd140, %r462, 8;
	add.s64 	%rd130, %rd117, %rd140;
	// begin inline asm
	ld.global.nc.v2.u64 {%rd128, %rd129}, [%rd130];
	// end inline asm
	add.s64 	%rd133, %rd130, 16;
	// begin inline asm
	ld.global.nc.v2.u64 {%rd131, %rd132}, [%rd133];
	// end inline asm
	mov.b64 	%fd220, %rd128;
	mov.b64 	%fd221, %rd129;
	mov.b64 	%fd222, %rd131;
	mov.b64 	%fd223, %rd132;
	add.s64 	%rd136, %rd130, 8192;
	// begin inline asm
	ld.global.nc.v2.u64 {%rd134, %rd135}, [%rd136];
	// end inline asm
	add.s64 	%rd139, %rd130, 8208;
	// begin inline asm
	ld.global.nc.v2.u64 {%rd137, %rd138}, [%rd139];
	// end inline asm
	mov.b64 	%fd224, %rd134;
	mov.b64 	%fd225, %rd135;
	mov.b64 	%fd226, %rd137;
	mov.b64 	%fd227, %rd138;
	setp.lt.f64 	%p119, %fd366, %fd220;
	selp.f64 	%fd228, %fd220, %fd366, %p119;
	setp.lt.f64 	%p120, %fd228, %fd221;
	selp.f64 	%fd229, %fd221, %fd228, %p120;
	setp.lt.f64 	%p121, %fd229, %fd222;
	selp.f64 	%fd230, %fd222, %fd229, %p121;
	setp.lt.f64 	%p122, %fd230, %fd223;
	selp.f64 	%fd231, %fd223, %fd230, %p122;
	setp.lt.f64 	%p123, %fd231, %fd224;
	selp.f64 	%fd232, %fd224, %fd231, %p123;
	setp.lt.f64 	%p124, %fd232, %fd225;
	selp.f64 	%fd233, %fd225, %fd232, %p124;
	setp.lt.f64 	%p125, %fd233, %fd226;
	selp.f64 	%fd234, %fd226, %fd233, %p125;
	setp.lt.f64 	%p126, %fd234, %fd227;
	selp.f64 	%fd366, %fd227, %fd234, %p126;
	sub.s32 	%r265, %r69, %r462;
	setp.lt.u32 	%p127, %r265, 2048;
	@%p127 bra 	$L__BB3_35;
	add.s32 	%r462, %r462, 2048;
	setp.le.u32 	%p128, %r462, %r14;
	@%p128 bra 	$L__BB3_25;
$L__BB3_27:
	setp.le.u32 	%p129, %r69, %r462;
	@%p129 bra 	$L__BB3_35;
	sub.s32 	%r18, %r69, %r462;
	setp.ge.s32 	%p130, %r13, %r18;
	@%p130 bra 	$L__BB3_35;
	not.b32 	%r266, %r13;
	add.s32 	%r267, %r69, %r266;
	sub.s32 	%r19, %r267, %r462;
	and.b32  	%r268, %r19, 768;
	setp.eq.s32 	%p131, %r268, 768;
	mov.u32 	%r466, %r13;
	@%p131 bra 	$L__BB3_32;
	add.s32 	%r464, %r13, %r462;
	shr.u32 	%r269, %r19, 8;
	add.s32 	%r270, %r269, 1;
	and.b32  	%r271, %r270, 3;
	neg.s32 	%r463, %r271;
	mov.u32 	%r466, %r13;
$L__BB3_31:
	.pragma "nounroll";
	mul.wide.u32 	%rd143, %r464, 8;
	add.s64 	%rd142, %rd16, %rd143;
	// begin inline asm
	ld.global.nc.u64 %rd141, [%rd142];
	// end inline asm
	mov.b64 	%fd236, %rd141;
	setp.lt.f64 	%p132, %fd366, %fd236;
	selp.f64 	%fd366, %fd236, %fd366, %p132;
	add.s32 	%r466, %r466, 256;
	add.s32 	%r464, %r464, 256;
	add.s32 	%r463, %r463, 1;
	setp.ne.s32 	%p133, %r463, 0;
	@%p133 bra 	$L__BB3_31;
$L__BB3_32:
	setp.lt.u32 	%p134, %r19, 768;
	@%p134 bra 	$L__BB3_35;
	add.s32 	%r468, %r466, 512;
	add.s32 	%r467, %r466, %r462;
$L__BB3_34:
	mul.wide.u32 	%rd152, %r467, 8;
	add.s64 	%rd145, %rd16, %rd152;
	// begin inline asm
	ld.global.nc.u64 %rd144, [%rd145];
	// end inline asm
	mov.b64 	%fd237, %rd144;
	setp.lt.f64 	%p135, %fd366, %fd237;
	selp.f64 	%fd238, %fd237, %fd366, %p135;
	add.s32 	%r272, %r467, 256;
	mul.wide.u32 	%rd153, %r272, 8;
	add.s64 	%rd147, %rd16, %rd153;
	// begin inline asm
	ld.global.nc.u64 %rd146, [%rd147];
	// end inline asm
	mov.b64 	%fd239, %rd146;
	setp.lt.f64 	%p136, %fd238, %fd239;
	selp.f64 	%fd240, %fd239, %fd238, %p136;
	add.s32 	%r273, %r467, 512;
	mul.wide.u32 	%rd154, %r273, 8;
	add.s64 	%rd149, %rd16, %rd154;
	// begin inline asm
	ld.global.nc.u64 %rd148, [%rd149];
	// end inline asm
	mov.b64 	%fd241, %rd148;
	setp.lt.f64 	%p137, %fd240, %fd241;
	selp.f64 	%fd242, %fd241, %fd240, %p137;
	add.s32 	%r274, %r467, 768;
	mul.wide.u32 	%rd155, %r274, 8;
	add.s64 	%rd151, %rd16, %rd155;
	// begin inline asm
	ld.global.nc.u64 %rd150, [%rd151];
	// end inline asm
	mov.b64 	%fd243, %rd150;
	setp.lt.f64 	%p138, %fd242, %fd243;
	selp.f64 	%fd366, %fd243, %fd242, %p138;
	add.s32 	%r33, %r468, 1024;
	add.s32 	%r275, %r468, 512;
	add.s32 	%r467, %r467, 1024;
	setp.lt.s32 	%p139, %r275, %r18;
	mov.u32 	%r468, %r33;
	@%p139 bra 	$L__BB3_34;
$L__BB3_35:
	// begin inline asm
	mov.u32 %r276, %laneid;
	// end inline asm
	mov.b64 	%rd156, %fd366;
	mov.b64 	{%r278, %r283}, %rd156;
	mov.b32 	%r284, 1;
	mov.b32 	%r325, 31;
	mov.b32 	%r326, -1;
	// begin inline asm
	shfl.sync.down.b32 %r277, %r278, %r284, %r325, %r326;
	// end inline asm
	// begin inline asm
	shfl.sync.down.b32 %r282, %r283, %r284, %r325, %r326;
	// end inline asm
	mov.b64 	%rd157, {%r277, %r282};
	mov.b64 	%fd244, %rd157;
	setp.gt.s32 	%p140, %r276, 30;
	setp.lt.f64 	%p141, %fd366, %fd244;
	selp.f64 	%fd245, %fd244, %fd366, %p141;
	selp.f64 	%fd246, %fd366, %fd245, %p140;
	mov.b64 	%rd158, %fd246;
	mov.b64 	{%r288, %r293}, %rd158;
	mov.b32 	%r294, 2;
	// begin inline asm
	shfl.sync.down.b32 %r287, %r288, %r294, %r325, %r326;
	// end inline asm
	// begin inline asm
	shfl.sync.down.b32 %r292, %r293, %r294, %r325, %r326;
	// end inline asm
	mov.b64 	%rd159, {%r287, %r292};
	mov.b64 	%fd247, %rd159;
	setp.gt.s32 	%p142, %r276, 29;
	setp.lt.f64 	%p143, %fd246, %fd247;
	selp.f64 	%fd248, %fd247, %fd246, %p143;
	selp.f64 	%fd249, %fd246, %fd248, %p142;
	mov.b64 	%rd160, %fd249;
	mov.b64 	{%r298, %r303}, %rd160;
	mov.b32 	%r304, 4;
	// begin inline asm
	shfl.sync.down.b32 %r297, %r298, %r304, %r325, %r326;
	// end inline asm
	// begin inline asm
	shfl.sync.down.b32 %r302, %r303, %r304, %r325, %r326;
	// end inline asm
	mov.b64 	%rd161, {%r297, %r302};
	mov.b64 	%fd250, %rd161;
	setp.gt.s32 	%p144, %r276, 27;
	setp.lt.f64 	%p145, %fd249, %fd250;
	selp.f64 	%fd251, %fd250, %fd249, %p145;
	selp.f64 	%fd252, %fd249, %fd251, %p144;
	mov.b64 	%rd162, %fd252;
	mov.b64 	{%r308, %r313}, %rd162;
	mov.b32 	%r314, 8;
	// begin inline asm
	shfl.sync.down.b32 %r307, %r308, %r314, %r325, %r326;
	// end inline asm
	// begin inline asm
	shfl.sync.down.b32 %r312, %r313, %r314, %r325, %r326;
	// end inline asm
	mov.b64 	%rd163, {%r307, %r312};
	mov.b64 	%fd253, %rd163;
	setp.gt.s32 	%p146, %r276, 23;
	setp.lt.f64 	%p147, %fd252, %fd253;
	selp.f64 	%fd254, %fd253, %fd252, %p147;
	selp.f64 	%fd255, %fd252, %fd254, %p146;
	mov.b64 	%rd164, %fd255;
	mov.b64 	{%r318, %r323}, %rd164;
	mov.b32 	%r324, 16;
	// begin inline asm
	shfl.sync.down.b32 %r317, %r318, %r324, %r325, %r326;
	// end inline asm
	// begin inline asm
	shfl.sync.down.b32 %r322, %r323, %r324, %r325, %r326;
	// end inline asm
	mov.b64 	%rd165, {%r317, %r322};
	mov.b64 	%fd256, %rd165;
	setp.gt.s32 	%p148, %r276, 15;
	setp.lt.f64 	%p149, %fd255, %fd256;
	selp.f64 	%fd26, %fd256, %fd255, %p149;
	selp.f64 	%fd380, %fd255, %fd26, %p148;
	setp.ne.s32 	%p150, %r276, 0;
	@%p150 bra 	$L__BB3_37;
	shr.u32 	%r327, %r13, 2;
	and.b32  	%r328, %r327, 248;
	mov.u32 	%r329, _ZZN3cub18CUB_300001_SM_10006detail6reduce28DeviceReduceSingleTileKernelINS2_10policy_hubIdjN4cuda3__47maximumIvEEE10Policy1000EPdSB_jS8_ddNS5_3std3__410__identityEEEvT0_T1_T2_T3_T4_T6_E12temp_storage;
	add.s32 	%r330, %r329, %r328;
	st.shared.f64 	[%r330+8], %fd26;
$L__BB3_37:
	bar.sync 	0;
	setp.ne.s32 	%p151, %r13, 0;
	@%p151 bra 	$L__BB3_74;
	ld.shared.f64 	%fd257, [_ZZN3cub18CUB_300001_SM_10006detail6reduce28DeviceReduceSingleTileKernelINS2_10policy_hubIdjN4cuda3__47maximumIvEEE10Policy1000EPdSB_jS8_ddNS5_3std3__410__identityEEEvT0_T1_T2_T3_T4_T6_E12temp_storage+16];
	setp.lt.f64 	%p152, %fd380, %fd257;
	selp.f64 	%fd258, %fd257, %fd380, %p152;
	ld.shared.f64 	%fd259, [_ZZN3cub18CUB_300001_SM_10006detail6reduce28DeviceReduceSingleTileKernelINS2_10policy_hubIdjN4cuda3__47maximumIvEEE10Policy1000EPdSB_jS8_ddNS5_3std3__410__identityEEEvT0_T1_T2_T3_T4_T6_E12temp_storage+24];
	setp.lt.f64 	%p153, %fd258, %fd259;
	selp.f64 	%fd260, %fd259, %fd258, %p153;
	ld.shared.f64 	%fd261, [_ZZN3cub18CUB_300001_SM_10006detail6reduce28DeviceReduceSingleTileKernelINS2_10policy_hubIdjN4cuda3__47maximumIvEEE10Policy1000EPdSB_jS8_ddNS5_3std3__410__identityEEEvT0_T1_T2_T3_T4_T6_E12temp_storage+32];
	setp.lt.f64 	%p154, %fd260, %fd261;
	selp.f64 	%fd262, %fd261, %fd260, %p154;
	ld.shared.f64 	%fd263, [_ZZN3cub18CUB_300001_SM_10006detail6reduce28DeviceReduceSingleTileKernelINS2_10policy_hubIdjN4cuda3__47maximumIvEEE10Policy1000EPdSB_jS8_ddNS5_3std3__410__identityEEEvT0_T1_T2_T3_T4_T6_E12temp_storage+40];
	setp.lt.f64 	%p155, %fd262, %fd263;
	selp.f64 	%fd264, %fd263, %fd262, %p155;
	ld.shared.f64 	%fd265, [_ZZN3cub18CUB_300001_SM_10006detail6reduce28DeviceReduceSingleTileKernelINS2_10policy_hubIdjN4cuda3__47maximumIvEEE10Policy1000EPdSB_jS8_ddNS5_3std3__410__identityEEEvT0_T1_T2_T3_T4_T6_E12temp_storage+48];
	setp.lt.f64 	%p156, %fd264, %fd265;
	selp.f64 	%fd266, %fd265, %fd264, %p156;
	ld.shared.f64 	%fd267, [_ZZN3cub18CUB_300001_SM_10006detail6reduce28DeviceReduceSingleTileKernelINS2_10policy_hubIdjN4cuda3__47maximumIvEEE10Policy1000EPdSB_jS8_ddNS5_3std3__410__identityEEEvT0_T1_T2_T3_T4_T6_E12temp_storage+56];
	setp.lt.f64 	%p157, %fd266, %fd267;
	selp.f64 	%fd268, %fd267, %fd266, %p157;
	ld.shared.f64 	%fd269, [_ZZN3cub18CUB_300001_SM_10006detail6reduce28DeviceReduceSingleTileKernelINS2_10policy_hubIdjN4cuda3__47maximumIvEEE10Policy1000EPdSB_jS8_ddNS5_3std3__410__identityEEEvT0_T1_T2_T3_T4_T6_E12temp_storage+64];
	setp.lt.f64 	%p158, %fd268, %fd269;
	selp.f64 	%fd380, %fd269, %fd268, %p158;
	bra.uni 	$L__BB3_74;
$L__BB3_39:
	setp.gt.u32 	%p3, %r69, 2047;
	@%p3 bra 	$L__BB3_58;
	mov.u32 	%r35, %tid.x;
	setp.ge.u32 	%p52, %r35, %r69;
	mov.f64 	%fd372, 0d0000000000000000;
	mov.u32 	%r472, %r35;
	@%p52 bra 	$L__BB3_42;
	mul.wide.u32 	%rd82, %r35, 8;
	add.s64 	%rd81, %rd16, %rd82;
	// begin inline asm
	ld.global.nc.u64 %rd80, [%rd81];
	// end inline asm
	mov.b64 	%fd372, %rd80;
	add.s32 	%r472, %r35, 256;
$L__BB3_42:
	setp.ge.u32 	%p53, %r472, %r69;
	@%p53 bra 	$L__BB3_49;
	not.b32 	%r139, %r472;
	add.s32 	%r38, %r69, %r139;
	and.b32  	%r140, %r38, 768;
	setp.eq.s32 	%p54, %r140, 768;
	@%p54 bra 	$L__BB3_46;
	mul.wide.u32 	%rd83, %r472, 8;
	add.s64 	%rd203, %rd16, %rd83;
	shr.u32 	%r141, %r38, 8;
	add.s32 	%r142, %r141, 1;
	and.b32  	%r143, %r142, 3;
	neg.s32 	%r470, %r143;
$L__BB3_45:
	.pragma "nounroll";
	// begin inline asm
	ld.global.nc.u64 %rd84, [%rd203];
	// end inline asm
	mov.b64 	%fd125, %rd84;
	setp.lt.f64 	%p55, %fd372, %fd125;
	selp.f64 	%fd372, %fd125, %fd372, %p55;
	add.s32 	%r472, %r472, 256;
	add.s64 	%rd203, %rd203, 2048;
	add.s32 	%r470, %r470, 1;
	setp.ne.s32 	%p56, %r470, 0;
	@%p56 bra 	$L__BB3_45;
$L__BB3_46:
	setp.lt.u32 	%p57, %r38, 768;
	@%p57 bra 	$L__BB3_49;
	mul.wide.u32 	%rd86, %r472, 8;
	add.s64 	%rd204, %rd16, %rd86;
$L__BB3_48:
	// begin inline asm
	ld.global.nc.u64 %rd87, [%rd204];
	// end inline asm
	mov.b64 	%fd126, %rd87;
	setp.lt.f64 	%p58, %fd372, %fd126;
	selp.f64 	%fd127, %fd126, %fd372, %p58;
	add.s64 	%rd90, %rd204, 2048;
	// begin inline asm
	ld.global.nc.u64 %rd89, [%rd90];
	// end inline asm
	mov.b64 	%fd128, %rd89;
	setp.lt.f64 	%p59, %fd127, %fd128;
	selp.f64 	%fd129, %fd128, %fd127, %p59;
	add.s64 	%rd92, %rd204, 4096;
	// begin inline asm
	ld.global.nc.u64 %rd91, [%rd92];
	// end inline asm
	mov.b64 	%fd130, %rd91;
	setp.lt.f64 	%p60, %fd129, %fd130;
	selp.f64 	%fd131, %fd130, %fd129, %p60;
	add.s64 	%rd94, %rd204, 6144;
	// begin inline asm
	ld.global.nc.u64 %rd93, [%rd94];
	// end inline asm
	mov.b64 	%fd132, %rd93;
	setp.lt.f64 	%p61, %fd131, %fd132;
	selp.f64 	%fd372, %fd132, %fd131, %p61;
	add.s32 	%r472, %r472, 1024;
	add.s64 	%rd204, %rd204, 8192;
	setp.lt.s32 	%p62, %r472, %r69;
	@%p62 bra 	$L__BB3_48;
$L__BB3_49:
	setp.lt.u32 	%p63, %r69, 256;
	@%p63 bra 	$L__BB3_54;
	// begin inline asm
	mov.u32 %r207, %laneid;
	// end inline asm
	mov.b64 	%rd105, %fd372;
	mov.b64 	{%r209, %r214}, %rd105;
	mov.b32 	%r215, 1;
	mov.b32 	%r256, 31;
	mov.b32 	%r257, -1;
	// begin inline asm
	shfl.sync.down.b32 %r208, %r209, %r215, %r256, %r257;
	// end inline asm
	// begin inline asm
	shfl.sync.down.b32 %r213, %r214, %r215, %r256, %r257;
	// end inline asm
	mov.b64 	%rd106, {%r208, %r213};
	mov.b64 	%fd180, %rd106;
	setp.gt.s32 	%p91, %r207, 30;
	setp.lt.f64 	%p92, %fd372, %fd180;
	selp.f64 	%fd181, %fd180, %fd372, %p92;
	selp.f64 	%fd182, %fd372, %fd181, %p91;
	mov.b64 	%rd107, %fd182;
	mov.b64 	{%r219, %r224}, %rd107;
	mov.b32 	%r225, 2;
	// begin inline asm
	shfl.sync.down.b32 %r218, %r219, %r225, %r256, %r257;
	// end inline asm
	// begin inline asm
	shfl.sync.down.b32 %r223, %r224, %r225, %r256, %r257;
	// end inline asm
	mov.b64 	%rd108, {%r218, %r223};
	mov.b64 	%fd183, %rd108;
	setp.gt.s32 	%p93, %r207, 29;
	setp.lt.f64 	%p94, %fd182, %fd183;
	selp.f64 	%fd184, %fd183, %fd182, %p94;
	selp.f64 	%fd185, %fd182, %fd184, %p93;
	mov.b64 	%rd109, %fd185;
	mov.b64 	{%r229, %r234}, %rd109;
	mov.b32 	%r235, 4;
	// begin inline asm
	shfl.sync.down.b32 %r228, %r229, %r235, %r256, %r257;
	// end inline asm
	// begin inline asm
	shfl.sync.down.b32 %r233, %r234, %r235, %r256, %r257;
	// end inline asm
	mov.b64 	%rd110, {%r228, %r233};
	mov.b64 	%fd186, %rd110;
	setp.gt.s32 	%p95, %r207, 27;
	setp.lt.f64 	%p96, %fd185, %fd186;
	selp.f64 	%fd187, %fd186, %fd185, %p96;
	selp.f64 	%fd188, %fd185, %fd187, %p95;
	mov.b64 	%rd111, %fd188;
	mov.b64 	{%r239, %r244}, %rd111;
	mov.b32 	%r245, 8;
	// begin inline asm
	shfl.sync.down.b32 %r238, %r239, %r245, %r256, %r257;
	// end inline asm
	// begin inline asm
	shfl.sync.down.b32 %r243, %r244, %r245, %r256, %r257;
	// end inline asm
	mov.b64 	%rd112, {%r238, %r243};
	mov.b64 	%fd189, %rd112;
	setp.gt.s32 	%p97, %r207, 23;
	setp.lt.f64 	%p98, %fd188, %fd189;
	selp.f64 	%fd190, %fd189, %fd188, %p98;
	selp.f64 	%fd191, %fd188, %fd190, %p97;
	mov.b64 	%rd113, %fd191;
	mov.b64 	{%r249, %r254}, %rd113;
	mov.b32 	%r255, 16;
	// begin inline asm
	shfl.sync.down.b32 %r248, %r249, %r255, %r256, %r257;
	// end inline asm
	// begin inline asm
	shfl.sync.down.b32 %r253, %r254, %r255, %r256, %r257;
	// end inline asm
	mov.b64 	%rd114, {%r248, %r253};
	mov.b64 	%fd192, %rd114;
	setp.gt.s32 	%p99, %r207, 15;
	setp.lt.f64 	%p100, %fd191, %fd192;
	selp.f64 	%fd38, %fd192, %fd191, %p100;
	selp.f64 	%fd380, %fd191, %fd38, %p99;
	setp.ne.s32 	%p101, %r207, 0;
	@%p101 bra 	$L__BB3_52;
	shr.u32 	%r258, %r35, 2;
	and.b32  	%r259, %r258, 248;
	mov.u32 	%r260, _ZZN3cub18CUB_300001_SM_10006detail6reduce28DeviceReduceSingleTileKernelINS2_10policy_hubIdjN4cuda3__47maximumIvEEE10Policy1000EPdSB_jS8_ddNS5_3std3__410__identityEEEvT0_T1_T2_T3_T4_T6_E12temp_storage;
	add.s32 	%r261, %r260, %r259;
	st.shared.f64 	[%r261+8], %fd38;
$L__BB3_52:
	bar.sync 	0;
	setp.ne.s32 	%p102, %r35, 0;
	@%p102 bra 	$L__BB3_74;
	ld.shared.f64 	%fd193, [_ZZN3cub18CUB_300001_SM_10006detail6reduce28DeviceReduceSingleTileKernelINS2_10policy_hubIdjN4cuda3__47maximumIvEEE10Policy1000EPdSB_jS8_ddNS5_3std3__410__identityEEEvT0_T1_T2_T3_T4_T6_E12temp_storage+16];
	setp.lt.f64 	%p103, %fd380, %fd193;
	selp.f64 	%fd194, %fd193, %fd380, %p103;
	ld.shared.f64 	%fd195, [_ZZN3cub18CUB_300001_SM_10006detail6reduce28DeviceReduceSingleTileKernelINS2_10policy_hubIdjN4cuda3__47maximumIvEEE10Policy1000EPdSB_jS8_ddNS5_3std3__410__identityEEEvT0_T1_T2_T3_T4_T6_E12temp_storage+24];
	setp.lt.f64 	%p104, %fd194, %fd195;
	selp.f64 	%fd196, %fd195, %fd194, %p104;
	ld.shared.f64 	%fd197, [_ZZN3cub18CUB_300001_SM_10006detail6reduce28DeviceReduceSingleTileKernelINS2_10policy_hubIdjN4cuda3__47maximumIvEEE10Policy1000EPdSB_jS8_ddNS5_3std3__410__identityEEEvT0_T1_T2_T3_T4_T6_E12temp_storage+32];
	setp.lt.f64 	%p105, %fd196, %fd197;
	selp.f64 	%fd198, %fd197, %fd196, %p105;
	ld.shared.f64 	%fd199, [_ZZN3cub18CUB_300001_SM_10006detail6reduce28DeviceReduceSingleTileKernelINS2_10policy_hubIdjN4cuda3__47maximumIvEEE10Policy1000EPdSB_jS8_ddNS5_3std3__410__identityEEEvT0_T1_T2_T3_T4_T6_E12temp_storage+40];
	setp.lt.f64 	%p106, %fd198, %fd199;
	selp.f64 	%fd200, %fd199, %fd198, %p106;
	ld.shared.f64 	%fd201, [_ZZN3cub18CUB_300001_SM_10006detail6reduce28DeviceReduceSingleTileKernelINS2_10policy_hubIdjN4cuda3__47maximumIvEEE10Policy1000EPdSB_jS8_ddNS5_3std3__410__identityEEEvT0_T1_T2_T3_T4_T6_E12temp_storage+48];
	setp.lt.f64 	%p107, %fd200, %fd201;
	selp.f64 	%fd202, %fd201, %fd200, %p107;
	ld.shared.f64 	%fd203, [_ZZN3cub18CUB_300001_SM_10006detail6reduce28DeviceReduceSingleTileKernelINS2_10policy_hubIdjN4cuda3__47maximumIvEEE10Policy1000EPdSB_jS8_ddNS5_3std3__410__identityEEEvT0_T1_T2_T3_T4_T6_E12temp_storage+56];
	setp.lt.f64 	%p108, %fd202, %fd203;
	selp.f64 	%fd204, %fd203, %fd202, %p108;
	ld.shared.f64 	%fd205, [_ZZN3cub18CUB_300001_SM_10006detail6reduce28DeviceReduceSingleTileKernelINS2_10policy_hubIdjN4cuda3__47maximumIvEEE10Policy1000EPdSB_jS8_ddNS5_3std3__410__identityEEEvT0_T1_T2_T3_T4_T6_E12temp_storage+64];
	setp.lt.f64 	%p109, %fd204, %fd205;
	selp.f64 	%fd380, %fd205, %fd204, %p109;
	bra.uni 	$L__BB3_74;
$L__BB3_54:
	// begin inline asm
	mov.u32 %r144, %laneid;
	// end inline asm
	and.b32  	%r195, %r35, 992;
	add.s32 	%r196, %r195, 32;
	setp.gt.u32 	%p64, %r196, %r69;
	not.b32 	%r197, %r195;
	add.s32 	%r198, %r69, %r197;
	selp.b32 	%r193, %r198, 31, %p64;
	mov.b64 	%rd95, %fd372;
	mov.b64 	{%r146, %r151}, %rd95;
	mov.b32 	%r152, 1;
	mov.b32 	%r194, -1;
	// begin inline asm
	shfl.sync.down.b32 %r145, %r146, %r152, %r193, %r194;
	// end inline asm
	// begin inline asm
	shfl.sync.down.b32 %r150, %r151, %r152, %r193, %r194;
	// end inline asm
	mov.b64 	%rd96, {%r145, %r150};
	mov.b64 	%fd133, %rd96;
	setp.lt.s32 	%p65, %r144, %r193;
	setp.lt.f64 	%p66, %fd372, %fd133;
	selp.f64 	%fd134, %fd133, %fd372, %p66;
	selp.f64 	%fd135, %fd134, %fd372, %p65;
	mov.b64 	%rd97, %fd135;
	mov.b64 	{%r156, %r161}, %rd97;
	mov.b32 	%r162, 2;
	// begin inline asm
	shfl.sync.down.b32 %r155, %r156, %r162, %r193, %r194;
	// end inline asm
	// begin inline asm
	shfl.sync.down.b32 %r160, %r161, %r162, %r193, %r194;
	// end inline asm
	mov.b64 	%rd98, {%r155, %r160};
	mov.b64 	%fd136, %rd98;
	add.s32 	%r199, %r144, 2;
	setp.gt.s32 	%p67, %r199, %r193;
	setp.lt.f64 	%p68, %fd135, %fd136;
	selp.f64 	%fd137, %fd136, %fd135, %p68;
	selp.f64 	%fd138, %fd135, %fd137, %p67;
	mov.b64 	%rd99, %fd138;
	mov.b64 	{%r166, %r171}, %rd99;
	mov.b32 	%r172, 4;
	// begin inline asm
	shfl.sync.down.b32 %r165, %r166, %r172, %r193, %r194;
	// end inline asm
	// begin inline asm
	shfl.sync.down.b32 %r170, %r171, %r172, %r193, %r194;
	// end inline asm
	mov.b64 	%rd100, {%r165, %r170};
	mov.b64 	%fd139, %rd100;
	add.s32 	%r200, %r144, 4;
	setp.gt.s32 	%p69, %r200, %r193;
	setp.lt.f64 	%p70, %fd138, %fd139;
	selp.f64 	%fd140, %fd139, %fd138, %p70;
	selp.f64 	%fd141, %fd138, %fd140, %p69;
	mov.b64 	%rd101, %fd141;
	mov.b64 	{%r176, %r181}, %rd101;
	mov.b32 	%r182, 8;
	// begin inline asm
	shfl.sync.down.b32 %r175, %r176, %r182, %r193, %r194;
	// end inline asm
	// begin inline asm
	shfl.sync.down.b32 %r180, %r181, %r182, %r193, %r194;
	// end inline asm
	mov.b64 	%rd102, {%r175, %r180};
	mov.b64 	%fd142, %rd102;
	add.s32 	%r201, %r144, 8;
	setp.gt.s32 	%p71, %r201, %r193;
	setp.lt.f64 	%p72, %fd141, %fd142;
	selp.f64 	%fd143, %fd142, %fd141, %p72;
	selp.f64 	%fd144, %fd141, %fd143, %p71;
	mov.b64 	%rd103, %fd144;
	mov.b64 	{%r186, %r191}, %rd103;
	mov.b32 	%r192, 16;
	// begin inline asm
	shfl.sync.down.b32 %r185, %r186, %r192, %r193, %r194;
	// end inline asm
	// begin inline asm
	shfl.sync.down.b32 %r190, %r191, %r192, %r193, %r194;
	// end inline asm
	mov.b64 	%rd104, {%r185, %r190};
	mov.b64 	%fd145, %rd104;
	add.s32 	%r202, %r144, 16;
	setp.gt.s32 	%p73, %r202, %r193;
	setp.lt.f64 	%p74, %fd144, %fd145;
	selp.f64 	%fd146, %fd145, %fd144, %p74;
	selp.f64 	%fd380, %fd144, %fd146, %p73;
	setp.ne.s32 	%p75, %r144, 0;
	@%p75 bra 	$L__BB3_56;
	shr.u32 	%r203, %r35, 2;
	and.b32  	%r204, %r203, 248;
	mov.u32 	%r205, _ZZN3cub18CUB_300001_SM_10006detail6reduce28DeviceReduceSingleTileKernelINS2_10policy_hubIdjN4cuda3__47maximumIvEEE10Policy1000EPdSB_jS8_ddNS5_3std3__410__identityEEEvT0_T1_T2_T3_T4_T6_E12temp_storage;
	add.s32 	%r206, %r205, %r204;
	st.shared.f64 	[%r206+8], %fd380;
$L__BB3_56:
	bar.sync 	0;
	setp.ne.s32 	%p76, %r35, 0;
	@%p76 bra 	$L__BB3_74;
	setp.gt.u32 	%p77, %r69, 32;
	ld.shared.f64 	%fd147, [_ZZN3cub18CUB_300001_SM_10006detail6reduce28DeviceReduceSingleTileKernelINS2_10policy_hubIdjN4cuda3__47maximumIvEEE10Policy1000EPdSB_jS8_ddNS5_3std3__410__identityEEEvT0_T1_T2_T3_T4_T6_E12temp_storage+16];
	setp.lt.f64 	%p78, %fd380, %fd147;
	selp.f64 	%fd149, %fd147, %fd380, %p78;
	selp.f64 	%fd150, %fd149, %fd380, %p77;
	setp.gt.u32 	%p79, %r69, 64;
	ld.shared.f64 	%fd152, [_ZZN3cub18CUB_300001_SM_10006detail6reduce28DeviceReduceSingleTileKernelINS2_10policy_hubIdjN4cuda3__47maximumIvEEE10Policy1000EPdSB_jS8_ddNS5_3std3__410__identityEEEvT0_T1_T2_T3_T4_T6_E12temp_storage+24];
	setp.lt.f64 	%p80, %fd150, %fd152;
	selp.f64 	%fd154, %fd152, %fd150, %p80;
	selp.f64 	%fd155, %fd154, %fd150, %p79;
	setp.gt.u32 	%p81, %r69, 96;
	ld.shared.f64 	%fd157, [_ZZN3cub18CUB_300001_SM_10006detail6reduce28DeviceReduceSingleTileKernelINS2_10policy_hubIdjN4cuda3__47maximumIvEEE10Policy1000EPdSB_jS8_ddNS5_3std3__410__identityEEEvT0_T1_T2_T3_T4_T6_E12temp_storage+32];
	setp.lt.f64 	%p82, %fd155, %fd157;
	selp.f64 	%fd159, %fd157, %fd155, %p82;
	selp.f64 	%fd160, %fd159, %fd155, %p81;
	setp.gt.u32 	%p83, %r69, 128;
	ld.shared.f64 	%fd162, [_ZZN3cub18CUB_300001_SM_10006detail6reduce28DeviceReduceSingleTileKernelINS2_10policy_hubIdjN4cuda3__47maximumIvEEE10Policy1000EPdSB_jS8_ddNS5_3std3__410__identityEEEvT0_T1_T2_T3_T4_T6_E12temp_storage+40];
	setp.lt.f64 	%p84, %fd160, %fd162;
	selp.f64 	%fd164, %fd162, %fd160, %p84;
	selp.f64 	%fd165, %fd164, %fd160, %p83;
	setp.gt.u32 	%p85, %r69, 160;
	ld.shared.f64 	%fd167, [_ZZN3cub18CUB_300001_SM_10006detail6reduce28DeviceReduceSingleTileKernelINS2_10policy_hubIdjN4cuda3__47maximumIvEEE10Policy1000EPdSB_jS8_ddNS5_3std3__410__identityEEEvT0_T1_T2_T3_T4_T6_E12temp_storage+48];
	setp.lt.f64 	%p86, %fd165, %fd167;
	selp.f64 	%fd169, %fd167, %fd165, %p86;
	selp.f64 	%fd170, %fd169, %fd165, %p85;
	setp.gt.u32 	%p87, %r69, 192;
	ld.shared.f64 	%fd172, [_ZZN3cub18CUB_300001_SM_10006detail6reduce28DeviceReduceSingleTileKernelINS2_10policy_hubIdjN4cuda3__47maximumIvEEE10Policy1000EPdSB_jS8_ddNS5_3std3__410__identityEEEvT0_T1_T2_T3_T4_T6_E12temp_storage+56];
	setp.lt.f64 	%p88, %fd170, %fd172;
	selp.f64 	%fd174, %fd172, %fd170, %p88;
	selp.f64 	%fd175, %fd174, %fd170, %p87;
	setp.gt.u32 	%p89, %r69, 224;
	ld.shared.f64 	%fd177, [_ZZN3cub18CUB_300001_SM_10006detail6reduce28DeviceReduceSingleTileKernelINS2_10policy_hubIdjN4cuda3__47maximumIvEEE10Policy1000EPdSB_jS8_ddNS5_3std3__410__identityEEEvT0_T1_T2_T3_T4_T6_E12temp_storage+64];
	setp.lt.f64 	%p90, %fd175, %fd177;
	selp.f64 	%fd179, %fd177, %fd175, %p90;
	selp.f64 	%fd380, %fd179, %fd175, %p89;
	bra.uni 	$L__BB3_74;
$L__BB3_58:
	mov.u32 	%r47, %tid.x;
	mul.wide.u32 	%rd35, %r47, 8;
	add.s64 	%rd20, %rd16, %rd35;
	// begin inline asm
	ld.global.nc.u64 %rd19, [%rd20];
	// end inline asm
	mov.b64 	%fd59, %rd19;
	add.s64 	%rd22, %rd20, 2048;
	// begin inline asm
	ld.global.nc.u64 %rd21, [%rd22];
	// end inline asm
	mov.b64 	%fd60, %rd21;
	add.s64 	%rd24, %rd20, 4096;
	// begin inline asm
	ld.global.nc.u64 %rd23, [%rd24];
	// end inline asm
	mov.b64 	%fd61, %rd23;
	add.s64 	%rd26, %rd20, 6144;
	// begin inline asm
	ld.global.nc.u64 %rd25, [%rd26];
	// end inline asm
	mov.b64 	%fd62, %rd25;
	add.s64 	%rd28, %rd20, 8192;
	// begin inline asm
	ld.global.nc.u64 %rd27, [%rd28];
	// end inline asm
	mov.b64 	%fd63, %rd27;
	add.s64 	%rd30, %rd20, 10240;
	// begin inline asm
	ld.global.nc.u64 %rd29, [%rd30];
	// end inline asm
	mov.b64 	%fd64, %rd29;
	add.s64 	%rd32, %rd20, 12288;
	// begin inline asm
	ld.global.nc.u64 %rd31, [%rd32];
	// end inline asm
	mov.b64 	%fd65, %rd31;
	add.s64 	%rd34, %rd20, 14336;
	// begin inline asm
	ld.global.nc.u64 %rd33, [%rd34];
	// end inline asm
	mov.b64 	%fd66, %rd33;
	setp.lt.f64 	%p4, %fd59, %fd60;
	selp.f64 	%fd67, %fd60, %fd59, %p4;
	setp.lt.f64 	%p5, %fd67, %fd61;
	selp.f64 	%fd68, %fd61, %fd67, %p5;
	setp.lt.f64 	%p6, %fd68, %fd62;
	selp.f64 	%fd69, %fd62, %fd68, %p6;
	setp.lt.f64 	%p7, %fd69, %fd63;
	selp.f64 	%fd70, %fd63, %fd69, %p7;
	setp.lt.f64 	%p8, %fd70, %fd64;
	selp.f64 	%fd71, %fd64, %fd70, %p8;
	setp.lt.f64 	%p9, %fd71, %fd65;
	selp.f64 	%fd72, %fd65, %fd71, %p9;
	setp.lt.f64 	%p10, %fd72, %fd66;
	selp.f64 	%fd379, %fd66, %fd72, %p10;
	add.s32 	%r48, %r69, -2048;
	setp.lt.u32 	%p11, %r48, 2048;
	mov.b32 	%r475, 2048;
	@%p11 bra 	$L__BB3_62;
	mov.b32 	%r475, 2048;
$L__BB3_60:
	add.s32 	%r72, %r47, %r475;
	mul.wide.u32 	%rd52, %r72, 8;
	add.s64 	%rd37, %rd16, %rd52;
	// begin inline asm
	ld.global.nc.u64 %rd36, [%rd37];
	// end inline asm
	mov.b64 	%fd73, %rd36;
	mul.wide.u32 	%rd53, %r475, 8;
	add.s64 	%rd54, %rd20, %rd53;
	add.s64 	%rd39, %rd54, 2048;
	// begin inline asm
	ld.global.nc.u64 %rd38, [%rd39];
	// end inline asm
	mov.b64 	%fd74, %rd38;
	add.s64 	%rd41, %rd54, 4096;
	// begin inline asm
	ld.global.nc.u64 %rd40, [%rd41];
	// end inline asm
	mov.b64 	%fd75, %rd40;
	add.s64 	%rd43, %rd54, 6144;
	// begin inline asm
	ld.global.nc.u64 %rd42, [%rd43];
	// end inline asm
	mov.b64 	%fd76, %rd42;
	add.s64 	%rd45, %rd54, 8192;
	// begin inline asm
	ld.global.nc.u64 %rd44, [%rd45];
	// end inline asm
	mov.b64 	%fd77, %rd44;
	add.s64 	%rd47, %rd54, 10240;
	// begin inline asm
	ld.global.nc.u64 %rd46, [%rd47];
	// end inline asm
	mov.b64 	%fd78, %rd46;
	add.s64 	%rd49, %rd54, 12288;
	// begin inline asm
	ld.global.nc.u64 %rd48, [%rd49];
	// end inline asm
	mov.b64 	%fd79, %rd48;
	add.s64 	%rd51, %rd54, 14336;
	// begin inline asm
	ld.global.nc.u64 %rd50, [%rd51];
	// end inline asm
	mov.b64 	%fd80, %rd50;
	setp.lt.f64 	%p12, %fd379, %fd73;
	selp.f64 	%fd81, %fd73, %fd379, %p12;
	setp.lt.f64 	%p13, %fd81, %fd74;
	selp.f64 	%fd82, %fd74, %fd81, %p13;
	setp.lt.f64 	%p14, %fd82, %fd75;
	selp.f64 	%fd83, %fd75, %fd82, %p14;
	setp.lt.f64 	%p15, %fd83, %fd76;
	selp.f64 	%fd84, %fd76, %fd83, %p15;
	setp.lt.f64 	%p16, %fd84, %fd77;
	selp.f64 	%fd85, %fd77, %fd84, %p16;
	setp.lt.f64 	%p17, %fd85, %fd78;
	selp.f64 	%fd86, %fd78, %fd85, %p17;
	setp.lt.f64 	%p18, %fd86, %fd79;
	selp.f64 	%fd87, %fd79, %fd86, %p18;
	setp.lt.f64 	%p19, %fd87, %fd80;
	selp.f64 	%fd379, %fd80, %fd87, %p19;
	sub.s32 	%r73, %r69, %r475;
	setp.lt.u32 	%p20, %r73, 2048;
	@%p20 bra 	$L__BB3_70;
	add.s32 	%r475, %r475, 2048;
	setp.le.u32 	%p21, %r475, %r48;
	@%p21 bra 	$L__BB3_60;
$L__BB3_62:
	setp.le.u32 	%p22, %r69, %r475;
	@%p22 bra 	$L__BB3_70;
	sub.s32 	%r52, %r69, %r475;
	setp.ge.s32 	%p23, %r47, %r52;
	@%p23 bra 	$L__BB3_70;
	not.b32 	%r74, %r47;
	add.s32 	%r75, %r69, %r74;
	sub.s32 	%r53, %r75, %r475;
	and.b32  	%r76, %r53, 768;
	setp.eq.s32 	%p24, %r76, 768;
	mov.u32 	%r479, %r47;
	@%p24 bra 	$L__BB3_67;
	add.s32 	%r477, %r47, %r475;
	shr.u32 	%r77, %r53, 8;
	add.s32 	%r78, %r77, 1;
	and.b32  	%r79, %r78, 3;
	neg.s32 	%r476, %r79;
	mov.u32 	%r479, %r47;
$L__BB3_66:
	.pragma "nounroll";
	mul.wide.u32 	%rd57, %r477, 8;
	add.s64 	%rd56, %rd16, %rd57;
	// begin inline asm
	ld.global.nc.u64 %rd55, [%rd56];
	// end inline asm
	mov.b64 	%fd89, %rd55;
	setp.lt.f64 	%p25, %fd379, %fd89;
	selp.f64 	%fd379, %fd89, %fd379, %p25;
	add.s32 	%r479, %r479, 256;
	add.s32 	%r477, %r477, 256;
	add.s32 	%r476, %r476, 1;
	setp.ne.s32 	%p26, %r476, 0;
	@%p26 bra 	$L__BB3_66;
$L__BB3_67:
	setp.lt.u32 	%p27, %r53, 768;
	@%p27 bra 	$L__BB3_70;
	add.s32 	%r481, %r479, 512;
	add.s32 	%r480, %r479, %r475;
$L__BB3_69:
	mul.wide.u32 	%rd66, %r480, 8;
	add.s64 	%rd59, %rd16, %rd66;
	// begin inline asm
	ld.global.nc.u64 %rd58, [%rd59];
	// end inline asm
	mov.b64 	%fd90, %rd58;
	setp.lt.f64 	%p28, %fd379, %fd90;
	selp.f64 	%fd91, %fd90, %fd379, %p28;
	add.s32 	%r80, %r480, 256;
	mul.wide.u32 	%rd67, %r80, 8;
	add.s64 	%rd61, %rd16, %rd67;
	// begin inline asm
	ld.global.nc.u64 %rd60, [%rd61];
	// end inline asm
	mov.b64 	%fd92, %rd60;
	setp.lt.f64 	%p29, %fd91, %fd92;
	selp.f64 	%fd93, %fd92, %fd91, %p29;
	add.s32 	%r81, %r480, 512;
	mul.wide.u32 	%rd68, %r81, 8;
	add.s64 	%rd63, %rd16, %rd68;
	// begin inline asm
	ld.global.nc.u64 %rd62, [%rd63];
	// end inline asm
	mov.b64 	%fd94, %rd62;
	setp.lt.f64 	%p30, %fd93, %fd94;
	selp.f64 	%fd95, %fd94, %fd93, %p30;
	add.s32 	%r82, %r480, 768;
	mul.wide.u32 	%rd69, %r82, 8;
	add.s64 	%rd65, %rd16, %rd69;
	// begin inline asm
	ld.global.nc.u64 %rd64, [%rd65];
	// end inline asm
	mov.b64 	%fd96, %rd64;
	setp.lt.f64 	%p31, %fd95, %fd96;
	selp.f64 	%fd379, %fd96, %fd95, %p31;
	add.s32 	%r67, %r481, 1024;
	add.s32 	%r83, %r481, 512;
	add.s32 	%r480, %r480, 1024;
	setp.lt.s32 	%p32, %r83, %r52;
	mov.u32 	%r481, %r67;
	@%p32 bra 	$L__BB3_69;
$L__BB3_70:
	// begin inline asm
	mov.u32 %r84, %laneid;
	// end inline asm
	mov.b64 	%rd70, %fd379;
	mov.b64 	{%r86, %r91}, %rd70;
	mov.b32 	%r92, 1;
	mov.b32 	%r133, 31;
	mov.b32 	%r134, -1;
	// begin inline asm
	shfl.sync.down.b32 %r85, %r86, %r92, %r133, %r134;
	// end inline asm
	// begin inline asm
	shfl.sync.down.b32 %r90, %r91, %r92, %r133, %r134;
	// end inline asm
	mov.b64 	%rd71, {%r85, %r90};
	mov.b64 	%fd97, %rd71;
	setp.gt.s32 	%p33, %r84, 30;
	setp.lt.f64 	%p34, %fd379, %fd97;
	selp.f64 	%fd98, %fd97, %fd379, %p34;
	selp.f64 	%fd99, %fd379, %fd98, %p33;
	mov.b64 	%rd72, %fd99;
	mov.b64 	{%r96, %r101}, %rd72;
	mov.b32 	%r102, 2;
	// begin inline asm
	shfl.sync.down.b32 %r95, %r96, %r102, %r133, %r134;
	// end inline asm
	// begin inline asm
	shfl.sync.down.b32 %r100, %r101, %r102, %r133, %r134;
	// end inline asm
	mov.b64 	%rd73, {%r95, %r100};
	mov.b64 	%fd100, %rd73;
	setp.gt.s32 	%p35, %r84, 29;
	setp.lt.f64 	%p36, %fd99, %fd100;
	selp.f64 	%fd101, %fd100, %fd99, %p36;
	selp.f64 	%fd102, %fd99, %fd101, %p35;
	mov.b64 	%rd74, %fd102;
	mov.b64 	{%r106, %r111}, %rd74;
	mov.b32 	%r112, 4;
	// begin inline asm
	shfl.sync.down.b32 %r105, %r106, %r112, %r133, %r134;
	// end inline asm
	// begin inline asm
	shfl.sync.down.b32 %r110, %r111, %r112, %r133, %r134;
	// end inline asm
	mov.b64 	%rd75, {%r105, %r110};
	mov.b64 	%fd103, %rd75;
	setp.gt.s32 	%p37, %r84, 27;
	setp.lt.f64 	%p38, %fd102, %fd103;
	selp.f64 	%fd104, %fd103, %fd102, %p38;
	selp.f64 	%fd105, %fd102, %fd104, %p37;
	mov.b64 	%rd76, %fd105;
	mov.b64 	{%r116, %r121}, %rd76;
	mov.b32 	%r122, 8;
	// begin inline asm
	shfl.sync.down.b32 %r115, %r116, %r122, %r133, %r134;
	// end inline asm
	// begin inline asm
	shfl.sync.down.b32 %r120, %r121, %r122, %r133, %r134;
	// end inline asm
	mov.b64 	%rd77, {%r115, %r120};
	mov.b64 	%fd106, %rd77;
	setp.gt.s32 	%p39, %r84, 23;
	setp.lt.f64 	%p40, %fd105, %fd106;
	selp.f64 	%fd107, %fd106, %fd105, %p40;
	selp.f64 	%fd108, %fd105, %fd107, %p39;
	mov.b64 	%rd78, %fd108;
	mov.b64 	{%r126, %r131}, %rd78;
	mov.b32 	%r132, 16;
	// begin inline asm
	shfl.sync.down.b32 %r125, %r126, %r132, %r133, %r134;
	// end inline asm
	// begin inline asm
	shfl.sync.down.b32 %r130, %r131, %r132, %r133, %r134;
	// end inline asm
	mov.b64 	%rd79, {%r125, %r130};
	mov.b64 	%fd109, %rd79;
	setp.gt.s32 	%p41, %r84, 15;
	setp.lt.f64 	%p42, %fd108, %fd109;
	selp.f64 	%fd54, %fd109, %fd108, %p42;
	selp.f64 	%fd380, %fd108, %fd54, %p41;
	setp.ne.s32 	%p43, %r84, 0;
	@%p43 bra 	$L__BB3_72;
	shr.u32 	%r135, %r47, 2;
	and.b32  	%r136, %r135, 248;
	mov.u32 	%r137, _ZZN3cub18CUB_300001_SM_10006detail6reduce28DeviceReduceSingleTileKernelINS2_10policy_hubIdjN4cuda3__47maximumIvEEE10Policy1000EPdSB_jS8_ddNS5_3std3__410__identityEEEvT0_T1_T2_T3_T4_T6_E12temp_storage;
	add.s32 	%r138, %r137, %r136;
	st.shared.f64 	[%r138+8], %fd54;
$L__BB3_72:
	bar.sync 	0;
	setp.ne.s32 	%p44, %r47, 0;
	@%p44 bra 	$L__BB3_74;
	ld.shared.f64 	%fd110, [_ZZN3cub18CUB_300001_SM_10006detail6reduce28DeviceReduceSingleTileKernelINS2_10policy_hubIdjN4cuda3__47maximumIvEEE10Policy1000EPdSB_jS8_ddNS5_3std3__410__identityEEEvT0_T1_T2_T3_T4_T6_E12temp_storage+16];
	setp.lt.f64 	%p45, %fd380, %fd110;
	selp.f64 	%fd111, %fd110, %fd380, %p45;
	ld.shared.f64 	%fd112, [_ZZN3cub18CUB_300001_SM_10006detail6reduce28DeviceReduceSingleTileKernelINS2_10policy_hubIdjN4cuda3__47maximumIvEEE10Policy1000EPdSB_jS8_ddNS5_3std3__410__identityEEEvT0_T1_T2_T3_T4_T6_E12temp_storage+24];
	setp.lt.f64 	%p46, %fd111, %fd112;
	selp.f64 	%fd113, %fd112, %fd111, %p46;
	ld.shared.f64 	%fd114, [_ZZN3cub18CUB_300001_SM_10006detail6reduce28DeviceReduceSingleTileKernelINS2_10policy_hubIdjN4cuda3__47maximumIvEEE10Policy1000EPdSB_jS8_ddNS5_3std3__410__identityEEEvT0_T1_T2_T3_T4_T6_E12temp_storage+32];
	setp.lt.f64 	%p47, %fd113, %fd114;
	selp.f64 	%fd115, %fd114, %fd113, %p47;
	ld.shared.f64 	%fd116, [_ZZN3cub18CUB_300001_SM_10006detail6reduce28DeviceReduceSingleTileKernelINS2_10policy_hubIdjN4cuda3__47maximumIvEEE10Policy1000EPdSB_jS8_ddNS5_3std3__410__identityEEEvT0_T1_T2_T3_T4_T6_E12temp_storage+40];
	setp.lt.f64 	%p48, %fd115, %fd116;
	selp.f64 	%fd117, %fd116, %fd115, %p48;
	ld.shared.f64 	%fd118, [_ZZN3cub18CUB_300001_SM_10006detail6reduce28DeviceReduceSingleTileKernelINS2_10policy_hubIdjN4cuda3__47maximumIvEEE10Policy1000EPdSB_jS8_ddNS5_3std3__410__identityEEEvT0_T1_T2_T3_T4_T6_E12temp_storage+48];
	setp.lt.f64 	%p49, %fd117, %fd118;
	selp.f64 	%fd119, %fd118, %fd117, %p49;
	ld.shared.f64 	%fd120, [_ZZN3cub18CUB_300001_SM_10006detail6reduce28DeviceReduceSingleTileKernelINS2_10policy_hubIdjN4cuda3__47maximumIvEEE10Policy1000EPdSB_jS8_ddNS5_3std3__410__identityEEEvT0_T1_T2_T3_T4_T6_E12temp_storage+56];
	setp.lt.f64 	%p50, %fd119, %fd120;
	selp.f64 	%fd121, %fd120, %fd119, %p50;
	ld.shared.f64 	%fd122, [_ZZN3cub18CUB_300001_SM_10006detail6reduce28DeviceReduceSingleTileKernelINS2_10policy_hubIdjN4cuda3__47maximumIvEEE10Policy1000EPdSB_jS8_ddNS5_3std3__410__identityEEEvT0_T1_T2_T3_T4_T6_E12temp_storage+64];
	setp.lt.f64 	%p51, %fd121, %fd122;
	selp.f64 	%fd380, %fd122, %fd121, %p51;
$L__BB3_74:
	mov.u32 	%r454, %tid.x;
	setp.ne.s32 	%p217, %r454, 0;
	@%p217 bra 	$L__BB3_76;
	setp.lt.f64 	%p218, %fd58, %fd380;
	selp.f64 	%fd353, %fd380, %fd58, %p218;
	st.global.f64 	[%rd1], %fd353;
$L__BB3_76:
	ret;

}
	// .globl	_ZN3cub18CUB_300001_SM_10006detail6reduce18DeviceReduceKernelINS2_10policy_hubIdjN4cuda3__47maximumIvEEE10Policy1000EPdjS8_dNS5_3std3__410__identityEEEvT0_PT3_T1_NS0_13GridEvenShareISI_EET2_T4_
.visible .entry _ZN3cub18CUB_300001_SM_10006detail6reduce18DeviceReduceKernelINS2_10policy_hubIdjN4cuda3__47maximumIvEEE10Policy1000EPdjS8_dNS5_3std3__410__identityEEEvT0_PT3_T1_NS0_13GridEvenShareISI_EET2_T4_(
	.param .u64 .ptr .align 1 _ZN3cub18CUB_300001_SM_10006detail6reduce18DeviceReduceKernelINS2_10policy_hubIdjN4cuda3__47maximumIvEEE10Policy1000EPdjS8_dNS5_3std3__410__identityEEEvT0_PT3_T1_NS0_13GridEvenShareISI_EET2_T4__param_0,
	.param .u64 .ptr .align 1 _ZN3cub18CUB_300001_SM_10006detail6reduce18DeviceReduceKernelINS2_10policy_hubIdjN4cuda3__47maximumIvEEE10Policy1000EPdjS8_dNS5_3std3__410__identityEEEvT0_PT3_T1_NS0_13GridEvenShareISI_EET2_T4__param_1,
	.param .u32 _ZN3cub18CUB_300001_SM_10006detail6reduce18DeviceReduceKernelINS2_10policy_hubIdjN4cuda3__47maximumIvEEE10Policy1000EPdjS8_dNS5_3std3__410__identityEEEvT0_PT3_T1_NS0_13GridEvenShareISI_EET2_T4__param_2,
	.param .align 4 .b8 _ZN3cub18CUB_300001_SM_10006detail6reduce18DeviceReduceKernelINS2_10policy_hubIdjN4cuda3__47maximumIvEEE10Policy1000EPdjS8_dNS5_3std3__410__identityEEEvT0_PT3_T1_NS0_13GridEvenShareISI_EET2_T4__param_3[40],
	.param .align 1 .b8 _ZN3cub18CUB_300001_SM_10006detail6reduce18DeviceReduceKernelINS2_10policy_hubIdjN4cuda3__47maximumIvEEE10Policy1000EPdjS8_dNS5_3std3__410__identityEEEvT0_PT3_T1_NS0_13GridEvenShareISI_EET2_T4__param_4[1],
	.param .align 1 .b8 _ZN3cub18CUB_300001_SM_10006detail6reduce18DeviceReduceKernelINS2_10policy_hubIdjN4cuda3__47maximumIvEEE10Policy1000EPdjS8_dNS5_3std3__410__identityEEEvT0_PT3_T1_NS0_13GridEvenShareISI_EET2_T4__param_5[1]
)
.maxntid 256
{
	.reg .pred 	%p<217>;
	.reg .b32 	%r<542>;
	.reg .b64 	%rd<197>;
	.reg .b64 	%fd<375>;
	// demoted variable
	.shared .align 8 .b8 _ZZN3cub18CUB_300001_SM_10006detail6reduce18DeviceReduceKernelINS2_10policy_hubIdjN4cuda3__47maximumIvEEE10Policy1000EPdjS8_dNS5_3std3__410__identityEEEvT0_PT3_T1_NS0_13GridEvenShareISI_EET2_T4_E12temp_storage[80];
	ld.param.u32 	%r1, [_ZN3cub18CUB_300001_SM_10006detail6reduce18DeviceReduceKernelINS2_10policy_hubIdjN4cuda3__47maximumIvEEE10Policy1000EPdjS8_dNS5_3std3__410__identityEEEvT0_PT3_T1_NS0_13GridEvenShareISI_EET2_T4__param_3+20];
	ld.param.u64 	%rd1, [_ZN3cub18CUB_300001_SM_10006detail6reduce18DeviceReduceKernelINS2_10policy_hubIdjN4cuda3__47maximumIvEEE10Policy1000EPdjS8_dNS5_3std3__410__identityEEEvT0_PT3_T1_NS0_13GridEvenShareISI_EET2_T4__param_0];
	ld.param.u32 	%r2, [_ZN3cub18CUB_300001_SM_10006detail6reduce18DeviceReduceKernelINS2_10policy_hubIdjN4cuda3__47maximumIvEEE10Policy1000EPdjS8_dNS5_3std3__410__identityEEEvT0_PT3_T1_NS0_13GridEvenShareISI_EET2_T4__param_3+24];
	mov.u32 	%r3, %ctaid.x;
	shl.b32 	%r4, %r2, 11;
	shl.b32 	%r5, %r3, 11;
	and.b64  	%rd3, %rd1, 31;
	setp.ne.s64 	%p1, %rd3, 0;
	@%p1 bra 	$L__BB4_36;
	sub.s32 	%r6, %r1, %r5;
	setp.gt.u32 	%p109, %r6, 2047;
	@%p109 bra 	$L__BB4_20;
	mov.u32 	%r7, %tid.x;
	setp.ge.u32 	%p158, %r7, %r6;
	mov.f64 	%fd355, 0d0000000000000000;
	mov.u32 	%r512, %r7;
	@%p158 bra 	$L__BB4_4;
	add.s32 	%r378, %r5, %r7;
	mul.wide.u32 	%rd157, %r378, 8;
	add.s64 	%rd156, %rd1, %rd157;
	// begin inline asm
	ld.global.nc.u64 %rd155, [%rd156];
	// end inline asm
	mov.b64 	%fd355, %rd155;
	add.s32 	%r512, %r7, 256;
$L__BB4_4:
	setp.ge.u32 	%p159, %r512, %r6;
	@%p159 bra 	$L__BB4_11;
	not.b32 	%r379, %r512;
	add.s32 	%r10, %r1, %r379;
	and.b32  	%r380, %r10, 768;
	setp.eq.s32 	%p160, %r380, 768;
	@%p160 bra 	$L__BB4_8;
	add.s32 	%r510, %r512, %r5;
	shr.u32 	%r381, %r10, 8;
	add.s32 	%r382, %r381, 1;
	and.b32  	%r383, %r382, 3;
	neg.s32 	%r509, %r383;
$L__BB4_7:
	.pragma "nounroll";
	mul.wide.u32 	%rd160, %r510, 8;
	add.s64 	%rd159, %rd1, %rd160;
	// begin inline asm
	ld.global.nc.u64 %rd158, [%rd159];
	// end inline asm
	mov.b64 	%fd269, %rd158;
	setp.lt.f64 	%p161, %fd355, %fd269;
	selp.f64 	%fd355, %fd269, %fd355, %p161;
	add.s32 	%r512, %r512, 256;
	add.s32 	%r510, %r510, 256;
	add.s32 	%r509, %r509, 1;
	setp.ne.s32 	%p162, %r509, 0;
	@%p162 bra 	$L__BB4_7;
$L__BB4_8:
	sub.s32 	%r384, %r10, %r5;
	setp.lt.u32 	%p163, %r384, 768;
	@%p163 bra 	$L__BB4_11;
	add.s32 	%r514, %r512, 512;
	add.s32 	%r513, %r512, %r5;
$L__BB4_10:
	mul.wide.u32 	%rd169, %r513, 8;
	add.s64 	%rd162, %rd1, %rd169;
	// begin inline asm
	ld.global.nc.u64 %rd161, [%rd162];
	// end inline asm
	mov.b64 	%fd270, %rd161;
	setp.lt.f64 	%p164, %fd355, %fd270;
	selp.f64 	%fd271, %fd270, %fd355, %p164;
	add.s32 	%r385, %r513, 256;
	mul.wide.u32 	%rd170, %r385, 8;
	add.s64 	%rd164, %rd1, %rd170;
	// begin inline asm
	ld.global.nc.u64 %rd163, [%rd164];
	// end inline asm
	mov.b64 	%fd272, %rd163;
	setp.lt.f64 	%p165, %fd271, %fd272;
	selp.f64 	%fd273, %fd272, %fd271, %p165;
	add.s32 	%r386, %r513, 512;
	mul.wide.u32 	%rd171, %r386, 8;
	add.s64 	%rd166, %rd1, %rd171;
	// begin inline asm
	ld.global.nc.u64 %rd165, [%rd166];
	// end inline asm
	mov.b64 	%fd274, %rd165;
	setp.lt.f64 	%p166, %fd273, %fd274;
	selp.f64 	%fd275, %fd274, %fd273, %p166;
	add.s32 	%r387, %r513, 768;
	mul.wide.u32 	%rd172, %r387, 8;
	add.s64 	%rd168, %rd1, %rd172;
	// begin inline asm
	ld.global.nc.u64 %rd167, [%rd168];
	// end inline asm
	mov.b64 	%fd276, %rd167;
	setp.lt.f64 	%p167, %fd275, %fd276;
	selp.f64 	%fd355, %fd276, %fd275, %p167;
	add.s32 	%r24, %r514, 1024;
	add.s32 	%r388, %r514, 512;
	add.s32 	%r513, %r513, 1024;
	setp.lt.s32 	%p168, %r388, %r6;
	mov.u32 	%r514, %r24;
	@%p168 bra 	$L__BB4_10;
$L__BB4_11:
	setp.lt.u32 	%p169, %r6, 256;
	@%p169 bra 	$L__BB4_16;
	// begin inline asm
	mov.u32 %r452, %laneid;
	// end inline asm
	mov.b64 	%rd183, %fd355;
	mov.b64 	{%r454, %r459}, %rd183;
	mov.b32 	%r460, 1;
	mov.b32 	%r501, 31;
	mov.b32 	%r502, -1;
	// begin inline asm
	shfl.sync.down.b32 %r453, %r454, %r460, %r501, %r502;
	// end inline asm
	// begin inline asm
	shfl.sync.down.b32 %r458, %r459, %r460, %r501, %r502;
	// end inline asm
	mov.b64 	%rd184, {%r453, %r458};
	mov.b64 	%fd324, %rd184;
	setp.gt.s32 	%p197, %r452, 30;
	setp.lt.f64 	%p198, %fd355, %fd324;
	selp.f64 	%fd325, %fd324, %fd355, %p198;
	selp.f64 	%fd326, %fd355, %fd325, %p197;
	mov.b64 	%rd185, %fd326;
	mov.b64 	{%r464, %r469}, %rd185;
	mov.b32 	%r470, 2;
	// begin inline asm
	shfl.sync.down.b32 %r463, %r464, %r470, %r501, %r502;
	// end inline asm
	// begin inline asm
	shfl.sync.down.b32 %r468, %r469, %r470, %r501, %r502;
	// end inline asm
	mov.b64 	%rd186, {%r463, %r468};
	mov.b64 	%fd327, %rd186;
	setp.gt.s32 	%p199, %r452, 29;
	setp.lt.f64 	%p200, %fd326, %fd327;
	selp.f64 	%fd328, %fd327, %fd326, %p200;
	selp.f64 	%fd329, %fd326, %fd328, %p199;
	mov.b64 	%rd187, %fd329;
	mov.b64 	{%r474, %r479}, %rd187;
	mov.b32 	%r480, 4;
	// begin inline asm
	shfl.sync.down.b32 %r473, %r474, %r480, %r501, %r502;
	// end inline asm
	// begin inline asm
	shfl.sync.down.b32 %r478, %r479, %r480, %r501, %r502;
	// end inline asm
	mov.b64 	%rd188, {%r473, %r478};
	mov.b64 	%fd330, %rd188;
	setp.gt.s32 	%p201, %r452, 27;
	setp.lt.f64 	%p202, %fd329, %fd330;
	selp.f64 	%fd331, %fd330, %fd329, %p202;
	selp.f64 	%fd332, %fd329, %fd331, %p201;
	mov.b64 	%rd189, %fd332;
	mov.b64 	{%r484, %r489}, %rd189;
	mov.b32 	%r490, 8;
	// begin inline asm
	shfl.sync.down.b32 %r483, %r484, %r490, %r501, %r502;
	// end inline asm
	// begin inline asm
	shfl.sync.down.b32 %r488, %r489, %r490, %r501, %r502;
	// end inline asm
	mov.b64 	%rd190, {%r483, %r488};
	mov.b64 	%fd333, %rd190;
	setp.gt.s32 	%p203, %r452, 23;
	setp.lt.f64 	%p204, %fd332, %fd333;
	selp.f64 	%fd334, %fd333, %fd332, %p204;
	selp.f64 	%fd335, %fd332, %fd334, %p203;
	mov.b64 	%rd191, %fd335;
	mov.b64 	{%r494, %r499}, %rd191;
	mov.b32 	%r500, 16;
	// begin inline asm
	shfl.sync.down.b32 %r493, %r494, %r500, %r501, %r502;
	// end inline asm
	// begin inline asm
	shfl.sync.down.b32 %r498, %r499, %r500, %r501, %r502;
	// end inline asm
	mov.b64 	%rd192, {%r493, %r498};
	mov.b64 	%fd336, %rd192;
	setp.gt.s32 	%p205, %r452, 15;
	setp.lt.f64 	%p206, %fd335, %fd336;
	selp.f64 	%fd10, %fd336, %fd335, %p206;
	selp.f64 	%fd374, %fd335, %fd10, %p205;
	setp.ne.s32 	%p207, %r452, 0;
	@%p207 bra 	$L__BB4_14;
	shr.u32 	%r503, %r7, 2;
	and.b32  	%r504, %r503, 248;
	mov.u32 	%r505, _ZZN3cub18CUB_300001_SM_10006detail6reduce18DeviceReduceKernelINS2_10policy_hubIdjN4cuda3__47maximumIvEEE10Policy1000EPdjS8_dNS5_3std3__410__identityEEEvT0_PT3_T1_NS0_13GridEvenShareISI_EET2_T4_E12temp_storage;
	add.s32 	%r506, %r505, %r504;
	st.shared.f64 	[%r506+8], %fd10;
$L__BB4_14:
	bar.sync 	0;
	setp.ne.s32 	%p208, %r7, 0;
	@%p208 bra 	$L__BB4_71;
	ld.shared.f64 	%fd337, [_ZZN3cub18CUB_300001_SM_10006detail6reduce18DeviceReduceKernelINS2_10policy_hubIdjN4cuda3__47maximumIvEEE10Policy1000EPdjS8_dNS5_3std3__410__identityEEEvT0_PT3_T1_NS0_13GridEvenShareISI_EET2_T4_E12temp_storage+16];
	setp.lt.f64 	%p209, %fd374, %fd337;
	selp.f64 	%fd338, %fd337, %fd374, %p209;
	ld.shared.f64 	%fd339, [_ZZN3cub18CUB_300001_SM_10006detail6reduce18DeviceReduceKernelINS2_10policy_hubIdjN4cuda3__47maximumIvEEE10Policy1000EPdjS8_dNS5_3std3__410__identityEEEvT0_PT3_T1_NS0_13GridEvenShareISI_EET2_T4_E12temp_storage+24];
	setp.lt.f64 	%p210, %fd338, %fd339;
	selp.f64 	%fd340, %fd339, %fd338, %p210;
	ld.shared.f64 	%fd341, [_ZZN3cub18CUB_300001_SM_10006detail6reduce18DeviceReduceKernelINS2_10policy_hubIdjN4cuda3__47maximumIvEEE10Policy1000EPdjS8_dNS5_3std3__410__identityEEEvT0_PT3_T1_NS0_13GridEvenShareISI_EET2_T4_E12temp_storage+32];
	setp.lt.f64 	%p211, %fd340, %fd341;
	selp.f64 	%fd342, %fd341, %fd340, %p211;
	ld.shared.f64 	%fd343, [_ZZN3cub18CUB_300001_SM_10006detail6reduce18DeviceReduceKernelINS2_10policy_hubIdjN4cuda3__47maximumIvEEE10Policy1000EPdjS8_dNS5_3std3__410__identityEEEvT0_PT3_T1_NS0_13GridEvenShareISI_EET2_T4_E12temp_storage+40];
	setp.lt.f64 	%p212, %fd342, %fd343;
	selp.f64 	%fd344, %fd343, %fd342, %p212;
	ld.shared.f64 	%fd345, [_ZZN3cub18CUB_300001_SM_10006detail6reduce18DeviceReduceKernelINS2_10policy_hubIdjN4cuda3__47maximumIvEEE10Policy1000EPdjS8_dNS5_3std3__410__identityEEEvT0_PT3_T1_NS0_13GridEvenShareISI_EET2_T4_E12temp_storage+48];
	setp.lt.f64 	%p213, %fd344, %fd345;
	selp.f64 	%fd346, %fd345, %fd344, %p213;
	ld.shared.f64 	%fd347, [_ZZN3cub18CUB_300001_SM_10006detail6reduce18DeviceReduceKernelINS2_10policy_hubIdjN4cuda3__47maximumIvEEE10Policy1000EPdjS8_dNS5_3std3__410__identityEEEvT0_PT3_T1_NS0_13GridEvenShareISI_EET2_T4_E12temp_storage+56];
	setp.lt.f64 	%p214, %fd346, %fd347;
	selp.f64 	%fd348, %fd347, %fd346, %p214;
	ld.shared.f64 	%fd349, [_ZZN3cub18CUB_300001_SM_10006detail6reduce18DeviceReduceKernelINS2_10policy_hubIdjN4cuda3__47maximumIvEEE10Policy1000EPdjS8_dNS5_3std3__410__identityEEEvT0_PT3_T1_NS0_13GridEvenShareISI_EET2_T4_E12temp_storage+64];
	setp.lt.f64 	%p215, %fd348, %fd349;
	selp.f64 	%fd374, %fd349, %fd348, %p215;
	bra.uni 	$L__BB4_71;
$L__BB4_16:
	// begin inline asm
	mov.u32 %r389, %laneid;
	// end inline asm
	and.b32  	%r440, %r7, 992;
	add.s32 	%r441, %r440, 32;
	setp.gt.u32 	%p170, %r441, %r6;
	not.b32 	%r442, %r440;
	add.s32 	%r443, %r6, %r442;
	selp.b32 	%r438, %r443, 31, %p170;
	mov.b64 	%rd173, %fd355;
	mov.b64 	{%r391, %r396}, %rd173;
	mov.b32 	%r397, 1;
	mov.b32 	%r439, -1;
	// begin inline asm
	shfl.sync.down.b32 %r390, %r391, %r397, %r438, %r439;
	// end inline asm
	// begin inline asm
	shfl.sync.down.b32 %r395, %r396, %r397, %r438, %r439;
	// end inline asm
	mov.b64 	%rd174, {%r390, %r395};
	mov.b64 	%fd277, %rd174;
	setp.lt.s32 	%p171, %r389, %r438;
	setp.lt.f64 	%p172, %fd355, %fd277;
	selp.f64 	%fd278, %fd277, %fd355, %p172;
	selp.f64 	%fd279, %fd278, %fd355, %p171;
	mov.b64 	%rd175, %fd279;
	mov.b64 	{%r401, %r406}, %rd175;
	mov.b32 	%r407, 2;
	// begin inline asm
	shfl.sync.down.b32 %r400, %r401, %r407, %r438, %r439;
	// end inline asm
	// begin inline asm
	shfl.sync.down.b32 %r405, %r406, %r407, %r438, %r439;
	// end inline asm
	mov.b64 	%rd176, {%r400, %r405};
	mov.b64 	%fd280, %rd176;
	add.s32 	%r444, %r389, 2;
	setp.gt.s32 	%p173, %r444, %r438;
	setp.lt.f64 	%p174, %fd279, %fd280;
	selp.f64 	%fd281, %fd280, %fd279, %p174;
	selp.f64 	%fd282, %fd279, %fd281, %p173;
	mov.b64 	%rd177, %fd282;
	mov.b64 	{%r411, %r416}, %rd177;
	mov.b32 	%r417, 4;
	// begin inline asm
	shfl.sync.down.b32 %r410, %r411, %r417, %r438, %r439;
	// end inline asm
	// begin inline asm
	shfl.sync.down.b32 %r415, %r416, %r417, %r438, %r439;
	// end inline asm
	mov.b64 	%rd178, {%r410, %r415};
	mov.b64 	%fd283, %rd178;
	add.s32 	%r445, %r389, 4;
	setp.gt.s32 	%p175, %r445, %r438;
	setp.lt.f64 	%p176, %fd282, %fd283;
	selp.f64 	%fd284, %fd283, %fd282, %p176;
	selp.f64 	%fd285, %fd282, %fd284, %p175;
	mov.b64 	%rd179, %fd285;
	mov.b64 	{%r421, %r426}, %rd179;
	mov.b32 	%r427, 8;
	// begin inline asm
	shfl.sync.down.b32 %r420, %r421, %r427, %r438, %r439;
	// end inline asm
	// begin inline asm
	shfl.sync.down.b32 %r425, %r426, %r427, %r438, %r439;
	// end inline asm
	mov.b64 	%rd180, {%r420, %r425};
	mov.b64 	%fd286, %rd180;
	add.s32 	%r446, %r389, 8;
	setp.gt.s32 	%p177, %r446, %r438;
	setp.lt.f64 	%p178, %fd285, %fd286;
	selp.f64 	%fd287, %fd286, %fd285, %p178;
	selp.f64 	%fd288, %fd285, %fd287, %p177;
	mov.b64 	%rd181, %fd288;
	mov.b64 	{%r431, %r436}, %rd181;
	mov.b32 	%r437, 16;
	// begin inline asm
	shfl.sync.down.b32 %r430, %r431, %r437, %r438, %r439;
	// end inline asm
	// begin inline asm
	shfl.sync.down.b32 %r435, %r436, %r437, %r438, %r439;
	// end inline asm
	mov.b64 	%rd182, {%r430, %r435};
	mov.b64 	%fd289, %rd182;
	add.s32 	%r447, %r389, 16;
	setp.gt.s32 	%p179, %r447, %r438;
	setp.lt.f64 	%p180, %fd288, %fd289;
	selp.f64 	%fd290, %fd289, %fd288, %p180;
	selp.f64 	%fd374, %fd288, %fd290, %p179;
	setp.ne.s32 	%p181, %r389, 0;
	@%p181 bra 	$L__BB4_18;
	shr.u32 	%r448, %r7, 2;
	and.b32  	%r449, %r448, 248;
	mov.u32 	%r450, _ZZN3cub18CUB_300001_SM_10006detail6reduce18DeviceReduceKernelINS2_10policy_hubIdjN4cuda3__47maximumIvEEE10Policy1000EPdjS8_dNS5_3std3__410__identityEEEvT0_PT3_T1_NS0_13GridEvenShareISI_EET2_T4_E12temp_storage;
	add.s32 	%r451, %r450, %r449;
	st.shared.f64 	[%r451+8], %fd374;
$L__BB4_18:
	bar.sync 	0;
	setp.ne.s32 	%p182, %r7, 0;
	@%p182 bra 	$L__BB4_71;
	setp.gt.u32 	%p183, %r6, 32;
	ld.shared.f64 	%fd291, [_ZZN3cub18CUB_300001_SM_10006detail6reduce18DeviceReduceKernelINS2_10policy_hubIdjN4cuda3__47maximumIvEEE10Policy1000EPdjS8_dNS5_3std3__410__identityEEEvT0_PT3_T1_NS0_13GridEvenShareISI_EET2_T4_E12temp_storage+16];
	setp.lt.f64 	%p184, %fd374, %fd291;
	selp.f64 	%fd293, %fd291, %fd374, %p184;
	selp.f64 	%fd294, %fd293, %fd374, %p183;
	setp.gt.u32 	%p185, %r6, 64;
	ld.shared.f64 	%fd296, [_ZZN3cub18CUB_300001_SM_10006detail6reduce18DeviceReduceKernelINS2_10policy_hubIdjN4cuda3__47maximumIvEEE10Policy1000EPdjS8_dNS5_3std3__410__identityEEEvT0_PT3_T1_NS0_13GridEvenShareISI_EET2_T4_E12temp_storage+24];
	setp.lt.f64 	%p186, %fd294, %fd296;
	selp.f64 	%fd298, %fd296, %fd294, %p186;
	selp.f64 	%fd299, %fd298, %fd294, %p185;
	setp.gt.u32 	%p187, %r6, 96;
	ld.shared.f64 	%fd301, [_ZZN3cub18CUB_300001_SM_10006detail6reduce18DeviceReduceKernelINS2_10policy_hubIdjN4cuda3__47maximumIvEEE10Policy1000EPdjS8_dNS5_3std3__410__identityEEEvT0_PT3_T1_NS0_13GridEvenShareISI_EET2_T4_E12temp_storage+32];
	setp.lt.f64 	%p188, %fd299, %fd301;
	selp.f64 	%fd303, %fd301, %fd299, %p188;
	selp.f64 	%fd304, %fd303, %fd299, %p187;
	setp.gt.u32 	%p189, %r6, 128;
	ld.shared.f64 	%fd306, [_ZZN3cub18CUB_300001_SM_10006detail6reduce18DeviceReduceKernelINS2_10policy_hubIdjN4cuda3__47maximumIvEEE10Policy1000EPdjS8_dNS5_3std3__410__identityEEEvT0_PT3_T1_NS0_13GridEvenShareISI_EET2_T4_E12temp_storage+40];
	setp.lt.f64 	%p190, %fd304, %fd306;
	selp.f64 	%fd308, %fd306, %fd304, %p190;
	selp.f64 	%fd309, %fd308, %fd304, %p189;
	setp.gt.u32 	%p191, %r6, 160;
	ld.shared.f64 	%fd311, [_ZZN3cub18CUB_300001_SM_10006detail6reduce18DeviceReduceKernelINS2_10policy_hubIdjN4cuda3__47maximumIvEEE10Policy1000EPdjS8_dNS5_3std3__410__identityEEEvT0_PT3_T1_NS0_13GridEvenShareISI_EET2_T4_E12temp_storage+48];
	setp.lt.f64 	%p192, %fd309, %fd311;
	selp.f64 	%fd313, %fd311, %fd309, %p192;
	selp.f64 	%fd314, %fd313, %fd309, %p191;
	setp.gt.u32 	%p193, %r6, 192;
	ld.shared.f64 	%fd316, [_ZZN3cub18CUB_300001_SM_10006detail6reduce18DeviceReduceKernelINS2_10policy_hubIdjN4cuda3__47maximumIvEEE10Policy1000EPdjS8_dNS5_3std3__410__identityEEEvT0_PT3_T1_NS0_13GridEvenShareISI_EET2_T4_E12temp_storage+56];
	setp.lt.f64 	%p194, %fd314, %fd316;
	selp.f64 	%fd318, %fd316, %fd314, %p194;
	selp.f64 	%fd319, %fd318, %fd314, %p193;
	setp.gt.u32 	%p195, %r6, 224;
	ld.shared.f64 	%fd321, [_ZZN3cub18CUB_300001_SM_10006detail6reduce18DeviceReduceKernelINS2_10policy_hubIdjN4cuda3__47maximumIvEEE10Policy1000EPdjS8_dNS5_3std3__410__identityEEEvT0_PT3_T1_NS0_13GridEvenShareISI_EET2_T4_E12temp_storage+64];
	setp.lt.f64 	%p196, %fd319, %fd321;
	selp.f64 	%fd323, %fd321, %fd319, %p196;
	selp.f64 	%fd374, %fd323, %fd319, %p195;
	bra.uni 	$L__BB4_71;
$L__BB4_20:
	mov.u32 	%r26, %tid.x;
	shl.b32 	%r305, %r26, 2;
	add.s32 	%r306, %r5, %r305;
	mul.wide.u32 	%rd113, %r306, 8;
	add.s64 	%rd103, %rd1, %rd113;
	// begin inline asm
	ld.global.nc.v2.u64 {%rd101, %rd102}, [%rd103];
	// end inline asm
	add.s64 	%rd106, %rd103, 16;
	// begin inline asm
	ld.global.nc.v2.u64 {%rd104, %rd105}, [%rd106];
	// end inline asm
	mov.b64 	%fd203, %rd101;
	mov.b64 	%fd204, %rd102;
	mov.b64 	%fd205, %rd104;
	mov.b64 	%fd206, %rd105;
	add.s64 	%rd109, %rd103, 8192;
	// begin inline asm
	ld.global.nc.v2.u64 {%rd107, %rd108}, [%rd109];
	// end inline asm
	add.s64 	%rd112, %rd103, 8208;
	// begin inline asm
	ld.global.nc.v2.u64 {%rd110, %rd111}, [%rd112];
	// end inline asm
	mov.b64 	%fd207, %rd107;
	mov.b64 	%fd208, %rd108;
	mov.b64 	%fd209, %rd110;
	mov.b64 	%fd210, %rd111;
	setp.lt.f64 	%p110, %fd203, %fd204;
	selp.f64 	%fd211, %fd204, %fd203, %p110;
	setp.lt.f64 	%p111, %fd211, %fd205;
	selp.f64 	%fd212, %fd205, %fd211, %p111;
	setp.lt.f64 	%p112, %fd212, %fd206;
	selp.f64 	%fd213, %fd206, %fd212, %p112;
	setp.lt.f64 	%p113, %fd213, %fd207;
	selp.f64 	%fd214, %fd207, %fd213, %p113;
	setp.lt.f64 	%p114, %fd214, %fd208;
	selp.f64 	%fd215, %fd208, %fd214, %p114;
	setp.lt.f64 	%p115, %fd215, %fd209;
	selp.f64 	%fd216, %fd209, %fd215, %p115;
	setp.lt.f64 	%p116, %fd216, %fd210;
	selp.f64 	%fd361, %fd210, %fd216, %p116;
	setp.lt.u32 	%p117, %r6, %r4;
	@%p117 bra 	$L__BB4_32;
	add.s32 	%r27, %r4, %r5;
	add.s32 	%r516, %r27, 256;
	add.s32 	%r515, %r27, %r26;
	mov.b32 	%r517, 0;
$L__BB4_22:
	add.s32 	%r5, %r5, %r4;
	add.s32 	%r308, %r1, -2048;
	setp.gt.u32 	%p118, %r5, %r308;
	@%p118 bra 	$L__BB4_24;
	cvt.u64.u32 	%rd126, %r5;
	cvt.u64.u32 	%rd127, %r305;
	add.s64 	%rd128, %rd126, %rd127;
	shl.b64 	%rd129, %rd128, 3;
	add.s64 	%rd116, %rd1, %rd129;
	// begin inline asm
	ld.global.nc.v2.u64 {%rd114, %rd115}, [%rd116];
	// end inline asm
	add.s64 	%rd119, %rd116, 16;
	// begin inline asm
	ld.global.nc.v2.u64 {%rd117, %rd118}, [%rd119];
	// end inline asm
	mov.b64 	%fd217, %rd114;
	mov.b64 	%fd218, %rd115;
	mov.b64 	%fd219, %rd117;
	mov.b64 	%fd220, %rd118;
	add.s64 	%rd122, %rd116, 8192;
	// begin inline asm
	ld.global.nc.v2.u64 {%rd120, %rd121}, [%rd122];
	// end inline asm
	add.s64 	%rd125, %rd116, 8208;
	// begin inline asm
	ld.global.nc.v2.u64 {%rd123, %rd124}, [%rd125];
	// end inline asm
	mov.b64 	%fd221, %rd120;
	mov.b64 	%fd222, %rd121;
	mov.b64 	%fd223, %rd123;
	mov.b64 	%fd224, %rd124;
	setp.lt.f64 	%p119, %fd361, %fd217;
	selp.f64 	%fd225, %fd217, %fd361, %p119;
	setp.lt.f64 	%p120, %fd225, %fd218;
	selp.f64 	%fd226, %fd218, %fd225, %p120;
	setp.lt.f64 	%p121, %fd226, %fd219;
	selp.f64 	%fd227, %fd219, %fd226, %p121;
	setp.lt.f64 	%p122, %fd227, %fd220;
	selp.f64 	%fd228, %fd220, %fd227, %p122;
	setp.lt.f64 	%p123, %fd228, %fd221;
	selp.f64 	%fd229, %fd221, %fd228, %p123;
	setp.lt.f64 	%p124, %fd229, %fd222;
	selp.f64 	%fd230, %fd222, %fd229, %p124;
	setp.lt.f64 	%p125, %fd230, %fd223;
	selp.f64 	%fd231, %fd223, %fd230, %p125;
	setp.lt.f64 	%p126, %fd231, %fd224;
	selp.f64 	%fd361, %fd224, %fd231, %p126;
	sub.s32 	%r310, %r1, %r5;
	setp.lt.u32 	%p127, %r310, %r4;
	add.s32 	%r517, %r517, 1;
	add.s32 	%r516, %r516, %r4;
	add.s32 	%r515, %r515, %r4;
	@%p127 bra 	$L__BB4_32;
	bra.uni 	$L__BB4_22;
$L__BB4_24:
	setp.le.u32 	%p128, %r1, %r5;
	@%p128 bra 	$L__BB4_32;
	sub.s32 	%r38, %r1, %r5;
	setp.ge.s32 	%p129, %r26, %r38;
	@%p129 bra 	$L__BB4_32;
	not.b32 	%r311, %r26;
	add.s32 	%r312, %r1, %r311;
	sub.s32 	%r313, %r312, %r27;
	mul.lo.s32 	%r314, %r2, %r517;
	shl.b32 	%r315, %r314, 11;
	sub.s32 	%r39, %r313, %r315;
	shr.u32 	%r316, %r312, 8;
	add.s32 	%r40, %r316, 1;
	and.b32  	%r317, %r312, 768;
	setp.eq.s32 	%p130, %r317, 768;
	mov.u32 	%r522, %r26;
	@%p130 bra 	$L__BB4_29;
	and.b32  	%r318, %r40, 3;
	neg.s32 	%r519, %r318;
	mov.u32 	%r522, %r26;
$L__BB4_28:
	.pragma "nounroll";
	mul.wide.u32 	%rd132, %r515, 8;
	add.s64 	%rd131, %rd1, %rd132;
	// begin inline asm
	ld.global.nc.u64 %rd130, [%rd131];
	// end inline asm
	mov.b64 	%fd233, %rd130;
	setp.lt.f64 	%p131, %fd361, %fd233;
	selp.f64 	%fd361, %fd233, %fd361, %p131;
	add.s32 	%r522, %r522, 256;
	add.s32 	%r515, %r515, 256;
	add.s32 	%r519, %r519, 1;
	setp.ne.s32 	%p132, %r519, 0;
	@%p132 bra 	$L__BB4_28;
$L__BB4_29:
	setp.lt.u32 	%p133, %r39, 768;
	@%p133 bra 	$L__BB4_32;
	add.s32 	%r524, %r522, 512;
	add.s32 	%r523, %r522, %r516;
$L__BB4_31:
	add.s32 	%r319, %r523, -256;
	mul.wide.u32 	%rd141, %r319, 8;
	add.s64 	%rd134, %rd1, %rd141;
	// begin inline asm
	ld.global.nc.u64 %rd133, [%rd134];
	// end inline asm
	mov.b64 	%fd234, %rd133;
	setp.lt.f64 	%p134, %fd361, %fd234;
	selp.f64 	%fd235, %fd234, %fd361, %p134;
	mul.wide.u32 	%rd142, %r523, 8;
	add.s64 	%rd136, %rd1, %rd142;
	// begin inline asm
	ld.global.nc.u64 %rd135, [%rd136];
	// end inline asm
	mov.b64 	%fd236, %rd135;
	setp.lt.f64 	%p135, %fd235, %fd236;
	selp.f64 	%fd237, %fd236, %fd235, %p135;
	add.s32 	%r320, %r523, 256;
	mul.wide.u32 	%rd143, %r320, 8;
	add.s64 	%rd138, %rd1, %rd143;
	// begin inline asm
	ld.global.nc.u64 %rd137, [%rd138];
	// end inline asm
	mov.b64 	%fd238, %rd137;
	setp.lt.f64 	%p136, %fd237, %fd238;
	selp.f64 	%fd239, %fd238, %fd237, %p136;
	add.s32 	%r321, %r523, 512;
	mul.wide.u32 	%rd144, %r321, 8;
	add.s64 	%rd140, %rd1, %rd144;
	// begin inline asm
	ld.global.nc.u64 %rd139, [%rd140];
	// end inline asm
	mov.b64 	%fd240, %rd139;
	setp.lt.f64 	%p137, %fd239, %fd240;
	selp.f64 	%fd361, %fd240, %fd239, %p137;
	add.s32 	%r53, %r524, 1024;
	add.s32 	%r322, %r524, 512;
	add.s32 	%r523, %r523, 1024;
	setp.lt.s32 	%p138, %r322, %r38;
	mov.u32 	%r524, %r53;
	@%p138 bra 	$L__BB4_31;
$L__BB4_32:
	// begin inline asm
	mov.u32 %r323, %laneid;
	// end inline asm
	mov.b64 	%rd145, %fd361;
	mov.b64 	{%r325, %r330}, %rd145;
	mov.b32 	%r331, 1;
	mov.b32 	%r372, 31;
	mov.b32 	%r373, -1;
	// begin inline asm
	shfl.sync.down.b32 %r324, %r325, %r331, %r372, %r373;
	// end inline asm
	// begin inline asm
	shfl.sync.down.b32 %r329, %r330, %r331, %r372, %r373;
	// end inline asm
	mov.b64 	%rd146, {%r324, %r329};
	mov.b64 	%fd241, %rd146;
	setp.gt.s32 	%p139, %r323, 30;
	setp.lt.f64 	%p140, %fd361, %fd241;
	selp.f64 	%fd242, %fd241, %fd361, %p140;
	selp.f64 	%fd243, %fd361, %fd242, %p139;
	mov.b64 	%rd147, %fd243;
	mov.b64 	{%r335, %r340}, %rd147;
	mov.b32 	%r341, 2;
	// begin inline asm
	shfl.sync.down.b32 %r334, %r335, %r341, %r372, %r373;
	// end inline asm
	// begin inline asm
	shfl.sync.down.b32 %r339, %r340, %r341, %r372, %r373;
	// end inline asm
	mov.b64 	%rd148, {%r334, %r339};
	mov.b64 	%fd244, %rd148;
	setp.gt.s32 	%p141, %r323, 29;
	setp.lt.f64 	%p142, %fd243, %fd244;
	selp.f64 	%fd245, %fd244, %fd243, %p142;
	selp.f64 	%fd246, %fd243, %fd245, %p141;
	mov.b64 	%rd149, %fd246;
	mov.b64 	{%r345, %r350}, %rd149;
	mov.b32 	%r351, 4;
	// begin inline asm
	shfl.sync.down.b32 %r344, %r345, %r351, %r372, %r373;
	// end inline asm
	// begin inline asm
	shfl.sync.down.b32 %r349, %r350, %r351, %r372, %r373;
	// end inline asm
	mov.b64 	%rd150, {%r344, %r349};
	mov.b64 	%fd247, %rd150;
	setp.gt.s32 	%p143, %r323, 27;
	setp.lt.f64 	%p144, %fd246, %fd247;
	selp.f64 	%fd248, %fd247, %fd246, %p144;
	selp.f64 	%fd249, %fd246, %fd248, %p143;
	mov.b64 	%rd151, %fd249;
	mov.b64 	{%r355, %r360}, %rd151;
	mov.b32 	%r361, 8;
	// begin inline asm
	shfl.sync.down.b32 %r354, %r355, %r361, %r372, %r373;
	// end inline asm
	// begin inline asm
	shfl.sync.down.b32 %r359, %r360, %r361, %r372, %r373;
	// end inline asm
	mov.b64 	%rd152, {%r354, %r359};
	mov.b64 	%fd250, %rd152;
	setp.gt.s32 	%p145, %r323, 23;
	setp.lt.f64 	%p146, %fd249, %fd250;
	selp.f64 	%fd251, %fd250, %fd249, %p146;
	selp.f64 	%fd252, %fd249, %fd251, %p145;
	mov.b64 	%rd153, %fd252;
	mov.b64 	{%r365, %r370}, %rd153;
	mov.b32 	%r371, 16;
	// begin inline asm
	shfl.sync.down.b32 %r364, %r365, %r371, %r372, %r373;
	// end inline asm
	// begin inline asm
	shfl.sync.down.b32 %r369, %r370, %r371, %r372, %r373;
	// end inline asm
	mov.b64 	%rd154, {%r364, %r369};
	mov.b64 	%fd253, %rd154;
	setp.gt.s32 	%p147, %r323, 15;
	setp.lt.f64 	%p148, %fd252, %fd253;
	selp.f64 	%fd25, %fd253, %fd252, %p148;
	selp.f64 	%fd374, %fd252, %fd25, %p147;
	setp.ne.s32 	%p149, %r323, 0;
	@%p149 bra 	$L__BB4_34;
	shr.u32 	%r374, %r26, 2;
	and.b32  	%r375, %r374, 248;
	mov.u32 	%r376, _ZZN3cub18CUB_300001_SM_10006detail6reduce18DeviceReduceKernelINS2_10policy_hubIdjN4cuda3__47maximumIvEEE10Policy1000EPdjS8_dNS5_3std3__410__identityEEEvT0_PT3_T1_NS0_13GridEvenShareISI_EET2_T4_E12temp_storage;
	add.s32 	%r377, %r376, %r375;
	st.shared.f64 	[%r377+8], %fd25;
$L__BB4_34:
	bar.sync 	0;
	setp.ne.s32 	%p150, %r26, 0;
	@%p150 bra 	$L__BB4_71;
	ld.shared.f64 	%fd254, [_ZZN3cub18CUB_300001_SM_10006detail6reduce18DeviceReduceKernelINS2_10policy_hubIdjN4cuda3__47maximumIvEEE10Policy1000EPdjS8_dNS5_3std3__410__identityEEEvT0_PT3_T1_NS0_13GridEvenShareISI_EET2_T4_E12temp_storage+16];
	setp.lt.f64 	%p151, %fd374, %fd254;
	selp.f64 	%fd255, %fd254, %fd374, %p151;
	ld.shared.f64 	%fd256, [_ZZN3cub18CUB_300001_SM_10006detail6reduce18DeviceReduceKernelINS2_10policy_hubIdjN4cuda3__47maximumIvEEE10Policy1000EPdjS8_dNS5_3std3__410__identityEEEvT0_PT3_T1_NS0_13GridEvenShareISI_EET2_T4_E12temp_storage+24];
	setp.lt.f64 	%p152, %fd255, %fd256;
	selp.f64 	%fd257, %fd256, %fd255, %p152;
	ld.shared.f64 	%fd258, [_ZZN3cub18CUB_300001_SM_10006detail6reduce18DeviceReduceKernelINS2_10policy_hubIdjN4cuda3__47maximumIvEEE10Policy1000EPdjS8_dNS5_3std3__410__identityEEEvT0_PT3_T1_NS0_13GridEvenShareISI_EET2_T4_E12temp_storage+32];
	setp.lt.f64 	%p153, %fd257, %fd258;
	selp.f64 	%fd259, %fd258, %fd257, %p153;
	ld.shared.f64 	%fd260, [_ZZN3cub18CUB_300001_SM_10006detail6reduce18DeviceReduceKernelINS2_10policy_hubIdjN4cuda3__47maximumIvEEE10Policy1000EPdjS8_dNS5_3std3__410__identityEEEvT0_PT3_T1_NS0_13GridEvenShareISI_EET2_T4_E12temp_storage+40];
	setp.lt.f64 	%p154, %fd259, %fd260;
	selp.f64 	%fd261, %fd260, %fd259, %p154;
	ld.shared.f64 	%fd262, [_ZZN3cub18CUB_300001_SM_10006detail6reduce18DeviceReduceKernelINS2_10policy_hubIdjN4cuda3__47maximumIvEEE10Policy1000EPdjS8_dNS5_3std3__410__identityEEEvT0_PT3_T1_NS0_13GridEvenShareISI_EET2_T4_E12temp_storage+48];
	setp.lt.f64 	%p155, %fd261, %fd262;
	selp.f64 	%fd263, %fd262, %fd261, %p155;
	ld.shared.f64 	%fd264, [_ZZN3cub18CUB_300001_SM_10006detail6reduce18DeviceReduceKernelINS2_10policy_hubIdjN4cuda3__47maximumIvEEE10Policy1000EPdjS8_dNS5_3std3__410__identityEEEvT0_PT3_T1_NS0_13GridEvenShareISI_EET2_T4_E12temp_storage+56];
	setp.lt.f64 	%p156, %fd263, %fd264;
	selp.f64 	%fd265, %fd264, %fd263, %p156;
	ld.shared.f64 	%fd266, [_ZZN3cub18CUB_300001_SM_10006detail6reduce18DeviceReduceKernelINS2_10policy_hubIdjN4cuda3__47maximumIvEEE10Policy1000EPdjS8_dNS5_3std3__410__identityEEEvT0_PT3_T1_NS0_13GridEvenShareISI_EET2_T4_E12temp_storage+64];
	setp.lt.f64 	%p157, %fd265, %fd266;
	selp.f64 	%fd374, %fd266, %fd265, %p157;
	bra.uni 	$L__BB4_71;
$L__BB4_36:
	sub.s32 	%r55, %r1, %r5;
	setp.gt.u32 	%p2, %r55, 2047;
	@%p2 bra 	$L__BB4_55;
	mov.u32 	%r56, %tid.x;
	setp.ge.u32 	%p51, %r56, %r55;
	mov.f64 	%fd367, 0d0000000000000000;
	mov.u32 	%r529, %r56;
	@%p51 bra 	$L__BB4_39;
	add.s32 	%r176, %r5, %r56;
	mul.wide.u32 	%rd65, %r176, 8;
	add.s64 	%rd64, %rd1, %rd65;
	// begin inline asm
	ld.global.nc.u64 %rd63, [%rd64];
	// end inline asm
	mov.b64 	%fd367, %rd63;
	add.s32 	%r529, %r56, 256;
$L__BB4_39:
	setp.ge.u32 	%p52, %r529, %r55;
	@%p52 bra 	$L__BB4_46;
	not.b32 	%r177, %r529;
	add.s32 	%r59, %r1, %r177;
	and.b32  	%r178, %r59, 768;
	setp.eq.s32 	%p53, %r178, 768;
	@%p53 bra 	$L__BB4_43;
	add.s32 	%r527, %r529, %r5;
	shr.u32 	%r179, %r59, 8;
	add.s32 	%r180, %r179, 1;
	and.b32  	%r181, %r180, 3;
	neg.s32 	%r526, %r181;
$L__BB4_42:
	.pragma "nounroll";
	mul.wide.u32 	%rd68, %r527, 8;
	add.s64 	%rd67, %rd1, %rd68;
	// begin inline asm
	ld.global.nc.u64 %rd66, [%rd67];
	// end inline asm
	mov.b64 	%fd122, %rd66;
	setp.lt.f64 	%p54, %fd367, %fd122;
	selp.f64 	%fd367, %fd122, %fd367, %p54;
	add.s32 	%r529, %r529, 256;
	add.s32 	%r527, %r527, 256;
	add.s32 	%r526, %r526, 1;
	setp.ne.s32 	%p55, %r526, 0;
	@%p55 bra 	$L__BB4_42;
$L__BB4_43:
	sub.s32 	%r182, %r59, %r5;
	setp.lt.u32 	%p56, %r182, 768;
	@%p56 bra 	$L__BB4_46;
	add.s32 	%r531, %r529, 512;
	add.s32 	%r530, %r529, %r5;
$L__BB4_45:
	mul.wide.u32 	%rd77, %r530, 8;
	add.s64 	%rd70, %rd1, %rd77;
	// begin inline asm
	ld.global.nc.u64 %rd69, [%rd70];
	// end inline asm
	mov.b64 	%fd123, %rd69;
	setp.lt.f64 	%p57, %fd367, %fd123;
	selp.f64 	%fd124, %fd123, %fd367, %p57;
	add.s32 	%r183, %r530, 256;
	mul.wide.u32 	%rd78, %r183, 8;
	add.s64 	%rd72, %rd1, %rd78;
	// begin inline asm
	ld.global.nc.u64 %rd71, [%rd72];
	// end inline asm
	mov.b64 	%fd125, %rd71;
	setp.lt.f64 	%p58, %fd124, %fd125;
	selp.f64 	%fd126, %fd125, %fd124, %p58;
	add.s32 	%r184, %r530, 512;
	mul.wide.u32 	%rd79, %r184, 8;
	add.s64 	%rd74, %rd1, %rd79;
	// begin inline asm
	ld.global.nc.u64 %rd73, [%rd74];
	// end inline asm
	mov.b64 	%fd127, %rd73;
	setp.lt.f64 	%p59, %fd126, %fd127;
	selp.f64 	%fd128, %fd127, %fd126, %p59;
	add.s32 	%r185, %r530, 768;
	mul.wide.u32 	%rd80, %r185, 8;
	add.s64 	%rd76, %rd1, %rd80;
	// begin inline asm
	ld.global.nc.u64 %rd75, [%rd76];
	// end inline asm
	mov.b64 	%fd129, %rd75;
	setp.lt.f64 	%p60, %fd128, %fd129;
	selp.f64 	%fd367, %fd129, %fd128, %p60;
	add.s32 	%r73, %r531, 1024;
	add.s32 	%r186, %r531, 512;
	add.s32 	%r530, %r530, 1024;
	setp.lt.s32 	%p61, %r186, %r55;
	mov.u32 	%r531, %r73;
	@%p61 bra 	$L__BB4_45;
$L__BB4_46:
	setp.lt.u32 	%p62, %r55, 256;
	@%p62 bra 	$L__BB4_51;
	// begin inline asm
	mov.u32 %r250, %laneid;
	// end inline asm
	mov.b64 	%rd91, %fd367;
	mov.b64 	{%r252, %r257}, %rd91;
	mov.b32 	%r258, 1;
	mov.b32 	%r299, 31;
	mov.b32 	%r300, -1;
	// begin inline asm
	shfl.sync.down.b32 %r251, %r252, %r258, %r299, %r300;
	// end inline asm
	// begin inline asm
	shfl.sync.down.b32 %r256, %r257, %r258, %r299, %r300;
	// end inline asm
	mov.b64 	%rd92, {%r251, %r256};
	mov.b64 	%fd177, %rd92;
	setp.gt.s32 	%p90, %r250, 30;
	setp.lt.f64 	%p91, %fd367, %fd177;
	selp.f64 	%fd178, %fd177, %fd367, %p91;
	selp.f64 	%fd179, %fd367, %fd178, %p90;
	mov.b64 	%rd93, %fd179;
	mov.b64 	{%r262, %r267}, %rd93;
	mov.b32 	%r268, 2;
	// begin inline asm
	shfl.sync.down.b32 %r261, %r262, %r268, %r299, %r300;
	// end inline asm
	// begin inline asm
	shfl.sync.down.b32 %r266, %r267, %r268, %r299, %r300;
	// end inline asm
	mov.b64 	%rd94, {%r261, %r266};
	mov.b64 	%fd180, %rd94;
	setp.gt.s32 	%p92, %r250, 29;
	setp.lt.f64 	%p93, %fd179, %fd180;
	selp.f64 	%fd181, %fd180, %fd179, %p93;
	selp.f64 	%fd182, %fd179, %fd181, %p92;
	mov.b64 	%rd95, %fd182;
	mov.b64 	{%r272, %r277}, %rd95;
	mov.b32 	%r278, 4;
	// begin inline asm
	shfl.sync.down.b32 %r271, %r272, %r278, %r299, %r300;
	// end inline asm
	// begin inline asm
	shfl.sync.down.b32 %r276, %r277, %r278, %r299, %r300;
	// end inline asm
	mov.b64 	%rd96, {%r271, %r276};
	mov.b64 	%fd183, %rd96;
	setp.gt.s32 	%p94, %r250, 27;
	setp.lt.f64 	%p95, %fd182, %fd183;
	selp.f64 	%fd184, %fd183, %fd182, %p95;
	selp.f64 	%fd185, %fd182, %fd184, %p94;
	mov.b64 	%rd97, %fd185;
	mov.b64 	{%r282, %r287}, %rd97;
	mov.b32 	%r288, 8;
	// begin inline asm
	shfl.sync.down.b32 %r281, %r282, %r288, %r299, %r300;
	// end inline asm
	// begin inline asm
	shfl.sync.down.b32 %r286, %r287, %r288, %r299, %r300;
	// end inline asm
	mov.b64 	%rd98, {%r281, %r286};
	mov.b64 	%fd186, %rd98;
	setp.gt.s32 	%p96, %r250, 23;
	setp.lt.f64 	%p97, %fd185, %fd186;
	selp.f64 	%fd187, %fd186, %fd185, %p97;
	selp.f64 	%fd188, %fd185, %fd187, %p96;
	mov.b64 	%rd99, %fd188;
	mov.b64 	{%r292, %r297}, %rd99;
	mov.b32 	%r298, 16;
	// begin inline asm
	shfl.sync.down.b32 %r291, %r292, %r298, %r299, %r300;
	// end inline asm
	// begin inline asm
	shfl.sync.down.b32 %r296, %r297, %r298, %r299, %r300;
	// end inline asm
	mov.b64 	%rd100, {%r291, %r296};
	mov.b64 	%fd189, %rd100;
	setp.gt.s32 	%p98, %r250, 15;
	setp.lt.f64 	%p99, %fd188, %fd189;
	selp.f64 	%fd37, %fd189, %fd188, %p99;
	selp.f64 	%fd374, %fd188, %fd37, %p98;
	setp.ne.s32 	%p100, %r250, 0;
	@%p100 bra 	$L__BB4_49;
	shr.u32 	%r301, %r56, 2;
	and.b32  	%r302, %r301, 248;
	mov.u32 	%r303, _ZZN3cub18CUB_300001_SM_10006detail6reduce18DeviceReduceKernelINS2_10policy_hubIdjN4cuda3__47maximumIvEEE10Policy1000EPdjS8_dNS5_3std3__410__identityEEEvT0_PT3_T1_NS0_13GridEvenShareISI_EET2_T4_E12temp_storage;
	add.s32 	%r304, %r303, %r302;
	st.shared.f64 	[%r304+8], %fd37;
$L__BB4_49:
	bar.sync 	0;
	setp.ne.s32 	%p101, %r56, 0;
	@%p101 bra 	$L__BB4_71;
	ld.shared.f64 	%fd190, [_ZZN3cub18CUB_300001_SM_10006detail6reduce18DeviceReduceKernelINS2_10policy_hubIdjN4cuda3__47maximumIvEEE10Policy1000EPdjS8_dNS5_3std3__410__identityEEEvT0_PT3_T1_NS0_13GridEvenShareISI_EET2_T4_E12temp_storage+16];
	setp.lt.f64 	%p102, %fd374, %fd190;
	selp.f64 	%fd191, %fd190, %fd374, %p102;
	ld.shared.f64 	%fd192, [_ZZN3cub18CUB_300001_SM_10006detail6reduce18DeviceReduceKernelINS2_10policy_hubIdjN4cuda3__47maximumIvEEE10Policy1000EPdjS8_dNS5_3std3__410__identityEEEvT0_PT3_T1_NS0_13GridEvenShareISI_EET2_T4_E12temp_storage+24];
	setp.lt.f64 	%p103, %fd191, %fd192;
	selp.f64 	%fd193, %fd192, %fd191, %p103;
	ld.shared.f64 	%fd194, [_ZZN3cub18CUB_300001_SM_10006detail6reduce18DeviceReduceKernelINS2_10policy_hubIdjN4cuda3__47maximumIvEEE10Policy1000EPdjS8_dNS5_3std3__410__identityEEEvT0_PT3_T1_NS0_13GridEvenShareISI_EET2_T4_E12temp_storage+32];
	setp.lt.f64 	%p104, %fd193, %fd194;
	selp.f64 	%fd195, %fd194, %fd193, %p104;
	ld.shared.f64 	%fd196, [_ZZN3cub18CUB_300001_SM_10006detail6reduce18DeviceReduceKernelINS2_10policy_hubIdjN4cuda3__47maximumIvEEE10Policy1000EPdjS8_dNS5_3std3__410__identityEEEvT0_PT3_T1_NS0_13GridEvenShareISI_EET2_T4_E12temp_storage+40];
	setp.lt.f64 	%p105, %fd195, %fd196;
	selp.f64 	%fd197, %fd196, %fd195, %p105;
	ld.shared.f64 	%fd198, [_ZZN3cub18CUB_300001_SM_10006detail6reduce18DeviceReduceKernelINS2_10policy_hubIdjN4cuda3__47maximumIvEEE10Policy1000EPdjS8_dNS5_3std3__410__identityEEEvT0_PT3_T1_NS0_13GridEvenShareISI_EET2_T4_E12temp_storage+48];
	setp.lt.f64 	%p106, %fd197, %fd198;
	selp.f64 	%fd199, %fd198, %fd197, %p106;
	ld.shared.f64 	%fd200, [_ZZN3cub18CUB_300001_SM_10006detail6reduce18DeviceReduceKernelINS2_10policy_hubIdjN4cuda3__47maximumIvEEE10Policy1000EPdjS8_dNS5_3std3__410__identityEEEvT0_PT3_T1_NS0_13GridEvenShareISI_EET2_T4_E12temp_storage+56];
	setp.lt.f64 	%p107, %fd199, %fd200;
	selp.f64 	%fd201, %fd200, %fd199, %p107;
	ld.shared.f64 	%fd202, [_ZZN3cub18CUB_300001_SM_10006detail6reduce18DeviceReduceKernelINS2_10policy_hubIdjN4cuda3__47maximumIvEEE10Policy1000EPdjS8_dNS5_3std3__410__identityEEEvT0_PT3_T1_NS0_13GridEvenShareISI_EET2_T4_E12temp_storage+64];
	setp.lt.f64 	%p108, %fd201, %fd202;
	selp.f64 	%fd374, %fd202, %fd201, %p108;
	bra.uni 	$L__BB4_71;
$L__BB4_51:
	// begin inline asm
	mov.u32 %r187, %laneid;
	// end inline asm
	and.b32  	%r238, %r56, 992;
	add.s32 	%r239, %r238, 32;
	setp.gt.u32 	%p63, %r239, %r55;
	not.b32 	%r240, %r238;
	add.s32 	%r241, %r55, %r240;
	selp.b32 	%r236, %r241, 31, %p63;
	mov.b64 	%rd81, %fd367;
	mov.b64 	{%r189, %r194}, %rd81;
	mov.b32 	%r195, 1;
	mov.b32 	%r237, -1;
	// begin inline asm
	shfl.sync.down.b32 %r188, %r189, %r195, %r236, %r237;
	// end inline asm
	// begin inline asm
	shfl.sync.down.b32 %r193, %r194, %r195, %r236, %r237;
	// end inline asm
	mov.b64 	%rd82, {%r188, %r193};
	mov.b64 	%fd130, %rd82;
	setp.lt.s32 	%p64, %r187, %r236;
	setp.lt.f64 	%p65, %fd367, %fd130;
	selp.f64 	%fd131, %fd130, %fd367, %p65;
	selp.f64 	%fd132, %fd131, %fd367, %p64;
	mov.b64 	%rd83, %fd132;
	mov.b64 	{%r199, %r204}, %rd83;
	mov.b32 	%r205, 2;
	// begin inline asm
	shfl.sync.down.b32 %r198, %r199, %r205, %r236, %r237;
	// end inline asm
	// begin inline asm
	shfl.sync.down.b32 %r203, %r204, %r205, %r236, %r237;
	// end inline asm
	mov.b64 	%rd84, {%r198, %r203};
	mov.b64 	%fd133, %rd84;
	add.s32 	%r242, %r187, 2;
	setp.gt.s32 	%p66, %r242, %r236;
	setp.lt.f64 	%p67, %fd132, %fd133;
	selp.f64 	%fd134, %fd133, %fd132, %p67;
	selp.f64 	%fd135, %fd132, %fd134, %p66;
	mov.b64 	%rd85, %fd135;
	mov.b64 	{%r209, %r214}, %rd85;
	mov.b32 	%r215, 4;
	// begin inline asm
	shfl.sync.down.b32 %r208, %r209, %r215, %r236, %r237;
	// end inline asm
	// begin inline asm
	shfl.sync.down.b32 %r213, %r214, %r215, %r236, %r237;
	// end inline asm
	mov.b64 	%rd86, {%r208, %r213};
	mov.b64 	%fd136, %rd86;
	add.s32 	%r243, %r187, 4;
	setp.gt.s32 	%p68, %r243, %r236;
	setp.lt.f64 	%p69, %fd135, %fd136;
	selp.f64 	%fd137, %fd136, %fd135, %p69;
	selp.f64 	%fd138, %fd135, %fd137, %p68;
	mov.b64 	%rd87, %fd138;
	mov.b64 	{%r219, %r224}, %rd87;
	mov.b32 	%r225, 8;
	// begin inline asm
	shfl.sync.down.b32 %r218, %r219, %r225, %r236, %r237;
	// end inline asm
	// begin inline asm
	shfl.sync.down.b32 %r223, %r224, %r225, %r236, %r237;
	// end inline asm
	mov.b64 	%rd88, {%r218, %r223};
	mov.b64 	%fd139, %rd88;
	add.s32 	%r244, %r187, 8;
	setp.gt.s32 	%p70, %r244, %r236;
	setp.lt.f64 	%p71, %fd138, %fd139;
	selp.f64 	%fd140, %fd139, %fd138, %p71;
	selp.f64 	%fd141, %fd138, %fd140, %p70;
	mov.b64 	%rd89, %fd141;
	mov.b64 	{%r229, %r234}, %rd89;
	mov.b32 	%r235, 16;
	// begin inline asm
	shfl.sync.down.b32 %r228, %r229, %r235, %r236, %r237;
	// end inline asm
	// begin inline asm
	shfl.sync.down.b32 %r233, %r234, %r235, %r236, %r237;
	// end inline asm
	mov.b64 	%rd90, {%r228, %r233};
	mov.b64 	%fd142, %rd90;
	add.s32 	%r245, %r187, 16;
	setp.gt.s32 	%p72, %r245, %r236;
	setp.lt.f64 	%p73, %fd141, %fd142;
	selp.f64 	%fd143, %fd142, %fd141, %p73;
	selp.f64 	%fd374, %fd141, %fd143, %p72;
	setp.ne.s32 	%p74, %r187, 0;
	@%p74 bra 	$L__BB4_53;
	shr.u32 	%r246, %r56, 2;
	and.b32  	%r247, %r246, 248;
	mov.u32 	%r248, _ZZN3cub18CUB_300001_SM_10006detail6reduce18DeviceReduceKernelINS2_10policy_hubIdjN4cuda3__47maximumIvEEE10Policy1000EPdjS8_dNS5_3std3__410__identityEEEvT0_PT3_T1_NS0_13GridEvenShareISI_EET2_T4_E12temp_storage;
	add.s32 	%r249, %r248, %r247;
	st.shared.f64 	[%r249+8], %fd374;
$L__BB4_53:
	bar.sync 	0;
	setp.ne.s32 	%p75, %r56, 0;
	@%p75 bra 	$L__BB4_71;
	setp.gt.u32 	%p76, %r55, 32;
	ld.shared.f64 	%fd144, [_ZZN3cub18CUB_300001_SM_10006detail6reduce18DeviceReduceKernelINS2_10policy_hubIdjN4cuda3__47maximumIvEEE10Policy1000EPdjS8_dNS5_3std3__410__identityEEEvT0_PT3_T1_NS0_13GridEvenShareISI_EET2_T4_E12temp_storage+16];
	setp.lt.f64 	%p77, %fd374, %fd144;
	selp.f64 	%fd146, %fd144, %fd374, %p77;
	selp.f64 	%fd147, %fd146, %fd374, %p76;
	setp.gt.u32 	%p78, %r55, 64;
	ld.shared.f64 	%fd149, [_ZZN3cub18CUB_300001_SM_10006detail6reduce18DeviceReduceKernelINS2_10policy_hubIdjN4cuda3__47maximumIvEEE10Policy1000EPdjS8_dNS5_3std3__410__identityEEEvT0_PT3_T1_NS0_13GridEvenShareISI_EET2_T4_E12temp_storage+24];
	setp.lt.f64 	%p79, %fd147, %fd149;
	selp.f64 	%fd151, %fd149, %fd147, %p79;
	selp.f64 	%fd152, %fd151, %fd147, %p78;
	setp.gt.u32 	%p80, %r55, 96;
	ld.shared.f64 	%fd154, [_ZZN3cub18CUB_300001_SM_10006detail6reduce18DeviceReduceKernelINS2_10policy_hubIdjN4cuda3__47maximumIvEEE10Policy1000EPdjS8_dNS5_3std3__410__identityEEEvT0_PT3_T1_NS0_13GridEvenShareISI_EET2_T4_E12temp_storage+32];
	setp.lt.f64 	%p81, %fd152, %fd154;
	selp.f64 	%fd156, %fd154, %fd152, %p81;
	selp.f64 	%fd157, %fd156, %fd152, %p80;
	setp.gt.u32 	%p82, %r55, 128;
	ld.shared.f64 	%fd159, [_ZZN3cub18CUB_300001_SM_10006detail6reduce18DeviceReduceKernelINS2_10policy_hubIdjN4cuda3__47maximumIvEEE10Policy1000EPdjS8_dNS5_3std3__410__identityEEEvT0_PT3_T1_NS0_13GridEvenShareISI_EET2_T4_E12temp_storage+40];
	setp.lt.f64 	%p83, %fd157, %fd159;
	selp.f64 	%fd161, %fd159, %fd157, %p83;
	selp.f64 	%fd162, %fd161, %fd157, %p82;
	setp.gt.u32 	%p84, %r55, 160;
	ld.shared.f64 	%fd164, [_ZZN3cub18CUB_300001_SM_10006detail6reduce18DeviceReduceKernelINS2_10policy_hubIdjN4cuda3__47maximumIvEEE10Policy1000EPdjS8_dNS5_3std3__410__identityEEEvT0_PT3_T1_NS0_13GridEvenShareISI_EET2_T4_E12temp_storage+48];
	setp.lt.f64 	%p85, %fd162, %fd164;
	selp.f64 	%fd166, %fd164, %fd162, %p85;
	selp.f64 	%fd167, %fd166, %fd162, %p84;
	setp.gt.u32 	%p86, %r55, 192;
	ld.shared.f64 	%fd169, [_ZZN3cub18CUB_300001_SM_10006detail6reduce18DeviceReduceKernelINS2_10policy_hubIdjN4cuda3__47maximumIvEEE10Policy1000EPdjS8_dNS5_3std3__410__identityEEEvT0_PT3_T1_NS0_13GridEvenShareISI_EET2_T4_E12temp_storage+56];
	setp.lt.f64 	%p87, %fd167, %fd169;
	selp.f64 	%fd171, %fd169, %fd167, %p87;
	selp.f64 	%fd172, %fd171, %fd167, %p86;
	setp.gt.u32 	%p88, %r55, 224;
	ld.shared.f64 	%fd174, [_ZZN3cub18CUB_300001_SM_10006detail6reduce18DeviceReduceKernelINS2_10policy_hubIdjN4cuda3__47maximumIvEEE10Policy1000EPdjS8_dNS5_3std3__410__identityEEEvT0_PT3_T1_NS0_13GridEvenShareISI_EET2_T4_E12temp_storage+64];
	setp.lt.f64 	%p89, %fd172, %fd174;
	selp.f64 	%fd176, %fd174, %fd172, %p89;
	selp.f64 	%fd374, %fd176, %fd172, %p88;
	bra.uni 	$L__BB4_71;
$L__BB4_55:
	mov.u32 	%r75, %tid.x;
	add.s32 	%r104, %r75, %r5;
	mul.wide.u32 	%rd20, %r104, 8;
	add.s64 	%rd5, %rd1, %rd20;
	// begin inline asm
	ld.global.nc.u64 %rd4, [%rd5];
	// end inline asm
	mov.b64 	%fd56, %rd4;
	add.s64 	%rd7, %rd5, 2048;
	// begin inline asm
	ld.global.nc.u64 %rd6, [%rd7];
	// end inline asm
	mov.b64 	%fd57, %rd6;
	add.s64 	%rd9, %rd5, 4096;
	// begin inline asm
	ld.global.nc.u64 %rd8, [%rd9];
	// end inline asm
	mov.b64 	%fd58, %rd8;
	add.s64 	%rd11, %rd5, 6144;
	// begin inline asm
	ld.global.nc.u64 %rd10, [%rd11];
	// end inline asm
	mov.b64 	%fd59, %rd10;
	add.s64 	%rd13, %rd5, 8192;
	// begin inline asm
	ld.global.nc.u64 %rd12, [%rd13];
	// end inline asm
	mov.b64 	%fd60, %rd12;
	add.s64 	%rd15, %rd5, 10240;
	// begin inline asm
	ld.global.nc.u64 %rd14, [%rd15];
	// end inline asm
	mov.b64 	%fd61, %rd14;
	add.s64 	%rd17, %rd5, 12288;
	// begin inline asm
	ld.global.nc.u64 %rd16, [%rd17];
	// end inline asm
	mov.b64 	%fd62, %rd16;
	add.s64 	%rd19, %rd5, 14336;
	// begin inline asm
	ld.global.nc.u64 %rd18, [%rd19];
	// end inline asm
	mov.b64 	%fd63, %rd18;
	setp.lt.f64 	%p3, %fd56, %fd57;
	selp.f64 	%fd64, %fd57, %fd56, %p3;
	setp.lt.f64 	%p4, %fd64, %fd58;
	selp.f64 	%fd65, %fd58, %fd64, %p4;
	setp.lt.f64 	%p5, %fd65, %fd59;
	selp.f64 	%fd66, %fd59, %fd65, %p5;
	setp.lt.f64 	%p6, %fd66, %fd60;
	selp.f64 	%fd67, %fd60, %fd66, %p6;
	setp.lt.f64 	%p7, %fd67, %fd61;
	selp.f64 	%fd68, %fd61, %fd67, %p7;
	setp.lt.f64 	%p8, %fd68, %fd62;
	selp.f64 	%fd69, %fd62, %fd68, %p8;
	setp.lt.f64 	%p9, %fd69, %fd63;
	selp.f64 	%fd373, %fd63, %fd69, %p9;
	setp.lt.u32 	%p10, %r55, %r4;
	@%p10 bra 	$L__BB4_67;
	add.s32 	%r76, %r4, %r5;
	add.s32 	%r533, %r76, 256;
	add.s32 	%r532, %r76, %r75;
	mov.b32 	%r534, 0;
$L__BB4_57:
	add.s32 	%r5, %r5, %r4;
	add.s32 	%r106, %r1, -2048;
	setp.gt.u32 	%p11, %r5, %r106;
	@%p11 bra 	$L__BB4_59;
	add.s32 	%r107, %r75, %r5;
	mul.wide.u32 	%rd37, %r107, 8;
	add.s64 	%rd22, %rd1, %rd37;
	// begin inline asm
	ld.global.nc.u64 %rd21, [%rd22];
	// end inline asm
	mov.b64 	%fd70, %rd21;
	add.s64 	%rd24, %rd22, 2048;
	// begin inline asm
	ld.global.nc.u64 %rd23, [%rd24];
	// end inline asm
	mov.b64 	%fd71, %rd23;
	add.s64 	%rd26, %rd22, 4096;
	// begin inline asm
	ld.global.nc.u64 %rd25, [%rd26];
	// end inline asm
	mov.b64 	%fd72, %rd25;
	add.s64 	%rd28, %rd22, 6144;
	// begin inline asm
	ld.global.nc.u64 %rd27, [%rd28];
	// end inline asm
	mov.b64 	%fd73, %rd27;
	add.s64 	%rd30, %rd22, 8192;
	// begin inline asm
	ld.global.nc.u64 %rd29, [%rd30];
	// end inline asm
	mov.b64 	%fd74, %rd29;
	add.s64 	%rd32, %rd22, 10240;
	// begin inline asm
	ld.global.nc.u64 %rd31, [%rd32];
	// end inline asm
	mov.b64 	%fd75, %rd31;
	add.s64 	%rd34, %rd22, 12288;
	// begin inline asm
	ld.global.nc.u64 %rd33, [%rd34];
	// end inline asm
	mov.b64 	%fd76, %rd33;
	add.s64 	%rd36, %rd22, 14336;
	// begin inline asm
	ld.global.nc.u64 %rd35, [%rd36];
	// end inline asm
	mov.b64 	%fd77, %rd35;
	setp.lt.f64 	%p12, %fd373, %fd70;
	selp.f64 	%fd78, %fd70, %fd373, %p12;
	setp.lt.f64 	%p13, %fd78, %fd71;
	selp.f64 	%fd79, %fd71, %fd78, %p13;
	setp.lt.f64 	%p14, %fd79, %fd72;
	selp.f64 	%fd80, %fd72, %fd79, %p14;
	setp.lt.f64 	%p15, %fd80, %fd73;
	selp.f64 	%fd81, %fd73, %fd80, %p15;
	setp.lt.f64 	%p16, %fd81, %fd74;
	selp.f64 	%fd82, %fd74, %fd81, %p16;
	setp.lt.f64 	%p17, %fd82, %fd75;
	selp.f64 	%fd83, %fd75, %fd82, %p17;
	setp.lt.f64 	%p18, %fd83, %fd76;
	selp.f64 	%fd84, %fd76, %fd83, %p18;
	setp.lt.f64 	%p19, %fd84, %fd77;
	selp.f64 	%fd373, %fd77, %fd84, %p19;
	sub.s32 	%r108, %r1, %r5;
	setp.lt.u32 	%p20, %r108, %r4;
	add.s32 	%r534, %r534, 1;
	add.s32 	%r533, %r533, %r4;
	add.s32 	%r532, %r532, %r4;
	@%p20 bra 	$L__BB4_67;
	bra.uni 	$L__BB4_57;
$L__BB4_59:
	setp.le.u32 	%p21, %r1, %r5;
	@%p21 bra 	$L__BB4_67;
	sub.s32 	%r87, %r1, %r5;
	setp.ge.s32 	%p22, %r75, %r87;
	@%p22 bra 	$L__BB4_67;
	not.b32 	%r109, %r75;
	add.s32 	%r110, %r1, %r109;
	sub.s32 	%r111, %r110, %r76;
	mul.lo.s32 	%r112, %r2, %r534;
	shl.b32 	%r113, %r112, 11;
	sub.s32 	%r88, %r111, %r113;
	shr.u32 	%r114, %r110, 8;
	add.s32 	%r89, %r114, 1;
	and.b32  	%r115, %r110, 768;
	setp.eq.s32 	%p23, %r115, 768;
	mov.u32 	%r539, %r75;
	@%p23 bra 	$L__BB4_64;
	and.b32  	%r116, %r89, 3;
	neg.s32 	%r536, %r116;
	mov.u32 	%r539, %r75;
$L__BB4_63:
	.pragma "nounroll";
	mul.wide.u32 	%rd40, %r532, 8;
	add.s64 	%rd39, %rd1, %rd40;
	// begin inline asm
	ld.global.nc.u64 %rd38, [%rd39];
	// end inline asm
	mov.b64 	%fd86, %rd38;
	setp.lt.f64 	%p24, %fd373, %fd86;
	selp.f64 	%fd373, %fd86, %fd373, %p24;
	add.s32 	%r539, %r539, 256;
	add.s32 	%r532, %r532, 256;
	add.s32 	%r536, %r536, 1;
	setp.ne.s32 	%p25, %r536, 0;
	@%p25 bra 	$L__BB4_63;
$L__BB4_64:
	setp.lt.u32 	%p26, %r88, 768;
	@%p26 bra 	$L__BB4_67;
	add.s32 	%r541, %r539, 512;
	add.s32 	%r540, %r539, %r533;
$L__BB4_66:
	add.s32 	%r117, %r540, -256;
	mul.wide.u32 	%rd49, %r117, 8;
	add.s64 	%rd42, %rd1, %rd49;
	// begin inline asm
	ld.global.nc.u64 %rd41, [%rd42];
	// end inline asm
	mov.b64 	%fd87, %rd41;
	setp.lt.f64 	%p27, %fd373, %fd87;
	selp.f64 	%fd88, %fd87, %fd373, %p27;
	mul.wide.u32 	%rd50, %r540, 8;
	add.s64 	%rd44, %rd1, %rd50;
	// begin inline asm
	ld.global.nc.u64 %rd43, [%rd44];
	// end inline asm
	mov.b64 	%fd89, %rd43;
	setp.lt.f64 	%p28, %fd88, %fd89;
	selp.f64 	%fd90, %fd89, %fd88, %p28;
	add.s32 	%r118, %r540, 256;
	mul.wide.u32 	%rd51, %r118, 8;
	add.s64 	%rd46, %rd1, %rd51;
	// begin inline asm
	ld.global.nc.u64 %rd45, [%rd46];
	// end inline asm
	mov.b64 	%fd91, %rd45;
	setp.lt.f64 	%p29, %fd90, %fd91;
	selp.f64 	%fd92, %fd91, %fd90, %p29;
	add.s32 	%r119, %r540, 512;
	mul.wide.u32 	%rd52, %r119, 8;
	add.s64 	%rd48, %rd1, %rd52;
	// begin inline asm
	ld.global.nc.u64 %rd47, [%rd48];
	// end inline asm
	mov.b64 	%fd93, %rd47;
	setp.lt.f64 	%p30, %fd92, %fd93;
	selp.f64 	%fd373, %fd93, %fd92, %p30;
	add.s32 	%r102, %r541, 1024;
	add.s32 	%r120, %r541, 512;
	add.s32 	%r540, %r540, 1024;
	setp.lt.s32 	%p31, %r120, %r87;
	mov.u32 	%r541, %r102;
	@%p31 bra 	$L__BB4_66;
$L__BB4_67:
	// begin inline asm
	mov.u32 %r121, %laneid;
	// end inline asm
	mov.b64 	%rd53, %fd373;
	mov.b64 	{%r123, %r128}, %rd53;
	mov.b32 	%r129, 1;
	mov.b32 	%r170, 31;
	mov.b32 	%r171, -1;
	// begin inline asm
	shfl.sync.down.b32 %r122, %r123, %r129, %r170, %r171;
	// end inline asm
	// begin inline asm
	shfl.sync.down.b32 %r127, %r128, %r129, %r170, %r171;
	// end inline asm
	mov.b64 	%rd54, {%r122, %r127};
	mov.b64 	%fd94, %rd54;
	setp.gt.s32 	%p32, %r121, 30;
	setp.lt.f64 	%p33, %fd373, %fd94;
	selp.f64 	%fd95, %fd94, %fd373, %p33;
	selp.f64 	%fd96, %fd373, %fd95, %p32;
	mov.b64 	%rd55, %fd96;
	mov.b64 	{%r133, %r138}, %rd55;
	mov.b32 	%r139, 2;
	// begin inline asm
	shfl.sync.down.b32 %r132, %r133, %r139, %r170, %r171;
	// end inline asm
	// begin inline asm
	shfl.sync.down.b32 %r137, %r138, %r139, %r170, %r171;
	// end inline asm
	mov.b64 	%rd56, {%r132, %r137};
	mov.b64 	%fd97, %rd56;
	setp.gt.s32 	%p34, %r121, 29;
	setp.lt.f64 	%p35, %fd96, %fd97;
	selp.f64 	%fd98, %fd97, %fd96, %p35;
	selp.f64 	%fd99, %fd96, %fd98, %p34;
	mov.b64 	%rd57, %fd99;
	mov.b64 	{%r143, %r148}, %rd57;
	mov.b32 	%r149, 4;
	// begin inline asm
	shfl.sync.down.b32 %r142, %r143, %r149, %r170, %r171;
	// end inline asm
	// begin inline asm
	shfl.sync.down.b32 %r147, %r148, %r149, %r170, %r171;
	// end inline asm
	mov.b64 	%rd58, {%r142, %r147};
	mov.b64 	%fd100, %rd58;
	setp.gt.s32 	%p36, %r121, 27;
	setp.lt.f64 	%p37, %fd99, %fd100;
	selp.f64 	%fd101, %fd100, %fd99, %p37;
	selp.f64 	%fd102, %fd99, %fd101, %p36;
	mov.b64 	%rd59, %fd102;
	mov.b64 	{%r153, %r158}, %rd59;
	mov.b32 	%r159, 8;
	// begin inline asm
	shfl.sync.down.b32 %r152, %r153, %r159, %r170, %r171;
	// end inline asm
	// begin inline asm
	shfl.sync.down.b32 %r157, %r158, %r159, %r170, %r171;
	// end inline asm
	mov.b64 	%rd60, {%r152, %r157};
	mov.b64 	%fd103, %rd60;
	setp.gt.s32 	%p38, %r121, 23;
	setp.lt.f64 	%p39, %fd102, %fd103;
	selp.f64 	%fd104, %fd103, %fd102, %p39;
	selp.f64 	%fd105, %fd102, %fd104, %p38;
	mov.b64 	%rd61, %fd105;
	mov.b64 	{%r163, %r168}, %rd61;
	mov.b32 	%r169, 16;
	// begin inline asm
	shfl.sync.down.b32 %r162, %r163, %r169, %r170, %r171;
	// end inline asm
	// begin inline asm
	shfl.sync.down.b32 %r167, %r168, %r169, %r170, %r171;
	// end inline asm
	mov.b64 	%rd62, {%r162, %r167};
	mov.b64 	%fd106, %rd62;
	setp.gt.s32 	%p40, %r121, 15;
	setp.lt.f64 	%p41, %fd105, %fd106;
	selp.f64 	%fd52, %fd106, %fd105, %p41;
	selp.f64 	%fd374, %fd105, %fd52, %p40;
	setp.ne.s32 	%p42, %r121, 0;
	@%p42 bra 	$L__BB4_69;
	shr.u32 	%r172, %r75, 2;
	and.b32  	%r173, %r172, 248;
	mov.u32 	%r174, _ZZN3cub18CUB_300001_SM_10006detail6reduce18DeviceReduceKernelINS2_10policy_hubIdjN4cuda3__47maximumIvEEE10Policy1000EPdjS8_dNS5_3std3__410__identityEEEvT0_PT3_T1_NS0_13GridEvenShareISI_EET2_T4_E12temp_storage;
	add.s32 	%r175, %r174, %r173;
	st.shared.f64 	[%r175+8], %fd52;
$L__BB4_69:
	bar.sync 	0;
	setp.ne.s32 	%p43, %r75, 0;
	@%p43 bra 	$L__BB4_71;
	ld.shared.f64 	%fd107, [_ZZN3cub18CUB_300001_SM_10006detail6reduce18DeviceReduceKernelINS2_10policy_hubIdjN4cuda3__47maximumIvEEE10Policy1000EPdjS8_dNS5_3std3__410__identityEEEvT0_PT3_T1_NS0_13GridEvenShareISI_EET2_T4_E12temp_storage+16];
	setp.lt.f64 	%p44, %fd374, %fd107;
	selp.f64 	%fd108, %fd107, %fd374, %p44;
	ld.shared.f64 	%fd109, [_ZZN3cub18CUB_300001_SM_10006detail6reduce18DeviceReduceKernelINS2_10policy_hubIdjN4cuda3__47maximumIvEEE10Policy1000EPdjS8_dNS5_3std3__410__identityEEEvT0_PT3_T1_NS0_13GridEvenShareISI_EET2_T4_E12temp_storage+24];
	setp.lt.f64 	%p45, %fd108, %fd109;
	selp.f64 	%fd110, %fd109, %fd108, %p45;
	ld.shared.f64 	%fd111, [_ZZN3cub18CUB_300001_SM_10006detail6reduce18DeviceReduceKernelINS2_10policy_hubIdjN4cuda3__47maximumIvEEE10Policy1000EPdjS8_dNS5_3std3__410__identityEEEvT0_PT3_T1_NS0_13GridEvenShareISI_EET2_T4_E12temp_storage+32];
	setp.lt.f64 	%p46, %fd110, %fd111;
	selp.f64 	%fd112, %fd111, %fd110, %p46;
	ld.shared.f64 	%fd113, [_ZZN3cub18CUB_300001_SM_10006detail6reduce18DeviceReduceKernelINS2_10policy_hubIdjN4cuda3__47maximumIvEEE10Policy1000EPdjS8_dNS5_3std3__410__identityEEEvT0_PT3_T1_NS0_13GridEvenShareISI_EET2_T4_E12temp_storage+40];
	setp.lt.f64 	%p47, %fd112, %fd113;
	selp.f64 	%fd114, %fd113, %fd112, %p47;
	ld.shared.f64 	%fd115, [_ZZN3cub18CUB_300001_SM_10006detail6reduce18DeviceReduceKernelINS2_10policy_hubIdjN4cuda3__47maximumIvEEE10Policy1000EPdjS8_dNS5_3std3__410__identityEEEvT0_PT3_T1_NS0_13GridEvenShareISI_EET2_T4_E12temp_storage+48];
	setp.lt.f64 	%p48, %fd114, %fd115;
	selp.f64 	%fd116, %fd115, %fd114, %p48;
	ld.shared.f64 	%fd117, [_ZZN3cub18CUB_300001_SM_10006detail6reduce18DeviceReduceKernelINS2_10policy_hubIdjN4cuda3__47maximumIvEEE10Policy1000EPdjS8_dNS5_3std3__410__identityEEEvT0_PT3_T1_NS0_13GridEvenShareISI_EET2_T4_E12temp_storage+56];
	setp.lt.f64 	%p49, %fd116, %fd117;
	selp.f64 	%fd118, %fd117, %fd116, %p49;
	ld.shared.f64 	%fd119, [_ZZN3cub18CUB_300001_SM_10006detail6reduce18DeviceReduceKernelINS2_10policy_hubIdjN4cuda3__47maximumIvEEE10Policy1000EPdjS8_dNS5_3std3__410__identityEEEvT0_PT3_T1_NS0_13GridEvenShareISI_EET2_T4_E12temp_storage+64];
	setp.lt.f64 	%p50, %fd118, %fd119;
	selp.f64 	%fd374, %fd119, %fd118, %p50;
$L__BB4_71:
	mov.u32 	%r507, %tid.x;
	setp.ne.s32 	%p216, %r507, 0;
	@%p216 bra 	$L__BB4_73;
	ld.param.u64 	%rd196, [_ZN3cub18CUB_300001_SM_10006detail6reduce18DeviceReduceKernelINS2_10policy_hubIdjN4cuda3__47maximumIvEEE10Policy1000EPdjS8_dNS5_3std3__410__identityEEEvT0_PT3_T1_NS0_13GridEvenShareISI_EET2_T4__param_1];
	cvta.to.global.u64 	%rd193, %rd196;
	mul.wide.u32 	%rd194, %r3, 8;
	add.s64 	%rd195, %rd193, %rd194;
	st.global.f64 	[%rd195], %fd374;
$L__BB4_73:
	ret;

}
	// .globl	_ZN3cub18CUB_300001_SM_10006detail6reduce28DeviceReduceSingleTileKernelINS2_10policy_hubIdjN4cuda3__47maximumIvEEE10Policy1000EPdSB_iS8_ddNS5_3std3__410__identityEEEvT0_T1_T2_T3_T4_T6_
.visible .entry _ZN3cub18CUB_300001_SM_10006detail6reduce28DeviceReduceSingleTileKernelINS2_10policy_hubIdjN4cuda3__47maximumIvEEE10Policy1000EPdSB_iS8_ddNS5_3std3__410__identityEEEvT0_T1_T2_T3_T4_T6_(
	.param .u64 .ptr .align 1 _ZN3cub18CUB_300001_SM_10006detail6reduce28DeviceReduceSingleTileKernelINS2_10policy_hubIdjN4cuda3__47maximumIvEEE10Policy1000EPdSB_iS8_ddNS5_3std3__410__identityEEEvT0_T1_T2_T3_T4_T6__param_0,
	.param .u64 .ptr .align 1 _ZN3cub18CUB_300001_SM_10006detail6reduce28DeviceReduceSingleTileKernelINS2_10policy_hubIdjN4cuda3__47maximumIvEEE10Policy1000EPdSB_iS8_ddNS5_3std3__410__identityEEEvT0_T1_T2_T3_T4_T6__param_1,
	.param .u32 _ZN3cub18CUB_300001_SM_10006detail6reduce28DeviceReduceSingleTileKernelINS2_10policy_hubIdjN4cuda3__47maximumIvEEE10Policy1000EPdSB_iS8_ddNS5_3std3__410__identityEEEvT0_T1_T2_T3_T4_T6__param_2,
	.param .align 1 .b8 _ZN3cub18CUB_300001_SM_10006detail6reduce28DeviceReduceSingleTileKernelINS2_10policy_hubIdjN4cuda3__47maximumIvEEE10Policy1000EPdSB_iS8_ddNS5_3std3__410__identityEEEvT0_T1_T2_T3_T4_T6__param_3[1],
	.param .f64 _ZN3cub18CUB_300001_SM_10006detail6reduce28DeviceReduceSingleTileKernelINS2_10policy_hubIdjN4cuda3__47maximumIvEEE10Policy1000EPdSB_iS8_ddNS5_3std3__410__identityEEEvT0_T1_T2_T3_T4_T6__param_4,
	.param .align 1 .b8 _ZN3cub18CUB_300001_SM_10006detail6reduce28DeviceReduceSingleTileKernelINS2_10policy_hubIdjN4cuda3__47maximumIvEEE10Policy1000EPdSB_iS8_ddNS5_3std3__410__identityEEEvT0_T1_T2_T3_T4_T6__param_5[1]
)
.maxntid 256
.minnctapersm 1
{
	.reg .pred 	%p<220>;
	.reg .b32 	%r<472>;
	.reg .b64 	%rd<206>;
	.reg .b64 	%fd<381>;
	// demoted variable
	.shared .align 8 .b8 _ZZN3cub18CUB_300001_SM_10006detail6reduce28DeviceReduceSingleTileKernelINS2_10policy_hubIdjN4cuda3__47maximumIvEEE10Policy1000EPdSB_iS8_ddNS5_3std3__410__identityEEEvT0_T1_T2_T3_T4_T6_E12temp_storage[80];
	ld.param.u64 	%rd15, [_ZN3cub18CUB_300001_SM_10006detail6reduce28DeviceReduceSingleTileKernelINS2_10policy_hubIdjN4cuda3__47maximumIvEEE10Policy1000EPdSB_iS8_ddNS5_3std3__410__identityEEEvT0_T1_T2_T3_T4_T6__param_0];
	ld.param.u64 	%rd16, [_ZN3cub18CUB_300001_SM_10006detail6reduce28DeviceReduceSingleTileKernelINS2_10policy_hubIdjN4cuda3__47maximumIvEEE10Policy1000EPdSB_iS8_ddNS5_3std3__410__identityEEEvT0_T1_T2_T3_T4_T6__param_1];
	ld.param.u32 	%r68, [_ZN3cub18CUB_300001_SM_10006detail6reduce28DeviceReduceSingleTileKernelINS2_10policy_hubIdjN4cuda3__47maximumIvEEE10Policy1000EPdSB_iS8_ddNS5_3std3__410__identityEEEvT0_T1_T2_T3_T4_T6__param_2];
	ld.param.f64 	%fd58, [_ZN3cub18CUB_300001_SM_10006detail6reduce28DeviceReduceSingleTileKernelINS2_10policy_hubIdjN4cuda3__47maximumIvEEE10Policy1000EPdSB_iS8_ddNS5_3std3__410__identityEEEvT0_T1_T2_T3_T4_T6__param_4];
	cvta.to.global.u64 	%rd1, %rd16;
	setp.ne.s32 	%p1, %r68, 0;
	@%p1 bra 	$L__BB5_3;
	mov.u32 	%r445, %tid.x;
	setp.ne.s32 	%p219, %r445, 0;
	@%p219 bra 	$L__BB5_74;
	st.global.f64 	[%rd1], %fd58;
	bra.uni 	$L__BB5_74;
$L__BB5_3:
	and.b64  	%rd17, %rd15, 31;
	setp.ne.s64 	%p2, %rd17, 0;
	@%p2 bra 	$L__BB5_38;
	setp.gt.s32 	%p110, %r68, 2047;
	@%p110 bra 	$L__BB5_22;
	mov.u32 	%r1, %tid.x;
	setp.ge.s32 	%p159, %r1, %r68;
	mov.f64 	%fd359, 0d0000000000000000;
	mov.u32 	%r449, %r1;
	@%p159 bra 	$L__BB5_7;
	mul.wide.u32 	%rd169, %r1, 8;
	add.s64 	%rd168, %rd15, %rd169;
	// begin inline asm
	ld.global.nc.u64 %rd167, [%rd168];
	// end inline asm
	mov.b64 	%fd359, %rd167;
	add.s32 	%r449, %r1, 256;
$L__BB5_7:
	setp.ge.s32 	%p160, %r449, %r68;
	@%p160 bra 	$L__BB5_13;
	not.b32 	%r321, %r449;
	add.s32 	%r4, %r68, %r321;
	and.b32  	%r322, %r4, 768;
	setp.eq.s32 	%p161, %r322, 768;
	@%p161 bra 	$L__BB5_11;
	mul.wide.u32 	%rd170, %r449, 8;
	add.s64 	%rd202, %rd15, %rd170;
	shr.u32 	%r323, %r4, 8;
	add.s32 	%r324, %r323, 1;
	and.b32  	%r325, %r324, 3;
	neg.s32 	%r447, %r325;
$L__BB5_10:
	.pragma "nounroll";
	// begin inline asm
	ld.global.nc.u64 %rd171, [%rd202];
	// end inline asm
	mov.b64 	%fd272, %rd171;
	setp.lt.f64 	%p162, %fd359, %fd272;
	selp.f64 	%fd359, %fd272, %fd359, %p162;
	add.s32 	%r449, %r449, 256;
	add.s64 	%rd202, %rd202, 2048;
	add.s32 	%r447, %r447, 1;
	setp.ne.s32 	%p163, %r447, 0;
	@%p163 bra 	$L__BB5_10;
$L__BB5_11:
	setp.lt.u32 	%p164, %r4, 768;
	@%p164 bra 	$L__BB5_13;
$L__BB5_12:
	mul.wide.s32 	%rd181, %r449, 8;
	add.s64 	%rd174, %rd15, %rd181;
	// begin inline asm
	ld.global.nc.u64 %rd173, [%rd174];
	// end inline asm
	mov.b64 	%fd273, %rd173;
	setp.lt.f64 	%p165, %fd359, %fd273;
	selp.f64 	%fd274, %fd273, %fd359, %p165;
	add.s64 	%rd176, %rd174, 2048;
	// begin inline asm
	ld.global.nc.u64 %rd175, [%rd176];
	// end inline asm
	mov.b64 	%fd275, %rd175;
	setp.lt.f64 	%p166, %fd274, %fd275;
	selp.f64 	%fd276, %fd275, %fd274, %p166;
	add.s64 	%rd178, %rd174, 4096;
	// begin inline asm
	ld.global.nc.u64 %rd177, [%rd178];
	// end inline asm
	mov.b64 	%fd277, %rd177;
	setp.lt.f64 	%p167, %fd276, %fd277;
	selp.f64 	%fd278, %fd277, %fd276, %p167;
	add.s64 	%rd180, %rd174, 6144;
	// begin inline asm
	ld.global.nc.u64 %rd179, [%rd180];
	// end inline asm
	mov.b64 	%fd279, %rd179;
	setp.lt.f64 	%p168, %fd278, %fd279;
	selp.f64 	%fd359, %fd279, %fd278, %p168;
	add.s32 	%r449, %r449, 1024;
	setp.lt.s32 	%p169, %r449, %r68;
	@%p169 bra 	$L__BB5_12;
$L__BB5_13:
	setp.lt.s32 	%p170, %r68, 256;
	@%p170 bra 	$L__BB5_18;
	// begin inline asm
	mov.u32 %r389, %laneid;
	// end inline asm
	mov.b64 	%rd192, %fd359;
	mov.b64 	{%r391, %r396}, %rd192;
	mov.b32 	%r397, 1;
	mov.b32 	%r438, 31;
	mov.b32 	%r439, -1;
	// begin inline asm
	shfl.sync.down.b32 %r390, %r391, %r397, %r438, %r439;
	// end inline asm
	// begin inline asm
	shfl.sync.down.b32 %r395, %r396, %r397, %r438, %r439;
	// end inline asm
	mov.b64 	%rd193, {%r390, %r395};
	mov.b64 	%fd327, %rd193;
	setp.gt.s32 	%p198, %r389, 30;
	setp.lt.f64 	%p199, %fd359, %fd327;
	selp.f64 	%fd328, %fd327, %fd359, %p199;
	selp.f64 	%fd329, %fd359, %fd328, %p198;
	mov.b64 	%rd194, %fd329;
	mov.b64 	{%r401, %r406}, %rd194;
	mov.b32 	%r407, 2;
	// begin inline asm
	shfl.sync.down.b32 %r400, %r401, %r407, %r438, %r439;
	// end inline asm
	// begin inline asm
	shfl.sync.down.b32 %r405, %r406, %r407, %r438, %r439;
	// end inline asm
	mov.b64 	%rd195, {%r400, %r405};
	mov.b64 	%fd330, %rd195;
	setp.gt.s32 	%p200, %r389, 29;
	setp.lt.f64 	%p201, %fd329, %fd330;
	selp.f64 	%fd331, %fd330, %fd329, %p201;
	selp.f64 	%fd332, %fd329, %fd331, %p200;
	mov.b64 	%rd196, %fd332;
	mov.b64 	{%r411, %r416}, %rd196;
	mov.b32 	%r417, 4;
	// begin inline asm
	shfl.sync.down.b32 %r410, %r411, %r417, %r438, %r439;
	// end inline asm
	// begin inline asm
	shfl.sync.down.b32 %r415, %r416, %r417, %r438, %r439;
	// end inline asm
	mov.b64 	%rd197, {%r410, %r415};
	mov.b64 	%fd333, %rd197;
	setp.gt.s32 	%p202, %r389, 27;
	setp.lt.f64 	%p203, %fd332, %fd333;
	selp.f64 	%fd334, %fd333, %fd332, %p203;
	selp.f64 	%fd335, %fd332, %fd334, %p202;
	mov.b64 	%rd198, %fd335;
	mov.b64 	{%r421, %r426}, %rd198;
	mov.b32 	%r427, 8;
	// begin inline asm
	shfl.sync.down.b32 %r420, %r421, %r427, %r438, %r439;
	// end inline asm
	// begin inline asm
	shfl.sync.down.b32 %r425, %r426, %r427, %r438, %r439;
	// end inline asm
	mov.b64 	%rd199, {%r420, %r425};
	mov.b64 	%fd336, %rd199;
	setp.gt.s32 	%p204, %r389, 23;
	setp.lt.f64 	%p205, %fd335, %fd336;
	selp.f64 	%fd337, %fd336, %fd335, %p205;
	selp.f64 	%fd338, %fd335, %fd337, %p204;
	mov.b64 	%rd200, %fd338;
	mov.b64 	{%r431, %r436}, %rd200;
	mov.b32 	%r437, 16;
	// begin inline asm
	shfl.sync.down.b32 %r430, %r431, %r437, %r438, %r439;
	// end inline asm
	// begin inline asm
	shfl.sync.down.b32 %r435, %r436, %r437, %r438, %r439;
	// end inline asm
	mov.b64 	%rd201, {%r430, %r435};
	mov.b64 	%fd339, %rd201;
	setp.gt.s32 	%p206, %r389, 15;
	setp.lt.f64 	%p207, %fd338, %fd339;
	selp.f64 	%fd10, %fd339, %fd338, %p207;
	selp.f64 	%fd380, %fd338, %fd10, %p206;
	setp.ne.s32 	%p208, %r389, 0;
	@%p208 bra 	$L__BB5_16;
	shr.u32 	%r440, %r1, 2;
	and.b32  	%r441, %r440, 248;
	mov.u32 	%r442, _ZZN3cub18CUB_300001_SM_10006detail6reduce28DeviceReduceSingleTileKernelINS2_10policy_hubIdjN4cuda3__47maximumIvEEE10Policy1000EPdSB_iS8_ddNS5_3std3__410__identityEEEvT0_T1_T2_T3_T4_T6_E12temp_storage;
	add.s32 	%r443, %r442, %r441;
	st.shared.f64 	[%r443+8], %fd10;
$L__BB5_16:
	bar.sync 	0;
	setp.ne.s32 	%p209, %r1, 0;
	@%p209 bra 	$L__BB5_72;
	ld.shared.f64 	%fd340, [_ZZN3cub18CUB_300001_SM_10006detail6reduce28DeviceReduceSingleTileKernelINS2_10policy_hubIdjN4cuda3__47maximumIvEEE10Policy1000EPdSB_iS8_ddNS5_3std3__410__identityEEEvT0_T1_T2_T3_T4_T6_E12temp_storage+16];
	setp.lt.f64 	%p210, %fd380, %fd340;
	selp.f64 	%fd341, %fd340, %fd380, %p210;
	ld.shared.f64 	%fd342, [_ZZN3cub18CUB_300001_SM_10006detail6reduce28DeviceReduceSingleTileKernelINS2_10policy_hubIdjN4cuda3__47maximumIvEEE10Policy1000EPdSB_iS8_ddNS5_3std3__410__identityEEEvT0_T1_T2_T3_T4_T6_E12temp_storage+24];
	setp.lt.f64 	%p211, %fd341, %fd342;
	selp.f64 	%fd343, %fd342, %fd341, %p211;
	ld.shared.f64 	%fd344, [_ZZN3cub18CUB_300001_SM_10006detail6reduce28DeviceReduceSingleTileKernelINS2_10policy_hubIdjN4cuda3__47maximumIvEEE10Policy1000EPdSB_iS8_ddNS5_3std3__410__identityEEEvT0_T1_T2_T3_T4_T6_E12temp_storage+32];
	setp.lt.f64 	%p212, %fd343, %fd344;
	selp.f64 	%fd345, %fd344, %fd343, %p212;
	ld.shared.f64 	%fd346, [_ZZN3cub18CUB_300001_SM_10006detail6reduce28DeviceReduceSingleTileKernelINS2_10policy_hubIdjN4cuda3__47maximumIvEEE10Policy1000EPdSB_iS8_ddNS5_3std3__410__identityEEEvT0_T1_T2_T3_T4_T6_E12temp_storage+40];
	setp.lt.f64 	%p213, %fd345, %fd346;
	selp.f64 	%fd347, %fd346, %fd345, %p213;
	ld.shared.f64 	%fd348, [_ZZN3cub18CUB_300001_SM_10006detail6reduce28DeviceReduceSingleTileKernelINS2_10policy_hubIdjN4cuda3__47maximumIvEEE10Policy1000EPdSB_iS8_ddNS5_3std3__410__identityEEEvT0_T1_T2_T3_T4_T6_E12temp_storage+48];
	setp.lt.f64 	%p214, %fd347, %fd348;
	selp.f64 	%fd349, %fd348, %fd347, %p214;
	ld.shared.f64 	%fd350, [_ZZN3cub18CUB_300001_SM_10006detail6reduce28DeviceReduceSingleTileKernelINS2_10policy_hubIdjN4cuda3__47maximumIvEEE10Policy1000EPdSB_iS8_ddNS5_3std3__410__identityEEEvT0_T1_T2_T3_T4_T6_E12temp_storage+56];
	setp.lt.f64 	%p215, %fd349, %fd350;
	selp.f64 	%fd351, %fd350, %fd349, %p215;
	ld.shared.f64 	%fd352, [_ZZN3cub18CUB_300001_SM_10006detail6reduce28DeviceReduceSingleTileKernelINS2_10policy_hubIdjN4cuda3__47maximumIvEEE10Policy1000EPdSB_iS8_ddNS5_3std3__410__identityEEEvT0_T1_T2_T3_T4_T6_E12temp_storage+64];
	setp.lt.f64 	%p216, %fd351, %fd352;
	selp.f64 	%fd380, %fd352, %fd351, %p216;
	bra.uni 	$L__BB5_72;
$L__BB5_18:
	// begin inline asm
	mov.u32 %r326, %laneid;
	// end inline asm
	and.b32  	%r377, %r1, 992;
	add.s32 	%r378, %r377, 32;
	setp.gt.s32 	%p171, %r378, %r68;
	not.b32 	%r379, %r377;
	add.s32 	%r380, %r68, %r379;
	selp.b32 	%r375, %r380, 31, %p171;
	mov.b64 	%rd182, %fd359;
	mov.b64 	{%r328, %r333}, %rd182;
	mov.b32 	%r334, 1;
	mov.b32 	%r376, -1;
	// begin inline asm
	shfl.sync.down.b32 %r327, %r328, %r334, %r375, %r376;
	// end inline asm
	// begin inline asm
	shfl.sync.down.b32 %r332, %r333, %r334, %r375, %r376;
	// end inline asm
	mov.b64 	%rd183, {%r327, %r332};
	mov.b64 	%fd280, %rd183;
	setp.lt.s32 	%p172, %r326, %r375;
	setp.lt.f64 	%p173, %fd359, %fd280;
	selp.f64 	%fd281, %fd280, %fd359, %p173;
	selp.f64 	%fd282, %fd281, %fd359, %p172;
	mov.b64 	%rd184, %fd282;
	mov.b64 	{%r338, %r343}, %rd184;
	mov.b32 	%r344, 2;
	// begin inline asm
	shfl.sync.down.b32 %r337, %r338, %r344, %r375, %r376;
	// end inline asm
	// begin inline asm
	shfl.sync.down.b32 %r342, %r343, %r344, %r375, %r376;
	// end inline asm
	mov.b64 	%rd185, {%r337, %r342};
	mov.b64 	%fd283, %rd185;
	add.s32 	%r381, %r326, 2;
	setp.gt.s32 	%p174, %r381, %r375;
	setp.lt.f64 	%p175, %fd282, %fd283;
	selp.f64 	%fd284, %fd283, %fd282, %p175;
	selp.f64 	%fd285, %fd282, %fd284, %p174;
	mov.b64 	%rd186, %fd285;
	mov.b64 	{%r348, %r353}, %rd186;
	mov.b32 	%r354, 4;
	// begin inline asm
	shfl.sync.down.b32 %r347, %r348, %r354, %r375, %r376;
	// end inline asm
	// begin inline asm
	shfl.sync.down.b32 %r352, %r353, %r354, %r375, %r376;
	// end inline asm
	mov.b64 	%rd187, {%r347, %r352};
	mov.b64 	%fd286, %rd187;
	add.s32 	%r382, %r326, 4;
	setp.gt.s32 	%p176, %r382, %r375;
	setp.lt.f64 	%p177, %fd285, %fd286;
	selp.f64 	%fd287, %fd286, %fd285, %p177;
	selp.f64 	%fd288, %fd285, %fd287, %p176;
	mov.b64 	%rd188, %fd288;
	mov.b64 	{%r358, %r363}, %rd188;
	mov.b32 	%r364, 8;
	// begin inline asm
	shfl.sync.down.b32 %r357, %r358, %r364, %r375, %r376;
	// end inline asm
	// begin inline asm
	shfl.sync.down.b32 %r362, %r363, %r364, %r375, %r376;
	// end inline asm
	mov.b64 	%rd189, {%r357, %r362};
	mov.b64 	%fd289, %rd189;
	add.s32 	%r383, %r326, 8;
	setp.gt.s32 	%p178, %r383, %r375;
	setp.lt.f64 	%p179, %fd288, %fd289;
	selp.f64 	%fd290, %fd289, %fd288, %p179;
	selp.f64 	%fd291, %fd288, %fd290, %p178;
	mov.b64 	%rd190, %fd291;
	mov.b64 	{%r368, %r373}, %rd190;
	mov.b32 	%r374, 16;
	// begin inline asm
	shfl.sync.down.b32 %r367, %r368, %r374, %r375, %r376;
	// end inline asm
	// begin inline asm
	shfl.sync.down.b32 %r372, %r373, %r374, %r375, %r376;
	// end inline asm
	mov.b64 	%rd191, {%r367, %r372};
	mov.b64 	%fd292, %rd191;
	add.s32 	%r384, %r326, 16;
	setp.gt.s32 	%p180, %r384, %r375;
	setp.lt.f64 	%p181, %fd291, %fd292;
	selp.f64 	%fd293, %fd292, %fd291, %p181;
	selp.f64 	%fd380, %fd291, %fd293, %p180;
	setp.ne.s32 	%p182, %r326, 0;
	@%p182 bra 	$L__BB5_20;
	shr.u32 	%r385, %r1, 2;
	and.b32  	%r386, %r385, 248;
	mov.u32 	%r387, _ZZN3cub18CUB_300001_SM_10006detail6reduce28DeviceReduceSingleTileKernelINS2_10policy_hubIdjN4cuda3__47maximumIvEEE10Policy1000EPdSB_iS8_ddNS5_3std3__410__identityEEEvT0_T1_T2_T3_T4_T6_E12temp_storage;
	add.s32 	%r388, %r387, %r386;
	st.shared.f64 	[%r388+8], %fd380;
$L__BB5_20:
	bar.sync 	0;
	setp.ne.s32 	%p183, %r1, 0;
	@%p183 bra 	$L__BB5_72;
	setp.gt.s32 	%p184, %r68, 32;
	ld.shared.f64 	%fd294, [_ZZN3cub18CUB_300001_SM_10006detail6reduce28DeviceReduceSingleTileKernelINS2_10policy_hubIdjN4cuda3__47maximumIvEEE10Policy1000EPdSB_iS8_ddNS5_3std3__410__identityEEEvT0_T1_T2_T3_T4_T6_E12temp_storage+16];
	setp.lt.f64 	%p185, %fd380, %fd294;
	selp.f64 	%fd296, %fd294, %fd380, %p185;
	selp.f64 	%fd297, %fd296, %fd380, %p184;
	setp.gt.s32 	%p186, %r68, 64;
	ld.shared.f64 	%fd299, [_ZZN3cub18CUB_300001_SM_10006detail6reduce28DeviceReduceSingleTileKernelINS2_10policy_hubIdjN4cuda3__47maximumIvEEE10Policy1000EPdSB_iS8_ddNS5_3std3__410__identityEEEvT0_T1_T2_T3_T4_T6_E12temp_storage+24];
	setp.lt.f64 	%p187, %fd297, %fd299;
	selp.f64 	%fd301, %fd299, %fd297, %p187;
	selp.f64 	%fd302, %fd301, %fd297, %p186;
	setp.gt.s32 	%p188, %r68, 96;
	ld.shared.f64 	%fd304, [_ZZN3cub18CUB_300001_SM_10006detail6reduce28DeviceReduceSingleTileKernelINS2_10policy_hubIdjN4cuda3__47maximumIvEEE10Policy1000EPdSB_iS8_ddNS5_3std3__410__identityEEEvT0_T1_T2_T3_T4_T6_E12temp_storage+32];
	setp.lt.f64 	%p189, %fd302, %fd304;
	selp.f64 	%fd306, %fd304, %fd302, %p189;
	selp.f64 	%fd307, %fd306, %fd302, %p188;
	setp.gt.s32 	%p190, %r68, 128;
	ld.shared.f64 	%fd309, [_ZZN3cub18CUB_300001_SM_10006detail6reduce28DeviceReduceSingleTileKernelINS2_10policy_hubIdjN4cuda3__47maximumIvEEE10Policy1000EPdSB_iS8_ddNS5_3std3__410__identityEEEvT0_T1_T2_T3_T4_T6_E12temp_storage+40];
	setp.lt.f64 	%p191, %fd307, %fd309;
	selp.f64 	%fd311, %fd309, %fd307, %p191;
	selp.f64 	%fd312, %fd311, %fd307, %p190;
	setp.gt.s32 	%p192, %r68, 160;
	ld.shared.f64 	%fd314, [_ZZN3cub18CUB_300001_SM_10006detail6reduce28DeviceReduceSingleTileKernelINS2_10policy_hubIdjN4cuda3__47maximumIvEEE10Policy1000EPdSB_iS8_ddNS5_3std3__410__identityEEEvT0_T1_T2_T3_T4_T6_E12temp_storage+48];
	setp.lt.f64 	%p193, %fd312, %fd314;
	selp.f64 	%fd316, %fd314, %fd312, %p193;
	selp.f64 	%fd317, %fd316, %fd312, %p192;
	setp.gt.s32 	%p194, %r68, 192;
	ld.shared.f64 	%fd319, [_ZZN3cub18CUB_300001_SM_10006detail6reduce28DeviceReduceSingleTileKernelINS2_10policy_hubIdjN4cuda3__47maximumIvEEE10Policy1000EPdSB_iS8_ddNS5_3std3__410__identityEEEvT0_T1_T2_T3_T4_T6_E12temp_storage+56];
	setp.lt.f64 	%p195, %fd317, %fd319;
	selp.f64 	%fd321, %fd319, %fd317, %p195;
	selp.f64 	%fd322, %fd321, %fd317, %p194;
	setp.gt.s32 	%p196, %r68, 224;
	ld.shared.f64 	%fd324, [_ZZN3cub18CUB_300001_SM_10006detail6reduce28DeviceReduceSingleTileKernelINS2_10policy_hubIdjN4cuda3__47maximumIvEEE10Policy1000EPdSB_iS8_ddNS5_3std3__410__identityEEEvT0_T1_T2_T3_T4_T6_E12temp_storage+64];
	setp.lt.f64 	%p197, %fd322, %fd324;
	selp.f64 	%fd326, %fd324, %fd322, %p197;
	selp.f64 	%fd380, %fd326, %fd322, %p196;
	bra.uni 	$L__BB5_72;
$L__BB5_22:
	mov.u32 	%r13, %tid.x;
	shl.b32 	%r14, %r13, 2;
	mul.wide.u32 	%rd126, %r14, 8;
	add.s64 	%rd116, %rd15, %rd126;
	// begin inline asm
	ld.global.nc.v2.u64 {%rd114, %rd115}, [%rd116];
	// end inline asm
	add.s64 	%rd119, %rd116, 16;
	// begin inline asm
	ld.global.nc.v2.u64 {%rd117, %rd118}, [%rd119];
	// end inline asm
	mov.b64 	%fd206, %rd114;
	mov.b64 	%fd207, %rd115;
	mov.b64 	%fd208, %rd117;
	mov.b64 	%fd209, %rd118;
	add.s64 	%rd122, %rd116, 8192;
	// begin inline asm
	ld.global.nc.v2.u64 {%rd120, %rd121}, [%rd122];
	// end inline asm
	add.s64 	%rd125, %rd116, 8208;
	// begin inline asm
	ld.global.nc.v2.u64 {%rd123, %rd124}, [%rd125];
	// end inline asm
	mov.b64 	%fd210, %rd120;
	mov.b64 	%fd211, %rd121;
	mov.b64 	%fd212, %rd123;
	mov.b64 	%fd213, %rd124;
	setp.lt.f64 	%p111, %fd206, %fd207;
	selp.f64 	%fd214, %fd207, %fd206, %p111;
	setp.lt.f64 	%p112, %fd214, %fd208;
	selp.f64 	%fd215, %fd208, %fd214, %p112;
	setp.lt.f64 	%p113, %fd215, %fd209;
	selp.f64 	%fd216, %fd209, %fd215, %p113;
	setp.lt.f64 	%p114, %fd216, %fd210;
	selp.f64 	%fd217, %fd210, %fd216, %p114;
	setp.lt.f64 	%p115, %fd217, %fd211;
	selp.f64 	%fd218, %fd211, %fd217, %p115;
	setp.lt.f64 	%p116, %fd218, %fd212;
	selp.f64 	%fd219, %fd212, %fd218, %p116;
	setp.lt.f64 	%p117, %fd219, %fd213;
	selp.f64 	%fd366, %fd213, %fd219, %p117;
	setp.lt.u32 	%p118, %r68, 4096;
	mov.b32 	%r452, 2048;
	@%p118 bra 	$L__BB5_26;
	add.s32 	%r15, %r68, -2048;
	mov.b32 	%r452, 2048;
$L__BB5_24:
	add.s32 	%r258, %r452, %r14;
	mul.wide.u32 	%rd139, %r258, 8;
	add.s64 	%rd129, %rd15, %rd139;
	// begin inline asm
	ld.global.nc.v2.u64 {%rd127, %rd128}, [%rd129];
	// end inline asm
	add.s64 	%rd132, %rd129, 16;
	// begin inline asm
	ld.global.nc.v2.u64 {%rd130, %rd131}, [%rd132];
	// end inline asm
	mov.b64 	%fd220, %rd127;
	mov.b64 	%fd221, %rd128;
	mov.b64 	%fd222, %rd130;
	mov.b64 	%fd223, %rd131;
	add.s64 	%rd135, %rd129, 8192;
	// begin inline asm
	ld.global.nc.v2.u64 {%rd133, %rd134}, [%rd135];
	// end inline asm
	add.s64 	%rd138, %rd129, 8208;
	// begin inline asm
	ld.global.nc.v2.u64 {%rd136, %rd137}, [%rd138];
	// end inline asm
	mov.b64 	%fd224, %rd133;
	mov.b64 	%fd225, %rd134;
	mov.b64 	%fd226, %rd136;
	mov.b64 	%fd227, %rd137;
	setp.lt.f64 	%p119, %fd366, %fd220;
	selp.f64 	%fd228, %fd220, %fd366, %p119;
	setp.lt.f64 	%p120, %fd228, %fd221;
	selp.f64 	%fd229, %fd221, %fd228, %p120;
	setp.lt.f64 	%p121, %fd229, %fd222;
	selp.f64 	%fd230, %fd222, %fd229, %p121;
	setp.lt.f64 	%p122, %fd230, %fd223;
	selp.f64 	%fd231, %fd223, %fd230, %p122;
	setp.lt.f64 	%p123, %fd231, %fd224;
	selp.f64 	%fd232, %fd224, %fd231, %p123;
	setp.lt.f64 	%p124, %fd232, %fd225;
	selp.f64 	%fd233, %fd225, %fd232, %p124;
	setp.lt.f64 	%p125, %fd233, %fd226;
	selp.f64 	%fd234, %fd226, %fd233, %p125;
	setp.lt.f64 	%p126, %fd234, %fd227;
	selp.f64 	%fd366, %fd227, %fd234, %p126;
	sub.s32 	%r259, %r68, %r452;
	setp.lt.s32 	%p127, %r259, 2048;
	@%p127 bra 	$L__BB5_34;
	add.s32 	%r452, %r452, 2048;
	setp.le.s32 	%p128, %r452, %r15;
	@%p128 bra 	$L__BB5_24;
$L__BB5_26:
	setp.le.s32 	%p129, %r68, %r452;
	@%p129 bra 	$L__BB5_34;
	sub.s32 	%r19, %r68, %r452;
	setp.ge.s32 	%p130, %r13, %r19;
	@%p130 bra 	$L__BB5_34;
	not.b32 	%r260, %r13;
	add.s32 	%r261, %r68, %r260;
	sub.s32 	%r20, %r261, %r452;
	and.b32  	%r262, %r20, 768;
	setp.eq.s32 	%p131, %r262, 768;
	mov.u32 	%r456, %r13;
	@%p131 bra 	$L__BB5_31;
	add.s32 	%r454, %r13, %r452;
	shr.u32 	%r263, %r20, 8;
	add.s32 	%r264, %r263, 1;
	and.b32  	%r265, %r264, 3;
	neg.s32 	%r453, %r265;
	mov.u32 	%r456, %r13;
$L__BB5_30:
	.pragma "nounroll";
	mul.wide.u32 	%rd142, %r454, 8;
	add.s64 	%rd141, %rd15, %rd142;
	// begin inline asm
	ld.global.nc.u64 %rd140, [%rd141];
	// end inline asm
	mov.b64 	%fd236, %rd140;
	setp.lt.f64 	%p132, %fd366, %fd236;
	selp.f64 	%fd366, %fd236, %fd366, %p132;
	add.s32 	%r456, %r456, 256;
	add.s32 	%r454, %r454, 256;
	add.s32 	%r453, %r453, 1;
	setp.ne.s32 	%p133, %r453, 0;
	@%p133 bra 	$L__BB5_30;
$L__BB5_31:
	setp.lt.u32 	%p134, %r20, 768;
	@%p134 bra 	$L__BB5_34;
	cvt.u64.u32 	%rd143, %r456;
	cvt.u64.u32 	%rd144, %r452;
	add.s64 	%rd145, %rd143, %rd144;
	shl.b64 	%rd146, %rd145, 3;
	add.s64 	%rd147, %rd146, %rd15;
	add.s64 	%rd203, %rd147, 4096;
	add.s32 	%r457, %r456, %r452;
$L__BB5_33:
	mul.wide.u32 	%rd156, %r457, 8;
	add.s64 	%rd149, %rd15, %rd156;
	// begin inline asm
	ld.global.nc.u64 %rd148, [%rd149];
	// end inline asm
	mov.b64 	%fd237, %rd148;
	setp.lt.f64 	%p135, %fd366, %fd237;
	selp.f64 	%fd238, %fd237, %fd366, %p135;
	add.s64 	%rd151, %rd203, -2048;
	// begin inline asm
	ld.global.nc.u64 %rd150, [%rd151];
	// end inline asm
	mov.b64 	%fd239, %rd150;
	setp.lt.f64 	%p136, %fd238, %fd239;
	selp.f64 	%fd240, %fd239, %fd238, %p136;
	// begin inline asm
	ld.global.nc.u64 %rd152, [%rd203];
	// end inline asm
	mov.b64 	%fd241, %rd152;
	setp.lt.f64 	%p137, %fd240, %fd241;
	selp.f64 	%fd242, %fd241, %fd240, %p137;
	add.s64 	%rd155, %rd203, 2048;
	// begin inline asm
	ld.global.nc.u64 %rd154, [%rd155];
	// end inline asm
	mov.b64 	%fd243, %rd154;
	setp.lt.f64 	%p138, %fd242, %fd243;
	selp.f64 	%fd366, %fd243, %fd242, %p138;
	add.s32 	%r456, %r456, 1024;
	add.s64 	%rd203, %rd203, 8192;
	add.s32 	%r457, %r457, 1024;
	setp.lt.s32 	%p139, %r456, %r19;
	@%p139 bra 	$L__BB5_33;
$L__BB5_34:
	// begin inline asm
	mov.u32 %r266, %laneid;
	// end inline asm
	mov.b64 	%rd157, %fd366;
	mov.b64 	{%r268, %r273}, %rd157;
	mov.b32 	%r274, 1;
	mov.b32 	%r315, 31;
	mov.b32 	%r316, -1;
	// begin inline asm
	shfl.sync.down.b32 %r267, %r268, %r274, %r315, %r316;
	// end inline asm
	// begin inline asm
	shfl.sync.down.b32 %r272, %r273, %r274, %r315, %r316;
	// end inline asm
	mov.b64 	%rd158, {%r267, %r272};
	mov.b64 	%fd244, %rd158;
	setp.gt.s32 	%p140, %r266, 30;
	setp.lt.f64 	%p141, %fd366, %fd244;
	selp.f64 	%fd245, %fd244, %fd366, %p141;
	selp.f64 	%fd246, %fd366, %fd245, %p140;
	mov.b64 	%rd159, %fd246;
	mov.b64 	{%r278, %r283}, %rd159;
	mov.b32 	%r284, 2;
	// begin inline asm
	shfl.sync.down.b32 %r277, %r278, %r284, %r315, %r316;
	// end inline asm
	// begin inline asm
	shfl.sync.down.b32 %r282, %r283, %r284, %r315, %r316;
	// end inline asm
	mov.b64 	%rd160, {%r277, %r282};
	mov.b64 	%fd247, %rd160;
	setp.gt.s32 	%p142, %r266, 29;
	setp.lt.f64 	%p143, %fd246, %fd247;
	selp.f64 	%fd248, %fd247, %fd246, %p143;
	selp.f64 	%fd249, %fd246, %fd248, %p142;
	mov.b64 	%rd161, %fd249;
	mov.b64 	{%r288, %r293}, %rd161;
	mov.b32 	%r294, 4;
	// begin inline asm
	shfl.sync.down.b32 %r287, %r288, %r294, %r315, %r316;
	// end inline asm
	// begin inline asm
	shfl.sync.down.b32 %r292, %r293, %r294, %r315, %r316;
	// end inline asm
	mov.b64 	%rd162, {%r287, %r292};
	mov.b64 	%fd250, %rd162;
	setp.gt.s32 	%p144, %r266, 27;
	setp.lt.f64 	%p145, %fd249, %fd250;
	selp.f64 	%fd251, %fd250, %fd249, %p145;
	selp.f64 	%fd252, %fd249, %fd251, %p144;
	mov.b64 	%rd163, %fd252;
	mov.b64 	{%r298, %r303}, %rd163;
	mov.b32 	%r304, 8;
	// begin inline asm
	shfl.sync.down.b32 %r297, %r298, %r304, %r315, %r316;
	// end inline asm
	// begin inline asm
	shfl.sync.down.b32 %r302, %r303, %r304, %r315, %r316;
	// end inline asm
	mov.b64 	%rd164, {%r297, %r302};
	mov.b64 	%fd253, %rd164;
	setp.gt.s32 	%p146, %r266, 23;
	setp.lt.f64 	%p147, %fd252, %fd253;
	selp.f64 	%fd254, %fd253, %fd252, %p147;
	selp.f64 	%fd255, %fd252, %fd254, %p146;
	mov.b64 	%rd165, %fd255;
	mov.b64 	{%r308, %r313}, %rd165;
	mov.b32 	%r314, 16;
	// begin inline asm
	shfl.sync.down.b32 %r307, %r308, %r314, %r315, %r316;
	// end inline asm
	// begin inline asm
	shfl.sync.down.b32 %r312, %r313, %r314, %r315, %r316;
	// end inline asm
	mov.b64 	%rd166, {%r307, %r312};
	mov.b64 	%fd256, %rd166;
	setp.gt.s32 	%p148, %r266, 15;
	setp.lt.f64 	%p149, %fd255, %fd256;
	selp.f64 	%fd26, %fd256, %fd255, %p149;
	selp.f64 	%fd380, %fd255, %fd26, %p148;
	setp.ne.s32 	%p150, %r266, 0;
	@%p150 bra 	$L__BB5_36;
	shr.u32 	%r317, %r13, 2;
	and.b32  	%r318, %r317, 248;
	mov.u32 	%r319, _ZZN3cub18CUB_300001_SM_10006detail6reduce28DeviceReduceSingleTileKernelINS2_10policy_hubIdjN4cuda3__47maximumIvEEE10Policy1000EPdSB_iS8_ddNS5_3std3__410__identityEEEvT0_T1_T2_T3_T4_T6_E12temp_storage;
	add.s32 	%r320, %r319, %r318;
	st.shared.f64 	[%r320+8], %fd26;
$L__BB5_36:
	bar.sync 	0;
	setp.ne.s32 	%p151, %r13, 0;
	@%p151 bra 	$L__BB5_72;
	ld.shared.f64 	%fd257, [_ZZN3cub18CUB_300001_SM_10006detail6reduce28DeviceReduceSingleTileKernelINS2_10policy_hubIdjN4cuda3__47maximumIvEEE10Policy1000EPdSB_iS8_ddNS5_3std3__410__identityEEEvT0_T1_T2_T3_T4_T6_E12temp_storage+16];
	setp.lt.f64 	%p152, %fd380, %fd257;
	selp.f64 	%fd258, %fd257, %fd380, %p152;
	ld.shared.f64 	%fd259, [_ZZN3cub18CUB_300001_SM_10006detail6reduce28DeviceReduceSingleTileKernelINS2_10policy_hubIdjN4cuda3__47maximumIvEEE10Policy1000EPdSB_iS8_ddNS5_3std3__410__identityEEEvT0_T1_T2_T3_T4_T6_E12temp_storage+24];
	setp.lt.f64 	%p153, %fd258, %fd259;
	selp.f64 	%fd260, %fd259, %fd258, %p153;
	ld.shared.f64 	%fd261, [_ZZN3cub18CUB_300001_SM_10006detail6reduce28DeviceReduceSingleTileKernelINS2_10policy_hubIdjN4cuda3__47maximumIvEEE10Policy1000EPdSB_iS8_ddNS5_3std3__410__identityEEEvT0_T1_T2_T3_T4_T6_E12temp_storage+32];
	setp.lt.f64 	%p154, %fd260, %fd261;
	selp.f64 	%fd262, %fd261, %fd260, %p154;
	ld.shared.f64 	%fd263, [_ZZN3cub18CUB_300001_SM_10006detail6reduce28DeviceReduceSingleTileKernelINS2_10policy_hubIdjN4cuda3__47maximumIvEEE10Policy1000EPdSB_iS8_ddNS5_3std3__410__identityEEEvT0_T1_T2_T3_T4_T6_E12temp_storage+40];
	setp.lt.f64 	%p155, %fd262, %fd263;
	selp.f64 	%fd264, %fd263, %fd262, %p155;
	ld.shared.f64 	%fd265, [_ZZN3cub18CUB_300001_SM_10006detail6reduce28DeviceReduceSingleTileKernelINS2_10policy_hubIdjN4cuda3__47maximumIvEEE10Policy1000EPdSB_iS8_ddNS5_3std3__410__identityEEEvT0_T1_T2_T3_T4_T6_E12temp_storage+48];
	setp.lt.f64 	%p156, %fd264, %fd265;
	selp.f64 	%fd266, %fd265, %fd264, %p156;
	ld.shared.f64 	%fd267, [_ZZN3cub18CUB_300001_SM_10006detail6reduce28DeviceReduceSingleTileKernelINS2_10policy_hubIdjN4cuda3__47maximumIvEEE10Policy1000EPdSB_iS8_ddNS5_3std3__410__identityEEEvT0_T1_T2_T3_T4_T6_E12temp_storage+56];
	setp.lt.f64 	%p157, %fd266, %fd267;
	selp.f64 	%fd268, %fd267, %fd266, %p157;
	ld.shared.f64 	%fd269, [_ZZN3cub18CUB_300001_SM_10006detail6reduce28DeviceReduceSingleTileKernelINS2_10policy_hubIdjN4cuda3__47maximumIvEEE10Policy1000EPdSB_iS8_ddNS5_3std3__410__identityEEEvT0_T1_T2_T3_T4_T6_E12temp_storage+64];
	setp.lt.f64 	%p158, %fd268, %fd269;
	selp.f64 	%fd380, %fd269, %fd268, %p158;
	bra.uni 	$L__BB5_72;
$L__BB5_38:
	setp.gt.s32 	%p3, %r68, 2047;
	@%p3 bra 	$L__BB5_56;
	mov.u32 	%r35, %tid.x;
	setp.ge.s32 	%p52, %r35, %r68;
	mov.f64 	%fd372, 0d0000000000000000;
	mov.u32 	%r462, %r35;
	@%p52 bra 	$L__BB5_41;
	mul.wide.u32 	%rd81, %r35, 8;
	add.s64 	%rd80, %rd15, %rd81;
	// begin inline asm
	ld.global.nc.u64 %rd79, [%rd80];
	// end inline asm
	mov.b64 	%fd372, %rd79;
	add.s32 	%r462, %r35, 256;
$L__BB5_41:
	setp.ge.s32 	%p53, %r462, %r68;
	@%p53 bra 	$L__BB5_47;
	not.b32 	%r133, %r462;
	add.s32 	%r38, %r68, %r133;
	and.b32  	%r134, %r38, 768;
	setp.eq.s32 	%p54, %r134, 768;
	@%p54 bra 	$L__BB5_45;
	mul.wide.u32 	%rd82, %r462, 8;
	add.s64 	%rd204, %rd15, %rd82;
	shr.u32 	%r135, %r38, 8;
	add.s32 	%r136, %r135, 1;
	and.b32  	%r137, %r136, 3;
	neg.s32 	%r460, %r137;
$L__BB5_44:
	.pragma "nounroll";
	// begin inline asm
	ld.global.nc.u64 %rd83, [%rd204];
	// end inline asm
	mov.b64 	%fd125, %rd83;
	setp.lt.f64 	%p55, %fd372, %fd125;
	selp.f64 	%fd372, %fd125, %fd372, %p55;
	add.s32 	%r462, %r462, 256;
	add.s64 	%rd204, %rd204, 2048;
	add.s32 	%r460, %r460, 1;
	setp.ne.s32 	%p56, %r460, 0;
	@%p56 bra 	$L__BB5_44;
$L__BB5_45:
	setp.lt.u32 	%p57, %r38, 768;
	@%p57 bra 	$L__BB5_47;
$L__BB5_46:
	mul.wide.s32 	%rd93, %r462, 8;
	add.s64 	%rd86, %rd15, %rd93;
	// begin inline asm
	ld.global.nc.u64 %rd85, [%rd86];
	// end inline asm
	mov.b64 	%fd126, %rd85;
	setp.lt.f64 	%p58, %fd372, %fd126;
	selp.f64 	%fd127, %fd126, %fd372, %p58;
	add.s64 	%rd88, %rd86, 2048;
	// begin inline asm
	ld.global.nc.u64 %rd87, [%rd88];
	// end inline asm
	mov.b64 	%fd128, %rd87;
	setp.lt.f64 	%p59, %fd127, %fd128;
	selp.f64 	%fd129, %fd128, %fd127, %p59;
	add.s64 	%rd90, %rd86, 4096;
	// begin inline asm
	ld.global.nc.u64 %rd89, [%rd90];
	// end inline asm
	mov.b64 	%fd130, %rd89;
	setp.lt.f64 	%p60, %fd129, %fd130;
	selp.f64 	%fd131, %fd130, %fd129, %p60;
	add.s64 	%rd92, %rd86, 6144;
	// begin inline asm
	ld.global.nc.u64 %rd91, [%rd92];
	// end inline asm
	mov.b64 	%fd132, %rd91;
	setp.lt.f64 	%p61, %fd131, %fd132;
	selp.f64 	%fd372, %fd132, %fd131, %p61;
	add.s32 	%r462, %r462, 1024;
	setp.lt.s32 	%p62, %r462, %r68;
	@%p62 bra 	$L__BB5_46;
$L__BB5_47:
	setp.lt.s32 	%p63, %r68, 256;
	@%p63 bra 	$L__BB5_52;
	// begin inline asm
	mov.u32 %r201, %laneid;
	// end inline asm
	mov.b64 	%rd104, %fd372;
	mov.b64 	{%r203, %r208}, %rd104;
	mov.b32 	%r209, 1;
	mov.b32 	%r250, 31;
	mov.b32 	%r251, -1;
	// begin inline asm
	shfl.sync.down.b32 %r202, %r203, %r209, %r250, %r251;
	// end inline asm
	// begin inline asm
	shfl.sync.down.b32 %r207, %r208, %r209, %r250, %r251;
	// end inline asm
	mov.b64 	%rd105, {%r202, %r207};
	mov.b64 	%fd180, %rd105;
	setp.gt.s32 	%p91, %r201, 30;
	setp.lt.f64 	%p92, %fd372, %fd180;
	selp.f64 	%fd181, %fd180, %fd372, %p92;
	selp.f64 	%fd182, %fd372, %fd181, %p91;
	mov.b64 	%rd106, %fd182;
	mov.b64 	{%r213, %r218}, %rd106;
	mov.b32 	%r219, 2;
	// begin inline asm
	shfl.sync.down.b32 %r212, %r213, %r219, %r250, %r251;
	// end inline asm
	// begin inline asm
	shfl.sync.down.b32 %r217, %r218, %r219, %r250, %r251;
	// end inline asm
	mov.b64 	%rd107, {%r212, %r217};
	mov.b64 	%fd183, %rd107;
	setp.gt.s32 	%p93, %r201, 29;
	setp.lt.f64 	%p94, %fd182, %fd183;
	selp.f64 	%fd184, %fd183, %fd182, %p94;
	selp.f64 	%fd185, %fd182, %fd184, %p93;
	mov.b64 	%rd108, %fd185;
	mov.b64 	{%r223, %r228}, %rd108;
	mov.b32 	%r229, 4;
	// begin inline asm
	shfl.sync.down.b32 %r222, %r223, %r229, %r250, %r251;
	// end inline asm
	// begin inline asm
	shfl.sync.down.b32 %r227, %r228, %r229, %r250, %r251;
	// end inline asm
	mov.b64 	%rd109, {%r222, %r227};
	mov.b64 	%fd186, %rd109;
	setp.gt.s32 	%p95, %r201, 27;
	setp.lt.f64 	%p96, %fd185, %fd186;
	selp.f64 	%fd187, %fd186, %fd185, %p96;
	selp.f64 	%fd188, %fd185, %fd187, %p95;
	mov.b64 	%rd110, %fd188;
	mov.b64 	{%r233, %r238}, %rd110;
	mov.b32 	%r239, 8;
	// begin inline asm
	shfl.sync.down.b32 %r232, %r233, %r239, %r250, %r251;
	// end inline asm
	// begin inline asm
	shfl.sync.down.b32 %r237, %r238, %r239, %r250, %r251;
	// end inline asm
	mov.b64 	%rd111, {%r232, %r237};
	mov.b64 	%fd189, %rd111;
	setp.gt.s32 	%p97, %r201, 23;
	setp.lt.f64 	%p98, %fd188, %fd189;
	selp.f64 	%fd190, %fd189, %fd188, %p98;
	selp.f64 	%fd191, %fd188, %fd190, %p97;
	mov.b64 	%rd112, %fd191;
	mov.b64 	{%r243, %r248}, %rd112;
	mov.b32 	%r249, 16;
	// begin inline asm
	shfl.sync.down.b32 %r242, %r243, %r249, %r250, %r251;
	// end inline asm
	// begin inline asm
	shfl.sync.down.b32 %r247, %r248, %r249, %r250, %r251;
	// end inline asm
	mov.b64 	%rd113, {%r242, %r247};
	mov.b64 	%fd192, %rd113;
	setp.gt.s32 	%p99, %r201, 15;
	setp.lt.f64 	%p100, %fd191, %fd192;
	selp.f64 	%fd38, %fd192, %fd191, %p100;
	selp.f64 	%fd380, %fd191, %fd38, %p99;
	setp.ne.s32 	%p101, %r201, 0;
	@%p101 bra 	$L__BB5_50;
	shr.u32 	%r252, %r35, 2;
	and.b32  	%r253, %r252, 248;
	mov.u32 	%r254, _ZZN3cub18CUB_300001_SM_10006detail6reduce28DeviceReduceSingleTileKernelINS2_10policy_hubIdjN4cuda3__47maximumIvEEE10Policy1000EPdSB_iS8_ddNS5_3std3__410__identityEEEvT0_T1_T2_T3_T4_T6_E12temp_storage;
	add.s32 	%r255, %r254, %r253;
	st.shared.f64 	[%r255+8], %fd38;
$L__BB5_50:
	bar.sync 	0;
	setp.ne.s32 	%p102, %r35, 0;
	@%p102 bra 	$L__BB5_72;
	ld.shared.f64 	%fd193, [_ZZN3cub18CUB_300001_SM_10006detail6reduce28DeviceReduceSingleTileKernelINS2_10policy_hubIdjN4cuda3__47maximumIvEEE10Policy1000EPdSB_iS8_ddNS5_3std3__410__identityEEEvT0_T1_T2_T3_T4_T6_E12temp_storage+16];
	setp.lt.f64 	%p103, %fd380, %fd193;
	selp.f64 	%fd194, %fd193, %fd380, %p103;
	ld.shared.f64 	%fd195, [_ZZN3cub18CUB_300001_SM_10006detail6reduce28DeviceReduceSingleTileKernelINS2_10policy_hubIdjN4cuda3__47maximumIvEEE10Policy1000EPdSB_iS8_ddNS5_3std3__410__identityEEEvT0_T1_T2_T3_T4_T6_E12temp_storage+24];
	setp.lt.f64 	%p104, %fd194, %fd195;
	selp.f64 	%fd196, %fd195, %fd194, %p104;
	ld.shared.f64 	%fd197, [_ZZN3cub18CUB_300001_SM_10006detail6reduce28DeviceReduceSingleTileKernelINS2_10policy_hubIdjN4cuda3__47maximumIvEEE10Policy1000EPdSB_iS8_ddNS5_3std3__410__identityEEEvT0_T1_T2_T3_T4_T6_E12temp_storage+32];
	setp.lt.f64 	%p105, %fd196, %fd197;
	selp.f64 	%fd198, %fd197, %fd196, %p105;
	ld.shared.f64 	%fd199, [_ZZN3cub18CUB_300001_SM_10006detail6reduce28DeviceReduceSingleTileKernelINS2_10policy_hubIdjN4cuda3__47maximumIvEEE10Policy1000EPdSB_iS8_ddNS5_3std3__410__identityEEEvT0_T1_T2_T3_T4_T6_E12temp_storage+40];
	setp.lt.f64 	%p106, %fd198, %fd199;
	selp.f64 	%fd200, %fd199, %fd198, %p106;
	ld.shared.f64 	%fd201, [_ZZN3cub18CUB_300001_SM_10006detail6reduce28DeviceReduceSingleTileKernelINS2_10policy_hubIdjN4cuda3__47maximumIvEEE10Policy1000EPdSB_iS8_ddNS5_3std3__410__identityEEEvT0_T1_T2_T3_T4_T6_E12temp_storage+48];
	setp.lt.f64 	%p107, %fd200, %fd201;
	selp.f64 	%fd202, %fd201, %fd200, %p107;
	ld.shared.f64 	%fd203, [_ZZN3cub18CUB_300001_SM_10006detail6reduce28DeviceReduceSingleTileKernelINS2_10policy_hubIdjN4cuda3__47maximumIvEEE10Policy1000EPdSB_iS8_ddNS5_3std3__410__identityEEEvT0_T1_T2_T3_T4_T6_E12temp_storage+56];
	setp.lt.f64 	%p108, %fd202, %fd203;
	selp.f64 	%fd204, %fd203, %fd202, %p108;
	ld.shared.f64 	%fd205, [_ZZN3cub18CUB_300001_SM_10006detail6reduce28DeviceReduceSingleTileKernelINS2_10policy_hubIdjN4cuda3__47maximumIvEEE10Policy1000EPdSB_iS8_ddNS5_3std3__410__identityEEEvT0_T1_T2_T3_T4_T6_E12temp_storage+64];
	setp.lt.f64 	%p109, %fd204, %fd205;
	selp.f64 	%fd380, %fd205, %fd204, %p109;
	bra.uni 	$L__BB5_72;
$L__BB5_52:
	// begin inline asm
	mov.u32 %r138, %laneid;
	// end inline asm
	and.b32  	%r189, %r35, 992;
	add.s32 	%r190, %r189, 32;
	setp.gt.s32 	%p64, %r190, %r68;
	not.b32 	%r191, %r189;
	add.s32 	%r192, %r68, %r191;
	selp.b32 	%r187, %r192, 31, %p64;
	mov.b64 	%rd94, %fd372;
	mov.b64 	{%r140, %r145}, %rd94;
	mov.b32 	%r146, 1;
	mov.b32 	%r188, -1;
	// begin inline asm
	shfl.sync.down.b32 %r139, %r140, %r146, %r187, %r188;
	// end inline asm
	// begin inline asm
	shfl.sync.down.b32 %r144, %r145, %r146, %r187, %r188;
	// end inline asm
	mov.b64 	%rd95, {%r139, %r144};
	mov.b64 	%fd133, %rd95;
	setp.lt.s32 	%p65, %r138, %r187;
	setp.lt.f64 	%p66, %fd372, %fd133;
	selp.f64 	%fd134, %fd133, %fd372, %p66;
	selp.f64 	%fd135, %fd134, %fd372, %p65;
	mov.b64 	%rd96, %fd135;
	mov.b64 	{%r150, %r155}, %rd96;
	mov.b32 	%r156, 2;
	// begin inline asm
	shfl.sync.down.b32 %r149, %r150, %r156, %r187, %r188;
	// end inline asm
	// begin inline asm
	shfl.sync.down.b32 %r154, %r155, %r156, %r187, %r188;
	// end inline asm
	mov.b64 	%rd97, {%r149, %r154};
	mov.b64 	%fd136, %rd97;
	add.s32 	%r193, %r138, 2;
	setp.gt.s32 	%p67, %r193, %r187;
	setp.lt.f64 	%p68, %fd135, %fd136;
	selp.f64 	%fd137, %fd136, %fd135, %p68;
	selp.f64 	%fd138, %fd135, %fd137, %p67;
	mov.b64 	%rd98, %fd138;
	mov.b64 	{%r160, %r165}, %rd98;
	mov.b32 	%r166, 4;
	// begin inline asm
	shfl.sync.down.b32 %r159, %r160, %r166, %r187, %r188;
	// end inline asm
	// begin inline asm
	shfl.sync.down.b32 %r164, %r165, %r166, %r187, %r188;
	// end inline asm
	mov.b64 	%rd99, {%r159, %r164};
	mov.b64 	%fd139, %rd99;
	add.s32 	%r194, %r138, 4;
	setp.gt.s32 	%p69, %r194, %r187;
	setp.lt.f64 	%p70, %fd138, %fd139;
	selp.f64 	%fd140, %fd139, %fd138, %p70;
	selp.f64 	%fd141, %fd138, %fd140, %p69;
	mov.b64 	%rd100, %fd141;
	mov.b64 	{%r170, %r175}, %rd100;
	mov.b32 	%r176, 8;
	// begin inline asm
	shfl.sync.down.b32 %r169, %r170, %r176, %r187, %r188;
	// end inline asm
	// begin inline asm
	shfl.sync.down.b32 %r174, %r175, %r176, %r187, %r188;
	// end inline asm
	mov.b64 	%rd101, {%r169, %r174};
	mov.b64 	%fd142, %rd101;
	add.s32 	%r195, %r138, 8;
	setp.gt.s32 	%p71, %r195, %r187;
	setp.lt.f64 	%p72, %fd141, %fd142;
	selp.f64 	%fd143, %fd142, %fd141, %p72;
	selp.f64 	%fd144, %fd141, %fd143, %p71;
	mov.b64 	%rd102, %fd144;
	mov.b64 	{%r180, %r185}, %rd102;
	mov.b32 	%r186, 16;
	// begin inline asm
	shfl.sync.down.b32 %r179, %r180, %r186, %r187, %r188;
	// end inline asm
	// begin inline asm
	shfl.sync.down.b32 %r184, %r185, %r186, %r187, %r188;
	// end inline asm
	mov.b64 	%rd103, {%r179, %r184};
	mov.b64 	%fd145, %rd103;
	add.s32 	%r196, %r138, 16;
	setp.gt.s32 	%p73, %r196, %r187;
	setp.lt.f64 	%p74, %fd144, %fd145;
	selp.f64 	%fd146, %fd145, %fd144, %p74;
	selp.f64 	%fd380, %fd144, %fd146, %p73;
	setp.ne.s32 	%p75, %r138, 0;
	@%p75 bra 	$L__BB5_54;
	shr.u32 	%r197, %r35, 2;
	and.b32  	%r198, %r197, 248;
	mov.u32 	%r199, _ZZN3cub18CUB_300001_SM_10006detail6reduce28DeviceReduceSingleTileKernelINS2_10policy_hubIdjN4cuda3__47maximumIvEEE10Policy1000EPdSB_iS8_ddNS5_3std3__410__identityEEEvT0_T1_T2_T3_T4_T6_E12temp_storage;
	add.s32 	%r200, %r199, %r198;
	st.shared.f64 	[%r200+8], %fd380;
$L__BB5_54:
	bar.sync 	0;
	setp.ne.s32 	%p76, %r35, 0;
	@%p76 bra 	$L__BB5_72;
	setp.gt.s32 	%p77, %r68, 32;
	ld.shared.f64 	%fd147, [_ZZN3cub18CUB_300001_SM_10006detail6reduce28DeviceReduceSingleTileKernelINS2_10policy_hubIdjN4cuda3__47maximumIvEEE10Policy1000EPdSB_iS8_ddNS5_3std3__410__identityEEEvT0_T1_T2_T3_T4_T6_E12temp_storage+16];
	setp.lt.f64 	%p78, %fd380, %fd147;
	selp.f64 	%fd149, %fd147, %fd380, %p78;
	selp.f64 	%fd150, %fd149, %fd380, %p77;
	setp.gt.s32 	%p79, %r68, 64;
	ld.shared.f64 	%fd152, [_ZZN3cub18CUB_300001_SM_10006detail6reduce28DeviceReduceSingleTileKernelINS2_10policy_hubIdjN4cuda3__47maximumIvEEE10Policy1000EPdSB_iS8_ddNS5_3std3__410__identityEEEvT0_T1_T2_T3_T4_T6_E12temp_storage+24];
	setp.lt.f64 	%p80, %fd150, %fd152;
	selp.f64 	%fd154, %fd152, %fd150, %p80;
	selp.f64 	%fd155, %fd154, %fd150, %p79;
	setp.gt.s32 	%p81, %r68, 96;
	ld.shared.f64 	%fd157, [_ZZN3cub18CUB_300001_SM_10006detail6reduce28DeviceReduceSingleTileKernelINS2_10policy_hubIdjN4cuda3__47maximumIvEEE10Policy1000EPdSB_iS8_ddNS5_3std3__410__identityEEEvT0_T1_T2_T3_T4_T6_E12temp_storage+32];
	setp.lt.f64 	%p82, %fd155, %fd157;
	selp.f64 	%fd159, %fd157, %fd155, %p82;
	selp.f64 	%fd160, %fd159, %fd155, %p81;
	setp.gt.s32 	%p83, %r68, 128;
	ld.shared.f64 	%fd162, [_ZZN3cub18CUB_300001_SM_10006detail6reduce28DeviceReduceSingleTileKernelINS2_10policy_hubIdjN4cuda3__47maximumIvEEE10Policy1000EPdSB_iS8_ddNS5_3std3__410__identityEEEvT0_T1_T2_T3_T4_T6_E12temp_storage+40];
	setp.lt.f64 	%p84, %fd160, %fd162;
	selp.f64 	%fd164, %fd162, %fd160, %p84;
	selp.f64 	%fd165, %fd164, %fd160, %p83;
	setp.gt.s32 	%p85, %r68, 160;
	ld.shared.f64 	%fd167, [_ZZN3cub18CUB_300001_SM_10006detail6reduce28DeviceReduceSingleTileKernelINS2_10policy_hubIdjN4cuda3__47maximumIvEEE10Policy1000EPdSB_iS8_ddNS5_3std3__410__identityEEEvT0_T1_T2_T3_T4_T6_E12temp_storage+48];
	setp.lt.f64 	%p86, %fd165, %fd167;
	selp.f64 	%fd169, %fd167, %fd165, %p86;
	selp.f64 	%fd170, %fd169, %fd165, %p85;
	setp.gt.s32 	%p87, %r68, 192;
	ld.shared.f64 	%fd172, [_ZZN3cub18CUB_300001_SM_10006detail6reduce28DeviceReduceSingleTileKernelINS2_10policy_hubIdjN4cuda3__47maximumIvEEE10Policy1000EPdSB_iS8_ddNS5_3std3__410__identityEEEvT0_T1_T2_T3_T4_T6_E12temp_storage+56];
	setp.lt.f64 	%p88, %fd170, %fd172;
	selp.f64 	%fd174, %fd172, %fd170, %p88;
	selp.f64 	%fd175, %fd174, %fd170, %p87;
	setp.gt.s32 	%p89, %r68, 224;
	ld.shared.f64 	%fd177, [_ZZN3cub18CUB_300001_SM_10006detail6reduce28DeviceReduceSingleTileKernelINS2_10policy_hubIdjN4cuda3__47maximumIvEEE10Policy1000EPdSB_iS8_ddNS5_3std3__410__identityEEEvT0_T1_T2_T3_T4_T6_E12temp_storage+64];
	setp.lt.f64 	%p90, %fd175, %fd177;
	selp.f64 	%fd179, %fd177, %fd175, %p90;
	selp.f64 	%fd380, %fd179, %fd175, %p89;
	bra.uni 	$L__BB5_72;
$L__BB5_56:
	mov.u32 	%r47, %tid.x;
	mul.wide.u32 	%rd34, %r47, 8;
	add.s64 	%rd19, %rd15, %rd34;
	// begin inline asm
	ld.global.nc.u64 %rd18, [%rd19];
	// end inline asm
	mov.b64 	%fd59, %rd18;
	add.s64 	%rd21, %rd19, 2048;
	// begin inline asm
	ld.global.nc.u64 %rd20, [%rd21];
	// end inline asm
	mov.b64 	%fd60, %rd20;
	add.s64 	%rd23, %rd19, 4096;
	// begin inline asm
	ld.global.nc.u64 %rd22, [%rd23];
	// end inline asm
	mov.b64 	%fd61, %rd22;
	add.s64 	%rd25, %rd19, 6144;
	// begin inline asm
	ld.global.nc.u64 %rd24, [%rd25];
	// end inline asm
	mov.b64 	%fd62, %rd24;
	add.s64 	%rd27, %rd19, 8192;
	// begin inline asm
	ld.global.nc.u64 %rd26, [%rd27];
	// end inline asm
	mov.b64 	%fd63, %rd26;
	add.s64 	%rd29, %rd19, 10240;
	// begin inline asm
	ld.global.nc.u64 %rd28, [%rd29];
	// end inline asm
	mov.b64 	%fd64, %rd28;
	add.s64 	%rd31, %rd19, 12288;
	// begin inline asm
	ld.global.nc.u64 %rd30, [%rd31];
	// end inline asm
	mov.b64 	%fd65, %rd30;
	add.s64 	%rd33, %rd19, 14336;
	// begin inline asm
	ld.global.nc.u64 %rd32, [%rd33];
	// end inline asm
	mov.b64 	%fd66, %rd32;
	setp.lt.f64 	%p4, %fd59, %fd60;
	selp.f64 	%fd67, %fd60, %fd59, %p4;
	setp.lt.f64 	%p5, %fd67, %fd61;
	selp.f64 	%fd68, %fd61, %fd67, %p5;
	setp.lt.f64 	%p6, %fd68, %fd62;
	selp.f64 	%fd69, %fd62, %fd68, %p6;
	setp.lt.f64 	%p7, %fd69, %fd63;
	selp.f64 	%fd70, %fd63, %fd69, %p7;
	setp.lt.f64 	%p8, %fd70, %fd64;
	selp.f64 	%fd71, %fd64, %fd70, %p8;
	setp.lt.f64 	%p9, %fd71, %fd65;
	selp.f64 	%fd72, %fd65, %fd71, %p9;
	setp.lt.f64 	%p10, %fd72, %fd66;
	selp.f64 	%fd379, %fd66, %fd72, %p10;
	setp.lt.u32 	%p11, %r68, 4096;
	mov.b32 	%r465, 2048;
	@%p11 bra 	$L__BB5_60;
	add.s32 	%r48, %r68, -2048;
	mov.b32 	%r465, 2048;
$L__BB5_58:
	mul.wide.s32 	%rd51, %r465, 8;
	add.s64 	%rd36, %rd19, %rd51;
	// begin inline asm
	ld.global.nc.u64 %rd35, [%rd36];
	// end inline asm
	mov.b64 	%fd73, %rd35;
	add.s64 	%rd38, %rd36, 2048;
	// begin inline asm
	ld.global.nc.u64 %rd37, [%rd38];
	// end inline asm
	mov.b64 	%fd74, %rd37;
	add.s64 	%rd40, %rd36, 4096;
	// begin inline asm
	ld.global.nc.u64 %rd39, [%rd40];
	// end inline asm
	mov.b64 	%fd75, %rd39;
	add.s64 	%rd42, %rd36, 6144;
	// begin inline asm
	ld.global.nc.u64 %rd41, [%rd42];
	// end inline asm
	mov.b64 	%fd76, %rd41;
	add.s64 	%rd44, %rd36, 8192;
	// begin inline asm
	ld.global.nc.u64 %rd43, [%rd44];
	// end inline asm
	mov.b64 	%fd77, %rd43;
	add.s64 	%rd46, %rd36, 10240;
	// begin inline asm
	ld.global.nc.u64 %rd45, [%rd46];
	// end inline asm
	mov.b64 	%fd78, %rd45;
	add.s64 	%rd48, %rd36, 12288;
	// begin inline asm
	ld.global.nc.u64 %rd47, [%rd48];
	// end inline asm
	mov.b64 	%fd79, %rd47;
	add.s64 	%rd50, %rd36, 14336;
	// begin inline asm
	ld.global.nc.u64 %rd49, [%rd50];
	// end inline asm
	mov.b64 	%fd80, %rd49;
	setp.lt.f64 	%p12, %fd379, %fd73;
	selp.f64 	%fd81, %fd73, %fd379, %p12;
	setp.lt.f64 	%p13, %fd81, %fd74;
	selp.f64 	%fd82, %fd74, %fd81, %p13;
	setp.lt.f64 	%p14, %fd82, %fd75;
	selp.f64 	%fd83, %fd75, %fd82, %p14;
	setp.lt.f64 	%p15, %fd83, %fd76;
	selp.f64 	%fd84, %fd76, %fd83, %p15;
	setp.lt.f64 	%p16, %fd84, %fd77;
	selp.f64 	%fd85, %fd77, %fd84, %p16;
	setp.lt.f64 	%p17, %fd85, %fd78;
	selp.f64 	%fd86, %fd78, %fd85, %p17;
	setp.lt.f64 	%p18, %fd86, %fd79;
	selp.f64 	%fd87, %fd79, %fd86, %p18;
	setp.lt.f64 	%p19, %fd87, %fd80;
	selp.f64 	%fd379, %fd80, %fd87, %p19;
	sub.s32 	%r71, %r68, %r465;
	setp.lt.s32 	%p20, %r71, 2048;
	@%p20 bra 	$L__BB5_68;
	add.s32 	%r465, %r465, 2048;
	setp.le.s32 	%p21, %r465, %r48;
	@%p21 bra 	$L__BB5_58;
$L__BB5_60:
	setp.le.s32 	%p22, %r68, %r465;
	@%p22 bra 	$L__BB5_68;
	sub.s32 	%r52, %r68, %r465;
	setp.ge.s32 	%p23, %r47, %r52;
	@%p23 bra 	$L__BB5_68;
	not.b32 	%r72, %r47;
	add.s32 	%r73, %r68, %r72;
	sub.s32 	%r53, %r73, %r465;
	and.b32  	%r74, %r53, 768;
	setp.eq.s32 	%p24, %r74, 768;
	mov.u32 	%r469, %r47;
	@%p24 bra 	$L__BB5_65;
	add.s32 	%r467, %r47, %r465;
	shr.u32 	%r75, %r53, 8;
	add.s32 	%r76, %r75, 1;
	and.b32  	%r77, %r76, 3;
	neg.s32 	%r466, %r77;
	mov.u32 	%r469, %r47;
$L__BB5_64:
	.pragma "nounroll";
	mul.wide.u32 	%rd54, %r467, 8;
	add.s64 	%rd53, %rd15, %rd54;
	// begin inline asm
	ld.global.nc.u64 %rd52, [%rd53];
	// end inline asm
	mov.b64 	%fd89, %rd52;
	setp.lt.f64 	%p25, %fd379, %fd89;
	selp.f64 	%fd379, %fd89, %fd379, %p25;
	add.s32 	%r469, %r469, 256;
	add.s32 	%r467, %r467, 256;
	add.s32 	%r466, %r466, 1;
	setp.ne.s32 	%p26, %r466, 0;
	@%p26 bra 	$L__BB5_64;
$L__BB5_65:
	setp.lt.u32 	%p27, %r53, 768;
	@%p27 bra 	$L__BB5_68;
	cvt.u64.u32 	%rd55, %r469;
	cvt.u64.u32 	%rd56, %r465;
	add.s64 	%rd57, %rd55, %rd56;
	shl.b64 	%rd58, %rd57, 3;
	add.s64 	%rd59, %rd58, %rd15;
	add.s64 	%rd205, %rd59, 4096;
	add.s32 	%r470, %r469, %r465;
$L__BB5_67:
	mul.wide.u32 	%rd68, %r470, 8;
	add.s64 	%rd61, %rd15, %rd68;
	// begin inline asm
	ld.global.nc.u64 %rd60, [%rd61];
	// end inline asm
	mov.b64 	%fd90, %rd60;
	setp.lt.f64 	%p28, %fd379, %fd90;
	selp.f64 	%fd91, %fd90, %fd379, %p28;
	add.s64 	%rd63, %rd205, -2048;
	// begin inline asm
	ld.global.nc.u64 %rd62, [%rd63];
	// end inline asm
	mov.b64 	%fd92, %rd62;
	setp.lt.f64 	%p29, %fd91, %fd92;
	selp.f64 	%fd93, %fd92, %fd91, %p29;
	// begin inline asm
	ld.global.nc.u64 %rd64, [%rd205];
	// end inline asm
	mov.b64 	%fd94, %rd64;
	setp.lt.f64 	%p30, %fd93, %fd94;
	selp.f64 	%fd95, %fd94, %fd93, %p30;
	add.s64 	%rd67, %rd205, 2048;
	// begin inline asm
	ld.global.nc.u64 %rd66, [%rd67];
	// end inline asm
	mov.b64 	%fd96, %rd66;
	setp.lt.f64 	%p31, %fd95, %fd96;
	selp.f64 	%fd379, %fd96, %fd95, %p31;
	add.s32 	%r469, %r469, 1024;
	add.s64 	%rd205, %rd205, 8192;
	add.s32 	%r470, %r470, 1024;
	setp.lt.s32 	%p32, %r469, %r52;
	@%p32 bra 	$L__BB5_67;
$L__BB5_68:
	// begin inline asm
	mov.u32 %r78, %laneid;
	// end inline asm
	mov.b64 	%rd69, %fd379;
	mov.b64 	{%r80, %r85}, %rd69;
	mov.b32 	%r86, 1;
	mov.b32 	%r127, 31;
	mov.b32 	%r128, -1;
	// begin inline asm
	shfl.sync.down.b32 %r79, %r80, %r86, %r127, %r128;
	// end inline asm
	// begin inline asm
	shfl.sync.down.b32 %r84, %r85, %r86, %r127, %r128;
	// end inline asm
	mov.b64 	%rd70, {%r79, %r84};
	mov.b64 	%fd97, %rd70;
	setp.gt.s32 	%p33, %r78, 30;
	setp.lt.f64 	%p34, %fd379, %fd97;
	selp.f64 	%fd98, %fd97, %fd379, %p34;
	selp.f64 	%fd99, %fd379, %fd98, %p33;
	mov.b64 	%rd71, %fd99;
	mov.b64 	{%r90, %r95}, %rd71;
	mov.b32 	%r96, 2;
	// begin inline asm
	shfl.sync.down.b32 %r89, %r90, %r96, %r127, %r128;
	// end inline asm
	// begin inline asm
	shfl.sync.down.b32 %r94, %r95, %r96, %r127, %r128;
	// end inline asm
	mov.b64 	%rd72, {%r89, %r94};
	mov.b64 	%fd100, %rd72;
	setp.gt.s32 	%p35, %r78, 29;
	setp.lt.f64 	%p36, %fd99, %fd100;
	selp.f64 	%fd101, %fd100, %fd99, %p36;
	selp.f64 	%fd102, %fd99, %fd101, %p35;
	mov.b64 	%rd73, %fd102;
	mov.b64 	{%r100, %r105}, %rd73;
	mov.b32 	%r106, 4;
	// begin inline asm
	shfl.sync.down.b32 %r99, %r100, %r106, %r127, %r128;
	// end inline asm
	// begin inline asm
	shfl.sync.down.b32 %r104, %r105, %r106, %r127, %r128;
	// end inline asm
	mov.b64 	%rd74, {%r99, %r104};
	mov.b64 	%fd103, %rd74;
	setp.gt.s32 	%p37, %r78, 27;
	setp.lt.f64 	%p38, %fd102, %fd103;
	selp.f64 	%fd104, %fd103, %fd102, %p38;
	selp.f64 	%fd105, %fd102, %fd104, %p37;
	mov.b64 	%rd75, %fd105;
	mov.b64 	{%r110, %r115}, %rd75;
	mov.b32 	%r116, 8;
	// begin inline asm
	shfl.sync.down.b32 %r109, %r110, %r116, %r127, %r128;
	// end inline asm
	// begin inline asm
	shfl.sync.down.b32 %r114, %r115, %r116, %r127, %r128;
	// end inline asm
	mov.b64 	%rd76, {%r109, %r114};
	mov.b64 	%fd106, %rd76;
	setp.gt.s32 	%p39, %r78, 23;
	setp.lt.f64 	%p40, %fd105, %fd106;
	selp.f64 	%fd107, %fd106, %fd105, %p40;
	selp.f64 	%fd108, %fd105, %fd107, %p39;
	mov.b64 	%rd77, %fd108;
	mov.b64 	{%r120, %r125}, %rd77;
	mov.b32 	%r126, 16;
	// begin inline asm
	shfl.sync.down.b32 %r119, %r120, %r126, %r127, %r128;
	// end inline asm
	// begin inline asm
	shfl.sync.down.b32 %r124, %r125, %r126, %r127, %r128;
	// end inline asm
	mov.b64 	%rd78, {%r119, %r124};
	mov.b64 	%fd109, %rd78;
	setp.gt.s32 	%p41, %r78, 15;
	setp.lt.f64 	%p42, %fd108, %fd109;
	selp.f64 	%fd54, %fd109, %fd108, %p42;
	selp.f64 	%fd380, %fd108, %fd54, %p41;
	setp.ne.s32 	%p43, %r78, 0;
	@%p43 bra 	$L__BB5_70;
	shr.u32 	%r129, %r47, 2;
	and.b32  	%r130, %r129, 248;
	mov.u32 	%r131, _ZZN3cub18CUB_300001_SM_10006detail6reduce28DeviceReduceSingleTileKernelINS2_10policy_hubIdjN4cuda3__47maximumIvEEE10Policy1000EPdSB_iS8_ddNS5_3std3__410__identityEEEvT0_T1_T2_T3_T4_T6_E12temp_storage;
	add.s32 	%r132, %r131, %r130;
	st.shared.f64 	[%r132+8], %fd54;
$L__BB5_70:
	bar.sync 	0;
	setp.ne.s32 	%p44, %r47, 0;
	@%p44 bra 	$L__BB5_72;
	ld.shared.f64 	%fd110, [_ZZN3cub18CUB_300001_SM_10006detail6reduce28DeviceReduceSingleTileKernelINS2_10policy_hubIdjN4cuda3__47maximumIvEEE10Policy1000EPdSB_iS8_ddNS5_3std3__410__identityEEEvT0_T1_T2_T3_T4_T6_E12temp_storage+16];
	setp.lt.f64 	%p45, %fd380, %fd110;
	selp.f64 	%fd111, %fd110, %fd380, %p45;
	ld.shared.f64 	%fd112, [_ZZN3cub18CUB_300001_SM_10006detail6reduce28DeviceReduceSingleTileKernelINS2_10policy_hubIdjN4cuda3__47maximumIvEEE10Policy1000EPdSB_iS8_ddNS5_3std3__410__identityEEEvT0_T1_T2_T3_T4_T6_E12temp_storage+24];
	setp.lt.f64 	%p46, %fd111, %fd112;
	selp.f64 	%fd113, %fd112, %fd111, %p46;
	ld.shared.f64 	%fd114, [_ZZN3cub18CUB_300001_SM_10006detail6reduce28DeviceReduceSingleTileKernelINS2_10policy_hubIdjN4cuda3__47maximumIvEEE10Policy1000EPdSB_iS8_ddNS5_3std3__410__identityEEEvT0_T1_T2_T3_T4_T6_E12temp_storage+32];
	setp.lt.f64 	%p47, %fd113, %fd114;
	selp.f64 	%fd115, %fd114, %fd113, %p47;
	ld.shared.f64 	%fd116, [_ZZN3cub18CUB_300001_SM_10006detail6reduce28DeviceReduceSingleTileKernelINS2_10policy_hubIdjN4cuda3__47maximumIvEEE10Policy1000EPdSB_iS8_ddNS5_3std3__410__identityEEEvT0_T1_T2_T3_T4_T6_E12temp_storage+40];
	setp.lt.f64 	%p48, %fd115, %fd116;
	selp.f64 	%fd117, %fd116, %fd115, %p48;
	ld.shared.f64 	%fd118, [_ZZN3cub18CUB_300001_SM_10006detail6reduce28DeviceReduceSingleTileKernelINS2_10policy_hubIdjN4cuda3__47maximumIvEEE10Policy1000EPdSB_iS8_ddNS5_3std3__410__identityEEEvT0_T1_T2_T3_T4_T6_E12temp_storage+48];
	setp.lt.f64 	%p49, %fd117, %fd118;
	selp.f64 	%fd119, %fd118, %fd117, %p49;
	ld.shared.f64 	%fd120, [_ZZN3cub18CUB_300001_SM_10006detail6reduce28DeviceReduceSingleTileKernelINS2_10policy_hubIdjN4cuda3__47maximumIvEEE10Policy1000EPdSB_iS8_ddNS5_3std3__410__identityEEEvT0_T1_T2_T3_T4_T6_E12temp_storage+56];
	setp.lt.f64 	%p50, %fd119, %fd120;
	selp.f64 	%fd121, %fd120, %fd119, %p50;
	ld.shared.f64 	%fd122, [_ZZN3cub18CUB_300001_SM_10006detail6reduce28DeviceReduceSingleTileKernelINS2_10policy_hubIdjN4cuda3__47maximumIvEEE10Policy1000EPdSB_iS8_ddNS5_3std3__410__identityEEEvT0_T1_T2_T3_T4_T6_E12temp_storage+64];
	setp.lt.f64 	%p51, %fd121, %fd122;
	selp.f64 	%fd380, %fd122, %fd121, %p51;
$L__BB5_72:
	mov.u32 	%r444, %tid.x;
	setp.ne.s32 	%p217, %r444, 0;
	@%p217 bra 	$L__BB5_74;
	setp.lt.f64 	%p218, %fd58, %fd380;
	selp.f64 	%fd353, %fd380, %fd58, %p218;
	st.global.f64 	[%rd1], %fd353;
$L__BB5_74:
	ret;

}


// ===== COMPILED SASS (sm_100) =====

	.target	sm_100

	.elftype	@"ET_EXEC"


//--------------------- .note.nv.tkinfo           --------------------------
	.section	.note.nv.tkinfo,"",@"SHT_NOTE"
	.sectionflags	@"SHF_NOTE_NV_TKINFO"
	.tkinfo
        /*0018*/ 	.word	0x00000002
        /*0030*/ 	.string	""
        /*0030*/ 	.string	"ptxas"
        /*0030*/ 	.string	"Cuda compilation tools, release 13.0, V13.0.88"
        /*0030*/ 	.string	"Build cuda_13.0.r13.0/compiler.36424714_0"
        /*0030*/ 	.string	"-arch sm_100 -m 64 "



//--------------------- .note.nv.cuinfo           --------------------------
	.section	.note.nv.cuinfo,"",@"SHT_NOTE"
	.sectionflags	@"SHF_NOTE_NV_CUINFO"
        /*0018*/ 	.short	0x0002
        /*001a*/ 	.short	0x0064
        /*001c*/ 	.short	0x0082
	.zero		2


//--------------------- .nv.info                  --------------------------
	.section	.nv.info,"",@"SHT_CUDA_INFO"
	.align	4


	//----- nvinfo : EIATTR_REGCOUNT
	.align		4
        /*0000*/ 	.byte	0x04, 0x2f
        /*0002*/ 	.short	(.L_41 - .L_40)
	.align		4
.L_40:
        /*0004*/ 	.word	index@(_Z9calculatePdS_)
        /*0008*/ 	.word	0x00000010


	//----- nvinfo : EIATTR_FRAME_SIZE
	.align		4
.L_41:
        /*000c*/ 	.byte	0x04, 0x11
        /*000e*/ 	.short	(.L_43 - .L_42)
	.align		4
.L_42:
        /*0010*/ 	.word	index@(_Z9calculatePdS_)
        /*0014*/ 	.word	0x00000000


	//----- nvinfo : EIATTR_REGCOUNT
	.align		4
.L_43:
        /*0018*/ 	.byte	0x04, 0x2f
        /*001a*/ 	.short	(.L_45 - .L_44)
	.align		4
.L_44:
        /*001c*/ 	.word	index@(_Z13getDifferencePdS_S_)
        /*0020*/ 	.word	0x00000012


	//----- nvinfo : EIATTR_FRAME_SIZE
	.align		4
.L_45:
        /*0024*/ 	.byte	0x04, 0x11
        /*0026*/ 	.short	(.L_47 - .L_46)
	.align		4
.L_46:
        /*0028*/ 	.word	index@(_Z13getDifferencePdS_S_)
        /*002c*/ 	.word	0x00000000


	//----- nvinfo : EIATTR_REGCOUNT
	.align		4
.L_47:
        /*0030*/ 	.byte	0x04, 0x2f
        /*0032*/ 	.short	(.L_49 - .L_48)
	.align		4
.L_48:
        /*0034*/ 	.word	index@(_ZN3cub18CUB_300001_SM_10006detail11EmptyKernelIvEEvv)
        /*0038*/ 	.word	0x00000004


	//----- nvinfo : EIATTR_FRAME_SIZE
	.align		4
.L_49:
        /*003c*/ 	.byte	0x04, 0x11
        /*003e*/ 	.short	(.L_51 - .L_50)
	.align		4
.L_50:
        /*0040*/ 	.word	index@(_ZN3cub18CUB_300001_SM_10006detail11EmptyKernelIvEEvv)
        /*0044*/ 	.word	0x00000000


	//----- nvinfo : EIATTR_REGCOUNT
	.align		4
.L_51:
        /*0048*/ 	.byte	0x04, 0x2f
        /*004a*/ 	.short	(.L_53 - .L_52)
	.align		4
.L_52:
        /*004c*/ 	.word	index@(_ZN3cub18CUB_300001_SM_10006detail6reduce28DeviceReduceSingleTileKernelINS2_10policy_hubIdjN4cuda3__47maximumIvEEE10Policy1000EPdSB_jS8_ddNS5_3std3__410__identityEEEvT0_T1_T2_T3_T4_T6_)
        /*0050*/ 	.word	0x0000002c


	//----- nvinfo : EIATTR_FRAME_SIZE
	.align		4
.L_53:
        /*0054*/ 	.byte	0x04, 0x11
        /*0056*/ 	.short	(.L_55 - .L_54)
	.align		4
.L_54:
        /*0058*/ 	.word	index@(_ZN3cub18CUB_300001_SM_10006detail6reduce28DeviceReduceSingleTileKernelINS2_10policy_hubIdjN4cuda3__47maximumIvEEE10Policy1000EPdSB_jS8_ddNS5_3std3__410__identityEEEvT0_T1_T2_T3_T4_T6_)
        /*005c*/ 	.word	0x00000000


	//----- nvinfo : EIATTR_REGCOUNT
	.align		4
.L_55:
        /*0060*/ 	.byte	0x04, 0x2f
        /*0062*/ 	.short	(.L_57 - .L_56)
	.align		4
.L_56:
        /*0064*/ 	.word	index@(_ZN3cub18CUB_300001_SM_10006detail6reduce18DeviceReduceKernelINS2_10policy_hubIdjN4cuda3__47maximumIvEEE10Policy1000EPdjS8_dNS5_3std3__410__identityEEEvT0_PT3_T1_NS0_13GridEvenShareISI_EET2_T4_)
        /*0068*/ 	.word	0x0000001c


	//----- nvinfo : EIATTR_FRAME_SIZE
	.align		4
.L_57:
        /*006c*/ 	.byte	0x04, 0x11
        /*006e*/ 	.short	(.L_59 - .L_58)
	.align		4
.L_58:
        /*0070*/ 	.word	index@(_ZN3cub18CUB_300001_SM_10006detail6reduce18DeviceReduceKernelINS2_10policy_hubIdjN4cuda3__47maximumIvEEE10Policy1000EPdjS8_dNS5_3std3__410__identityEEEvT0_PT3_T1_NS0_13GridEvenShareISI_EET2_T4_)
        /*0074*/ 	.word	0x00000000


	//----- nvinfo : EIATTR_REGCOUNT
	.align		4
.L_59:
        /*0078*/ 	.byte	0x04, 0x2f
        /*007a*/ 	.short	(.L_61 - .L_60)
	.align		4
.L_60:
        /*007c*/ 	.word	index@(_ZN3cub18CUB_300001_SM_10006detail6reduce28DeviceReduceSingleTileKernelINS2_10policy_hubIdjN4cuda3__47maximumIvEEE10Policy1000EPdSB_iS8_ddNS5_3std3__410__identityEEEvT0_T1_T2_T3_T4_T6_)
        /*0080*/ 	.word	0x00000030


	//----- nvinfo : EIATTR_FRAME_SIZE
	.align		4
.L_61:
        /*0084*/ 	.byte	0x04, 0x11
        /*0086*/ 	.short	(.L_63 - .L_62)
	.align		4
.L_62:
        /*0088*/ 	.word	index@(_ZN3cub18CUB_300001_SM_10006detail6reduce28DeviceReduceSingleTileKernelINS2_10policy_hubIdjN4cuda3__47maximumIvEEE10Policy1000EPdSB_iS8_ddNS5_3std3__410__identityEEEvT0_T1_T2_T3_T4_T6_)
        /*008c*/ 	.word	0x00000000


	//----- nvinfo : EIATTR_MIN_STACK_SIZE
	.align		4
.L_63:
        /*0090*/ 	.byte	0x04, 0x12
        /*0092*/ 	.short	(.L_65 - .L_64)
	.align		4
.L_64:
        /*0094*/ 	.word	index@(_ZN3cub18CUB_300001_SM_10006detail6reduce28DeviceReduceSingleTileKernelINS2_10policy_hubIdjN4cuda3__47maximumIvEEE10Policy1000EPdSB_iS8_ddNS5_3std3__410__identityEEEvT0_T1_T2_T3_T4_T6_)
        /*0098*/ 	.word	0x00000000


	//----- nvinfo : EIATTR_MIN_STACK_SIZE
	.align		4
.L_65:
        /*009c*/ 	.byte	0x04, 0x12
        /*009e*/ 	.short	(.L_67 - .L_66)
	.align		4
.L_66:
        /*00a0*/ 	.word	index@(_ZN3cub18CUB_300001_SM_10006detail6reduce18DeviceReduceKernelINS2_10policy_hubIdjN4cuda3__47maximumIvEEE10Policy1000EPdjS8_dNS5_3std3__410__identityEEEvT0_PT3_T1_NS0_13GridEvenShareISI_EET2_T4_)
        /*00a4*/ 	.word	0x00000000


	//----- nvinfo : EIATTR_MIN_STACK_SIZE
	.align		4
.L_67:
        /*00a8*/ 	.byte	0x04, 0x12
        /*00aa*/ 	.short	(.L_69 - .L_68)
	.align		4
.L_68:
        /*00ac*/ 	.word	index@(_ZN3cub18CUB_300001_SM_10006detail6reduce28DeviceReduceSingleTileKernelINS2_10policy_hubIdjN4cuda3__47maximumIvEEE10Policy1000EPdSB_jS8_ddNS5_3std3__410__identityEEEvT0_T1_T2_T3_T4_T6_)
        /*00b0*/ 	.word	0x00000000


	//----- nvinfo : EIATTR_MIN_STACK_SIZE
	.align		4
.L_69:
        /*00b4*/ 	.byte	0x04, 0x12
        /*00b6*/ 	.short	(.L_71 - .L_70)
	.align		4
.L_70:
        /*00b8*/ 	.word	index@(_ZN3cub18CUB_300001_SM_10006detail11EmptyKernelIvEEvv)
        /*00bc*/ 	.word	0x00000000


	//----- nvinfo : EIATTR_MIN_STACK_SIZE
	.align		4
.L_71:
        /*00c0*/ 	.byte	0x04, 0x12
        /*00c2*/ 	.short	(.L_73 - .L_72)
	.align		4
.L_72:
        /*00c4*/ 	.word	index@(_Z13getDifferencePdS_S_)
        /*00c8*/ 	.word	0x00000000


	//----- nvinfo : EIATTR_MIN_STACK_SIZE
	.align		4
.L_73:
        /*00cc*/ 	.byte	0x04, 0x12
        /*00ce*/ 	.short	(.L_75 - .L_74)
	.align		4
.L_74:
        /*00d0*/ 	.word	index@(_Z9calculatePdS_)
        /*00d4*/ 	.word	0x00000000
.L_75:


//--------------------- .nv.compat                --------------------------
	.section	.nv.compat,"",@"SHT_CUDA_COMPAT_INFO"
	.align	4
        /*0000*/ 	.byte	0x02, 0x09, 0x00, 0x00, 0x02, 0x02, 0x01, 0x00, 0x02, 0x05, 0x05, 0x00, 0x03, 0x07, 0x01, 0x01
        /*0010*/ 	.byte	0x02, 0x03, 0x00, 0x00, 0x02, 0x06, 0x01, 0x00, 0x04, 0x0b, 0x08, 0x00, 0x01, 0x00, 0x00, 0x00
        /*0020*/ 	.byte	0x00, 0x00, 0x00, 0x00


//--------------------- .nv.info._ZN3cub18CUB_300001_SM_10006detail6reduce28DeviceReduceSingleTileKernelINS2_10policy_hubIdjN4cuda3__47maximumIvEEE10Policy1000EPdSB_iS8_ddNS5_3std3__410__identityEEEvT0_T1_T2_T3_T4_T6_ --------------------------
	.section	.nv.info._ZN3cub18CUB_300001_SM_10006detail6reduce28DeviceReduceSingleTileKernelINS2_10policy_hubIdjN4cuda3__47maximumIvEEE10Policy1000EPdSB_iS8_ddNS5_3std3__410__identityEEEvT0_T1_T2_T3_T4_T6_,"",@"SHT_CUDA_INFO"
	.sectionflags	@""
	.align	4


	//----- nvinfo : EIATTR_CUDA_API_VERSION
	.align		4
        /*0000*/ 	.byte	0x04, 0x37
        /*0002*/ 	.short	(.L_77 - .L_76)
.L_76:
        /*0004*/ 	.word	0x00000082


	//----- nvinfo : EIATTR_KPARAM_INFO
	.align		4
.L_77:
        /*0008*/ 	.byte	0x04, 0x17
        /*000a*/ 	.short	(.L_79 - .L_78)
.L_78:
        /*000c*/ 	.word	0x00000000
        /*0010*/ 	.short	0x0005
        /*0012*/ 	.short	0x0020
        /*0014*/ 	.byte	0x00, 0xf0, 0x05, 0x00


	//----- nvinfo : EIATTR_KPARAM_INFO
	.align		4
.L_79:
        /*0018*/ 	.byte	0x04, 0x17
        /*001a*/ 	.short	(.L_81 - .L_80)
.L_80:
        /*001c*/ 	.word	0x00000000
        /*0020*/ 	.short	0x0004
        /*0022*/ 	.short	0x0018
        /*0024*/ 	.byte	0x00, 0xf0, 0x21, 0x00


	//----- nvinfo : EIATTR_KPARAM_INFO
	.align		4
.L_81:
        /*0028*/ 	.byte	0x04, 0x17
        /*002a*/ 	.short	(.L_83 - .L_82)
.L_82:
        /*002c*/ 	.word	0x00000000
        /*0030*/ 	.short	0x0003
        /*0032*/ 	.short	0x0014
        /*0034*/ 	.byte	0x00, 0xf0, 0x05, 0x00


	//----- nvinfo : EIATTR_KPARAM_INFO
	.align		4
.L_83:
        /*0038*/ 	.byte	0x04, 0x17
        /*003a*/ 	.short	(.L_85 - .L_84)
.L_84:
        /*003c*/ 	.word	0x00000000
        /*0040*/ 	.short	0x0002
        /*0042*/ 	.short	0x0010
        /*0044*/ 	.byte	0x00, 0xf0, 0x11, 0x00


	//----- nvinfo : EIATTR_KPARAM_INFO
	.align		4
.L_85:
        /*0048*/ 	.byte	0x04, 0x17
        /*004a*/ 	.short	(.L_87 - .L_86)
.L_86:
        /*004c*/ 	.word	0x00000000
        /*0050*/ 	.short	0x0001
        /*0052*/ 	.short	0x0008
        /*0054*/ 	.byte	0x00, 0xf5, 0x21, 0x00


	//----- nvinfo : EIATTR_KPARAM_INFO
	.align		4
.L_87:
        /*0058*/ 	.byte	0x04, 0x17
        /*005a*/ 	.short	(.L_89 - .L_88)
.L_88:
        /*005c*/ 	.word	0x00000000
        /*0060*/ 	.short	0x0000
        /*0062*/ 	.short	0x0000
        /*0064*/ 	.byte	0x00, 0xf5, 0x21, 0x00


	//----- nvinfo : EIATTR_SPARSE_MMA_MASK
	.align		4
.L_89:
        /*0068*/ 	.byte	0x03, 0x50
        /*006a*/ 	.short	0x0000


	//----- nvinfo : EIATTR_MAXREG_COUNT
	.align		4
        /*006c*/ 	.byte	0x03, 0x1b
        /*006e*/ 	.short	0x00ff


	//----- nvinfo : EIATTR_NUM_BARRIERS
	.align		4
        /*0070*/ 	.byte	0x02, 0x4c
        /*0072*/ 	.byte	0x01
	.zero		1


	//----- nvinfo : EIATTR_MERCURY_ISA_VERSION
	.align		4
        /*0074*/ 	.byte	0x03, 0x5f
        /*0076*/ 	.short	0x0101


	//----- nvinfo : EIATTR_COOP_GROUP_MASK_REGIDS
	.align		4
        /*0078*/ 	.byte	0x04, 0x29
        /*007a*/ 	.short	(.L_91 - .L_90)


	//   ....[0]....
.L_90:
        /*007c*/ 	.word	0xffffffff


	//   ....[1]....
        /*0080*/ 	.word	0xffffffff


	//   ....[2]....
        /*0084*/ 	.word	0xffffffff


	//   ....[3]....
        /*0088*/ 	.word	0xffffffff


	//   ....[4]....
        /*008c*/ 	.word	0xffffffff


	//   ....[5]....
        /*0090*/ 	.word	0xffffffff


	//   ....[6]....
        /*0094*/ 	.word	0xffffffff


	//   ....[7]....
        /*0098*/ 	.word	0xffffffff


	//   ....[8]....
        /*009c*/ 	.word	0xffffffff


	//   ....[9]....
        /*00a0*/ 	.word	0xffffffff


	//   ....[10]....
        /*00a4*/ 	.word	0xffffffff


	//   ....[11]....
        /*00a8*/ 	.word	0xffffffff


	//   ....[12]....
        /*00ac*/ 	.word	0xffffffff


	//   ....[13]....
        /*00b0*/ 	.word	0xffffffff


	//   ....[14]....
        /*00b4*/ 	.word	0xffffffff


	//   ....[15]....
        /*00b8*/ 	.word	0xffffffff


	//   ....[16]....
        /*00bc*/ 	.word	0xffffffff


	//   ....[17]....
        /*00c0*/ 	.word	0xffffffff


	//   ....[18]....
        /*00c4*/ 	.word	0xffffffff


	//   ....[19]....
        /*00c8*/ 	.word	0xffffffff


	//   ....[20]....
        /*00cc*/ 	.word	0xffffffff


	//   ....[21]....
        /*00d0*/ 	.word	0xffffffff


	//   ....[22]....
        /*00d4*/ 	.word	0xffffffff


	//   ....[23]....
        /*00d8*/ 	.word	0xffffffff


	//   ....[24]....
        /*00dc*/ 	.word	0xffffffff


	//   ....[25]....
        /*00e0*/ 	.word	0xffffffff


	//   ....[26]....
        /*00e4*/ 	.word	0xffffffff


	//   ....[27]....
        /*00e8*/ 	.word	0xffffffff


	//   ....[28]....
        /*00ec*/ 	.word	0xffffffff


	//   ....[29]....
        /*00f0*/ 	.word	0xffffffff


	//   ....[30]....
        /*00f4*/ 	.word	0xffffffff


	//   ....[31]....
        /*00f8*/ 	.word	0xffffffff


	//   ....[32]....
        /*00fc*/ 	.word	0xffffffff


	//   ....[33]....
        /*0100*/ 	.word	0xffffffff


	//   ....[34]....
        /*0104*/ 	.word	0xffffffff


	//   ....[35]....
        /*0108*/ 	.word	0xffffffff


	//   ....[36]....
        /*010c*/ 	.word	0xffffffff


	//   ....[37]....
        /*0110*/ 	.word	0xffffffff


	//   ....[38]....
        /*0114*/ 	.word	0xffffffff


	//   ....[39]....
        /*0118*/ 	.word	0xffffffff


	//   ....[40]....
        /*011c*/ 	.word	0xffffffff


	//   ....[41]....
        /*0120*/ 	.word	0xffffffff


	//   ....[42]....
        /*0124*/ 	.word	0xffffffff


	//   ....[43]....
        /*0128*/ 	.word	0xffffffff


	//   ....[44]....
        /*012c*/ 	.word	0xffffffff


	//   ....[45]....
        /*0130*/ 	.word	0xffffffff


	//   ....[46]....
        /*0134*/ 	.word	0xffffffff


	//   ....[47]....
        /*0138*/ 	.word	0xffffffff


	//   ....[48]....
        /*013c*/ 	.word	0xffffffff


	//   ....[49]....
        /*0140*/ 	.word	0xffffffff


	//   ....[50]....
        /*0144*/ 	.word	0xffffffff


	//   ....[51]....
        /*0148*/ 	.word	0xffffffff


	//   ....[52]....
        /*014c*/ 	.word	0xffffffff


	//   ....[53]....
        /*0150*/ 	.word	0xffffffff


	//   ....[54]....
        /*0154*/ 	.word	0xffffffff


	//   ....[55]....
        /*0158*/ 	.word	0xffffffff


	//   ....[56]....
        /*015c*/ 	.word	0xffffffff


	//   ....[57]....
        /*0160*/ 	.word	0xffffffff


	//   ....[58]....
        /*0164*/ 	.word	0xffffffff


	//   ....[59]....
        /*0168*/ 	.word	0xffffffff


	//----- nvinfo : EIATTR_COOP_GROUP_INSTR_OFFSETS
	.align		4
.L_91:
        /*016c*/ 	.byte	0x04, 0x28
        /*016e*/ 	.short	(.L_93 - .L_92)


	//   ....[0]....
.L_92:
        /*0170*/ 	.word	0x00000d30


	//   ....[1]....
        /*0174*/ 	.word	0x00000d40


	//   ....[2]....
        /*0178*/ 	.word	0x00000dd0


	//   ....[3]....
        /*017c*/ 	.word	0x00000e10


	//   ....[4]....
        /*0180*/ 	.word	0x00000e80


	//   ....[5]....
        /*0184*/ 	.word	0x00000ea0


	//   ....[6]....
        /*0188*/ 	.word	0x00000ef0


	//   ....[7]....
        /*018c*/ 	.word	0x00000f10


	//   ....[8]....
        /*0190*/ 	.word	0x00000f60


	//   ....[9]....
        /*0194*/ 	.word	0x00000f80


	//   ....[10]....
        /*0198*/ 	.word	0x00001280


	//   ....[11]....
        /*019c*/ 	.word	0x00001290


	//   ....[12]....
        /*01a0*/ 	.word	0x00001320


	//   ....[13]....
        /*01a4*/ 	.word	0x00001350


	//   ....[14]....
        /*01a8*/ 	.word	0x000013b0


	//   ....[15]....
        /*01ac*/ 	.word	0x000013e0


	//   ....[16]....
        /*01b0*/ 	.word	0x00001440


	//   ....[17]....
        /*01b4*/ 	.word	0x00001480


	//   ....[18]....
        /*01b8*/ 	.word	0x000014f0


	//   ....[19]....
        /*01bc*/ 	.word	0x00001530


	//   ....[20]....
        /*01c0*/ 	.word	0x00002960


	//   ....[21]....
        /*01c4*/ 	.word	0x00002970


	//   ....[22]....
        /*01c8*/ 	.word	0x00002a00


	//   ....[23]....
        /*01cc*/ 	.word	0x00002a30


	//   ....[24]....
        /*01d0*/ 	.word	0x00002aa0


	//   ....[25]....
        /*01d4*/ 	.word	0x00002ac0


	//   ....[26]....
        /*01d8*/ 	.word	0x00002b20


	//   ....[27]....
        /*01dc*/ 	.word	0x00002b30


	//   ....[28]....
        /*01e0*/ 	.word	0x00002b80


	//   ....[29]....
        /*01e4*/ 	.word	0x00002b90


	//   ....[30]....
        /*01e8*/ 	.word	0x00003a20


	//   ....[31]....
        /*01ec*/ 	.word	0x00003a30


	//   ....[32]....
        /*01f0*/ 	.word	0x00003ac0


	//   ....[33]....
        /*01f4*/ 	.word	0x00003b00


	//   ....[34]....
        /*01f8*/ 	.word	0x00003b80


	//   ....[35]....
        /*01fc*/ 	.word	0x00003bc0


	//   ....[36]....
        /*0200*/ 	.word	0x00003c20


	//   ....[37]....
        /*0204*/ 	.word	0x00003c50


	//   ....[38]....
        /*0208*/ 	.word	0x00003ca0


	//   ....[39]....
        /*020c*/ 	.word	0x00003cd0


	//   ....[40]....
        /*0210*/ 	.word	0x00003fb0


	//   ....[41]....
        /*0214*/ 	.word	0x00003fc0


	//   ....[42]....
        /*0218*/ 	.word	0x00004050


	//   ....[43]....
        /*021c*/ 	.word	0x00004080


	//   ....[44]....
        /*0220*/ 	.word	0x000040d0


	//   ....[45]....
        /*0224*/ 	.word	0x00004100


	//   ....[46]....
        /*0228*/ 	.word	0x00004170


	//   ....[47]....
        /*022c*/ 	.word	0x000041b0


	//   ....[48]....
        /*0230*/ 	.word	0x00004220


	//   ....[49]....
        /*0234*/ 	.word	0x00004250


	//   ....[50]....
        /*0238*/ 	.word	0x00005700


	//   ....[51]....
        /*023c*/ 	.word	0x00005710


	//   ....[52]....
        /*0240*/ 	.word	0x000057a0


	//   ....[53]....
        /*0244*/ 	.word	0x000057e0


	//   ....[54]....
        /*0248*/ 	.word	0x00005860


	//   ....[55]....
        /*024c*/ 	.word	0x000058a0


	//   ....[56]....
        /*0250*/ 	.word	0x00005900


	//   ....[57]....
        /*0254*/ 	.word	0x00005930


	//   ....[58]....
        /*0258*/ 	.word	0x00005980


	//   ....[59]....
        /*025c*/ 	.word	0x000059b0


	//----- nvinfo : EIATTR_VRC_CTA_INIT_COUNT
	.align		4
.L_93:
        /*0260*/ 	.byte	0x02, 0x4a
	.zero		1
	.zero		1


	//----- nvinfo : EIATTR_EXIT_INSTR_OFFSETS
	.align		4
        /*0264*/ 	.byte	0x04, 0x1c
        /*0266*/ 	.short	(.L_95 - .L_94)


	//   ....[0]....
.L_94:
        /*0268*/ 	.word	0x00000080


	//   ....[1]....
        /*026c*/ 	.word	0x000000c0


	//   ....[2]....
        /*0270*/ 	.word	0x00005c20


	//   ....[3]....
        /*0274*/ 	.word	0x00005ca0


	//----- nvinfo : EIATTR_MAX_THREADS
	.align		4
.L_95:
        /*0278*/ 	.byte	0x04, 0x05
        /*027a*/ 	.short	(.L_97 - .L_96)
.L_96:
        /*027c*/ 	.word	0x00000100
        /*0280*/ 	.word	0x00000001
        /*0284*/ 	.word	0x00000001


	//----- nvinfo : EIATTR_CRS_STACK_SIZE
	.align		4
.L_97:
        /*0288*/ 	.byte	0x04, 0x1e
        /*028a*/ 	.short	(.L_99 - .L_98)
.L_98:
        /*028c*/ 	.word	0x00000000


	//----- nvinfo : EIATTR_CBANK_PARAM_SIZE
	.align		4
.L_99:
        /*0290*/ 	.byte	0x03, 0x19
        /*0292*/ 	.short	0x0021


	//----- nvinfo : EIATTR_PARAM_CBANK
	.align		4
        /*0294*/ 	.byte	0x04, 0x0a
        /*0296*/ 	.short	(.L_101 - .L_100)
	.align		4
.L_100:
        /*0298*/ 	.word	index@(.nv.constant0._ZN3cub18CUB_300001_SM_10006detail6reduce28DeviceReduceSingleTileKernelINS2_10policy_hubIdjN4cuda3__47maximumIvEEE10Policy1000EPdSB_iS8_ddNS5_3std3__410__identityEEEvT0_T1_T2_T3_T4_T6_)
        /*029c*/ 	.short	0x0380
        /*029e*/ 	.short	0x0021


	//----- nvinfo : EIATTR_SW_WAR
	.align		4
.L_101:
        /*02a0*/ 	.byte	0x04, 0x36
        /*02a2*/ 	.short	(.L_103 - .L_102)
.L_102:
        /*02a4*/ 	.word	0x00000008
.L_103:


//--------------------- .nv.info._ZN3cub18CUB_300001_SM_10006detail6reduce18DeviceReduceKernelINS2_10policy_hubIdjN4cuda3__47maximumIvEEE10Policy1000EPdjS8_dNS5_3std3__410__identityEEEvT0_PT3_T1_NS0_13GridEvenShareISI_EET2_T4_ --------------------------
	.section	.nv.info._ZN3cub18CUB_300001_SM_10006detail6reduce18DeviceReduceKernelINS2_10policy_hubIdjN4cuda3__47maximumIvEEE10Policy1000EPdjS8_dNS5_3std3__410__identityEEEvT0_PT3_T1_NS0_13GridEvenShareISI_EET2_T4_,"",@"SHT_CUDA_INFO"
	.sectionflags	@""
	.align	4


	//----- nvinfo : EIATTR_CUDA_API_VERSION
	.align		4
        /*0000*/ 	.byte	0x04, 0x37
        /*0002*/ 	.short	(.L_105 - .L_104)
.L_104:
        /*0004*/ 	.word	0x00000082


	//----- nvinfo : EIATTR_KPARAM_INFO
	.align		4
.L_105:
        /*0008*/ 	.byte	0x04, 0x17
        /*000a*/ 	.short	(.L_107 - .L_106)
.L_106:
        /*000c*/ 	.word	0x00000000
        /*0010*/ 	.short	0x0005
        /*0012*/ 	.short	0x003d
        /*0014*/ 	.byte	0x00, 0xf0, 0x05, 0x00


	//----- nvinfo : EIATTR_KPARAM_INFO
	.align		4
.L_107:
        /*0018*/ 	.byte	0x04, 0x17
        /*001a*/ 	.short	(.L_109 - .L_108)
.L_108:
        /*001c*/ 	.word	0x00000000
        /*0020*/ 	.short	0x0004
        /*0022*/ 	.short	0x003c
        /*0024*/ 	.byte	0x00, 0xf0, 0x05, 0x00


	//----- nvinfo : EIATTR_KPARAM_INFO
	.align		4
.L_109:
        /*0028*/ 	.byte	0x04, 0x17
        /*002a*/ 	.short	(.L_111 - .L_110)
.L_110:
        /*002c*/ 	.word	0x00000000
        /*0030*/ 	.short	0x0003
        /*0032*/ 	.short	0x0014
        /*0034*/ 	.byte	0x00, 0xf0, 0xa1, 0x00


	//----- nvinfo : EIATTR_KPARAM_INFO
	.align		4
.L_111:
        /*0038*/ 	.byte	0x04, 0x17
        /*003a*/ 	.short	(.L_113 - .L_112)
.L_112:
        /*003c*/ 	.word	0x00000000
        /*0040*/ 	.short	0x0002
        /*0042*/ 	.short	0x0010
        /*0044*/ 	.byte	0x00, 0xf0, 0x11, 0x00


	//----- nvinfo : EIATTR_KPARAM_INFO
	.align		4
.L_113:
        /*0048*/ 	.byte	0x04, 0x17
        /*004a*/ 	.short	(.L_115 - .L_114)
.L_114:
        /*004c*/ 	.word	0x00000000
        /*0050*/ 	.short	0x0001
        /*0052*/ 	.short	0x0008
        /*0054*/ 	.byte	0x00, 0xf5, 0x21, 0x00


	//----- nvinfo : EIATTR_KPARAM_INFO
	.align		4
.L_115:
        /*0058*/ 	.byte	0x04, 0x17
        /*005a*/ 	.short	(.L_117 - .L_116)
.L_116:
        /*005c*/ 	.word	0x00000000
        /*0060*/ 	.short	0x0000
        /*0062*/ 	.short	0x0000
        /*0064*/ 	.byte	0x00, 0xf5, 0x21, 0x00


	//----- nvinfo : EIATTR_SPARSE_MMA_MASK
	.align		4
.L_117:
        /*0068*/ 	.byte	0x03, 0x50
        /*006a*/ 	.short	0x0000


	//----- nvinfo : EIATTR_MAXREG_COUNT
	.align		4
        /*006c*/ 	.byte	0x03, 0x1b
        /*006e*/ 	.short	0x00ff


	//----- nvinfo : EIATTR_NUM_BARRIERS
	.align		4
        /*0070*/ 	.byte	0x02, 0x4c
        /*0072*/ 	.byte	0x01
	.zero		1


	//----- nvinfo : EIATTR_MERCURY_ISA_VERSION
	.align		4
        /*0074*/ 	.byte	0x03, 0x5f
        /*0076*/ 	.short	0x0101


	//----- nvinfo : EIATTR_COOP_GROUP_MASK_REGIDS
	.align		4
        /*0078*/ 	.byte	0x04, 0x29
        /*007a*/ 	.short	(.L_119 - .L_118)


	//   ....[0]....
.L_118:
        /*007c*/ 	.word	0xffffffff


	//   ....[1]....
        /*0080*/ 	.word	0xffffffff


	//   ....[2]....
        /*0084*/ 	.word	0xffffffff


	//   ....[3]....
        /*0088*/ 	.word	0xffffffff


	//   ....[4]....
        /*008c*/ 	.word	0xffffffff


	//   ....[5]....
        /*0090*/ 	.word	0xffffffff


	//   ....[6]....
        /*0094*/ 	.word	0xffffffff


	//   ....[7]....
        /*0098*/ 	.word	0xffffffff


	//   ....[8]....
        /*009c*/ 	.word	0xffffffff


	//   ....[9]....
        /*00a0*/ 	.word	0xffffffff


	//   ....[10]....
        /*00a4*/ 	.word	0xffffffff


	//   ....[11]....
        /*00a8*/ 	.word	0xffffffff


	//   ....[12]....
        /*00ac*/ 	.word	0xffffffff


	//   ....[13]....
        /*00b0*/ 	.word	0xffffffff


	//   ....[14]....
        /*00b4*/ 	.word	0xffffffff


	//   ....[15]....
        /*00b8*/ 	.word	0xffffffff


	//   ....[16]....
        /*00bc*/ 	.word	0xffffffff


	//   ....[17]....
        /*00c0*/ 	.word	0xffffffff


	//   ....[18]....
        /*00c4*/ 	.word	0xffffffff


	//   ....[19]....
        /*00c8*/ 	.word	0xffffffff


	//   ....[20]....
        /*00cc*/ 	.word	0xffffffff


	//   ....[21]....
        /*00d0*/ 	.word	0xffffffff


	//   ....[22]....
        /*00d4*/ 	.word	0xffffffff


	//   ....[23]....
        /*00d8*/ 	.word	0xffffffff


	//   ....[24]....
        /*00dc*/ 	.word	0xffffffff


	//   ....[25]....
        /*00e0*/ 	.word	0xffffffff


	//   ....[26]....
        /*00e4*/ 	.word	0xffffffff


	//   ....[27]....
        /*00e8*/ 	.word	0xffffffff


	//   ....[28]....
        /*00ec*/ 	.word	0xffffffff


	//   ....[29]....
        /*00f0*/ 	.word	0xffffffff


	//   ....[30]....
        /*00f4*/ 	.word	0xffffffff


	//   ....[31]....
        /*00f8*/ 	.word	0xffffffff


	//   ....[32]....
        /*00fc*/ 	.word	0xffffffff


	//   ....[33]....
        /*0100*/ 	.word	0xffffffff


	//   ....[34]....
        /*0104*/ 	.word	0xffffffff


	//   ....[35]....
        /*0108*/ 	.word	0xffffffff


	//   ....[36]....
        /*010c*/ 	.word	0xffffffff


	//   ....[37]....
        /*0110*/ 	.word	0xffffffff


	//   ....[38]....
        /*0114*/ 	.word	0xffffffff


	//   ....[39]....
        /*0118*/ 	.word	0xffffffff


	//   ....[40]....
        /*011c*/ 	.word	0xffffffff


	//   ....[41]....
        /*0120*/ 	.word	0xffffffff


	//   ....[42]....
        /*0124*/ 	.word	0xffffffff


	//   ....[43]....
        /*0128*/ 	.word	0xffffffff


	//   ....[44]....
        /*012c*/ 	.word	0xffffffff


	//   ....[45]....
        /*0130*/ 	.word	0xffffffff


	//   ....[46]....
        /*0134*/ 	.word	0xffffffff


	//   ....[47]....
        /*0138*/ 	.word	0xffffffff


	//   ....[48]....
        /*013c*/ 	.word	0xffffffff


	//   ....[49]....
        /*0140*/ 	.word	0xffffffff


	//   ....[50]....
        /*0144*/ 	.word	0xffffffff


	//   ....[51]....
        /*0148*/ 	.word	0xffffffff


	//   ....[52]....
        /*014c*/ 	.word	0xffffffff


	//   ....[53]....
        /*0150*/ 	.word	0xffffffff


	//   ....[54]....
        /*0154*/ 	.word	0xffffffff


	//   ....[55]....
        /*0158*/ 	.word	0xffffffff


	//   ....[56]....
        /*015c*/ 	.word	0xffffffff


	//   ....[57]....
        /*0160*/ 	.word	0xffffffff


	//   ....[58]....
        /*0164*/ 	.word	0xffffffff


	//   ....[59]....
        /*0168*/ 	.word	0xffffffff


	//----- nvinfo : EIATTR_COOP_GROUP_INSTR_OFFSETS
	.align		4
.L_119:
        /*016c*/ 	.byte	0x04, 0x28
        /*016e*/ 	.short	(.L_121 - .L_120)


	//   ....[0]....
.L_120:
        /*0170*/ 	.word	0x000005c0


	//   ....[1]....
        /*0174*/ 	.word	0x000005d0


	//   ....[2]....
        /*0178*/ 	.word	0x00000660


	//   ....[3]....
        /*017c*/ 	.word	0x00000670


	//   ....[4]....
        /*0180*/ 	.word	0x000006d0


	//   ....[5]....
        /*0184*/ 	.word	0x00000700


	//   ....[6]....
        /*0188*/ 	.word	0x00000780


	//   ....[7]....
        /*018c*/ 	.word	0x00000790


	//   ....[8]....
        /*0190*/ 	.word	0x000007e0


	//   ....[9]....
        /*0194*/ 	.word	0x000007f0


	//   ....[10]....
        /*0198*/ 	.word	0x00000ad0


	//   ....[11]....
        /*019c*/ 	.word	0x00000ae0


	//   ....[12]....
        /*01a0*/ 	.word	0x00000b70


	//   ....[13]....
        /*01a4*/ 	.word	0x00000b90


	//   ....[14]....
        /*01a8*/ 	.word	0x00000bf0


	//   ....[15]....
        /*01ac*/ 	.word	0x00000c10


	//   ....[16]....
        /*01b0*/ 	.word	0x00000c70


	//   ....[17]....
        /*01b4*/ 	.word	0x00000ca0


	//   ....[18]....
        /*01b8*/ 	.word	0x00000d20


	//   ....[19]....
        /*01bc*/ 	.word	0x00000d40


	//   ....[20]....
        /*01c0*/ 	.word	0x00001b60


	//   ....[21]....
        /*01c4*/ 	.word	0x00001b70


	//   ....[22]....
        /*01c8*/ 	.word	0x00001c00


	//   ....[23]....
        /*01cc*/ 	.word	0x00001c30


	//   ....[24]....
        /*01d0*/ 	.word	0x00001ca0


	//   ....[25]....
        /*01d4*/ 	.word	0x00001cc0


	//   ....[26]....
        /*01d8*/ 	.word	0x00001d20


	//   ....[27]....
        /*01dc*/ 	.word	0x00001d30


	//   ....[28]....
        /*01e0*/ 	.word	0x00001d80


	//   ....[29]....
        /*01e4*/ 	.word	0x00001d90


	//   ....[30]....
        /*01e8*/ 	.word	0x00002530


	//   ....[31]....
        /*01ec*/ 	.word	0x00002540


	//   ....[32]....
        /*01f0*/ 	.word	0x000025d0


	//   ....[33]....
        /*01f4*/ 	.word	0x000025e0


	//   ....[34]....
        /*01f8*/ 	.word	0x00002640


	//   ....[35]....
        /*01fc*/ 	.word	0x00002670


	//   ....[36]....
        /*0200*/ 	.word	0x000026f0


	//   ....[37]....
        /*0204*/ 	.word	0x00002700


	//   ....[38]....
        /*0208*/ 	.word	0x00002750


	//   ....[39]....
        /*020c*/ 	.word	0x00002760


	//   ....[40]....
        /*0210*/ 	.word	0x00002a60


	//   ....[41]....
        /*0214*/ 	.word	0x00002a70


	//   ....[42]....
        /*0218*/ 	.word	0x00002b00


	//   ....[43]....
        /*021c*/ 	.word	0x00002b20


	//   ....[44]....
        /*0220*/ 	.word	0x00002b80


	//   ....[45]....
        /*0224*/ 	.word	0x00002ba0


	//   ....[46]....
        /*0228*/ 	.word	0x00002c00


	//   ....[47]....
        /*022c*/ 	.word	0x00002c40


	//   ....[48]....
        /*0230*/ 	.word	0x00002cc0


	//   ....[49]....
        /*0234*/ 	.word	0x00002ce0


	//   ....[50]....
        /*0238*/ 	.word	0x00003b40


	//   ....[51]....
        /*023c*/ 	.word	0x00003b50


	//   ....[52]....
        /*0240*/ 	.word	0x00003be0


	//   ....[53]....
        /*0244*/ 	.word	0x00003bf0


	//   ....[54]....
        /*0248*/ 	.word	0x00003c50


	//   ....[55]....
        /*024c*/ 	.word	0x00003c80


	//   ....[56]....
        /*0250*/ 	.word	0x00003d00


	//   ....[57]....
        /*0254*/ 	.word	0x00003d10


	//   ....[58]....
        /*0258*/ 	.word	0x00003d60


	//   ....[59]....
        /*025c*/ 	.word	0x00003d70


	//----- nvinfo : EIATTR_VRC_CTA_INIT_COUNT
	.align		4
.L_121:
        /*0260*/ 	.byte	0x02, 0x4a
	.zero		1
	.zero		1


	//----- nvinfo : EIATTR_EXIT_INSTR_OFFSETS
	.align		4
        /*0264*/ 	.byte	0x04, 0x1c
        /*0266*/ 	.short	(.L_123 - .L_122)


	//   ....[0]....
.L_122:
        /*0268*/ 	.word	0x00003fe0


	//   ....[1]....
        /*026c*/ 	.word	0x00004040


	//----- nvinfo : EIATTR_MAX_THREADS
	.align		4
.L_123:
        /*0270*/ 	.byte	0x04, 0x05
        /*0272*/ 	.short	(.L_125 - .L_124)
.L_124:
        /*0274*/ 	.word	0x00000100
        /*0278*/ 	.word	0x00000001
        /*027c*/ 	.word	0x00000001


	//----- nvinfo : EIATTR_CRS_STACK_SIZE
	.align		4
.L_125:
        /*0280*/ 	.byte	0x04, 0x1e
        /*0282*/ 	.short	(.L_127 - .L_126)
.L_126:
        /*0284*/ 	.word	0x00000000


	//----- nvinfo : EIATTR_CBANK_PARAM_SIZE
	.align		4
.L_127:
        /*0288*/ 	.byte	0x03, 0x19
        /*028a*/ 	.short	0x003e


	//----- nvinfo : EIATTR_PARAM_CBANK
	.align		4
        /*028c*/ 	.byte	0x04, 0x0a
        /*028e*/ 	.short	(.L_129 - .L_128)
	.align		4
.L_128:
        /*0290*/ 	.word	index@(.nv.constant0._ZN3cub18CUB_300001_SM_10006detail6reduce18DeviceReduceKernelINS2_10policy_hubIdjN4cuda3__47maximumIvEEE10Policy1000EPdjS8_dNS5_3std3__410__identityEEEvT0_PT3_T1_NS0_13GridEvenShareISI_EET2_T4_)
        /*0294*/ 	.short	0x0380
        /*0296*/ 	.short	0x003e


	//----- nvinfo : EIATTR_SW_WAR
	.align		4
.L_129:
        /*0298*/ 	.byte	0x04, 0x36
        /*029a*/ 	.short	(.L_131 - .L_130)
.L_130:
        /*029c*/ 	.word	0x00000008
.L_131:


//--------------------- .nv.info._ZN3cub18CUB_300001_SM_10006detail6reduce28DeviceReduceSingleTileKernelINS2_10policy_hubIdjN4cuda3__47maximumIvEEE10Policy1000EPdSB_jS8_ddNS5_3std3__410__identityEEEvT0_T1_T2_T3_T4_T6_ --------------------------
	.section	.nv.info._ZN3cub18CUB_300001_SM_10006detail6reduce28DeviceReduceSingleTileKernelINS2_10policy_hubIdjN4cuda3__47maximumIvEEE10Policy1000EPdSB_jS8_ddNS5_3std3__410__identityEEEvT0_T1_T2_T3_T4_T6_,"",@"SHT_CUDA_INFO"
	.sectionflags	@""
	.align	4


	//----- nvinfo : EIATTR_CUDA_API_VERSION
	.align		4
        /*0000*/ 	.byte	0x04, 0x37
        /*0002*/ 	.short	(.L_133 - .L_132)
.L_132:
        /*0004*/ 	.word	0x00000082


	//----- nvinfo : EIATTR_KPARAM_INFO
	.align		4
.L_133:
        /*0008*/ 	.byte	0x04, 0x17
        /*000a*/ 	.short	(.L_135 - .L_134)
.L_134:
        /*000c*/ 	.word	0x00000000
        /*0010*/ 	.short	0x0005
        /*0012*/ 	.short	0x0020
        /*0014*/ 	.byte	0x00, 0xf0, 0x05, 0x00


	//----- nvinfo : EIATTR_KPARAM_INFO
	.align		4
.L_135:
        /*0018*/ 	.byte	0x04, 0x17
        /*001a*/ 	.short	(.L_137 - .L_136)
.L_136:
        /*001c*/ 	.word	0x00000000
        /*0020*/ 	.short	0x0004
        /*0022*/ 	.short	0x0018
        /*0024*/ 	.byte	0x00, 0xf0, 0x21, 0x00


	//----- nvinfo : EIATTR_KPARAM_INFO
	.align		4
.L_137:
        /*0028*/ 	.byte	0x04, 0x17
        /*002a*/ 	.short	(.L_139 - .L_138)
.L_138:
        /*002c*/ 	.word	0x00000000
        /*0030*/ 	.short	0x0003
        /*0032*/ 	.short	0x0014
        /*0034*/ 	.byte	0x00, 0xf0, 0x05, 0x00


	//----- nvinfo : EIATTR_KPARAM_INFO
	.align		4
.L_139:
        /*0038*/ 	.byte	0x04, 0x17
        /*003a*/ 	.short	(.L_141 - .L_140)
.L_140:
        /*003c*/ 	.word	0x00000000
        /*0040*/ 	.short	0x0002
        /*0042*/ 	.short	0x0010
        /*0044*/ 	.byte	0x00, 0xf0, 0x11, 0x00


	//----- nvinfo : EIATTR_KPARAM_INFO
	.align		4
.L_141:
        /*0048*/ 	.byte	0x04, 0x17
        /*004a*/ 	.short	(.L_143 - .L_142)
.L_142:
        /*004c*/ 	.word	0x00000000
        /*0050*/ 	.short	0x0001
        /*0052*/ 	.short	0x0008
        /*0054*/ 	.byte	0x00, 0xf5, 0x21, 0x00


	//----- nvinfo : EIATTR_KPARAM_INFO
	.align		4
.L_143:
        /*0058*/ 	.byte	0x04, 0x17
        /*005a*/ 	.short	(.L_145 - .L_144)
.L_144:
        /*005c*/ 	.word	0x00000000
        /*0060*/ 	.short	0x0000
        /*0062*/ 	.short	0x0000
        /*0064*/ 	.byte	0x00, 0xf5, 0x21, 0x00


	//----- nvinfo : EIATTR_SPARSE_MMA_MASK
	.align		4
.L_145:
        /*0068*/ 	.byte	0x03, 0x50
        /*006a*/ 	.short	0x0000


	//----- nvinfo : EIATTR_MAXREG_COUNT
	.align		4
        /*006c*/ 	.byte	0x03, 0x1b
        /*006e*/ 	.short	0x00ff


	//----- nvinfo : EIATTR_NUM_BARRIERS
	.align		4
        /*0070*/ 	.byte	0x02, 0x4c
        /*0072*/ 	.byte	0x01
	.zero		1


	//----- nvinfo : EIATTR_MERCURY_ISA_VERSION
	.align		4
        /*0074*/ 	.byte	0x03, 0x5f
        /*0076*/ 	.short	0x0101


	//----- nvinfo : EIATTR_COOP_GROUP_MASK_REGIDS
	.align		4
        /*0078*/ 	.byte	0x04, 0x29
        /*007a*/ 	.short	(.L_147 - .L_146)


	//   ....[0]....
.L_146:
        /*007c*/ 	.word	0xffffffff


	//   ....[1]....
        /*0080*/ 	.word	0xffffffff


	//   ....[2]....
        /*0084*/ 	.word	0xffffffff


	//   ....[3]....
        /*0088*/ 	.word	0xffffffff


	//   ....[4]....
        /*008c*/ 	.word	0xffffffff


	//   ....[5]....
        /*0090*/ 	.word	0xffffffff


	//   ....[6]....
        /*0094*/ 	.word	0xffffffff


	//   ....[7]....
        /*0098*/ 	.word	0xffffffff


	//   ....[8]....
        /*009c*/ 	.word	0xffffffff


	//   ....[9]....
        /*00a0*/ 	.word	0xffffffff


	//   ....[10]....
        /*00a4*/ 	.word	0xffffffff


	//   ....[11]....
        /*00a8*/ 	.word	0xffffffff


	//   ....[12]....
        /*00ac*/ 	.word	0xffffffff


	//   ....[13]....
        /*00b0*/ 	.word	0xffffffff


	//   ....[14]....
        /*00b4*/ 	.word	0xffffffff


	//   ....[15]....
        /*00b8*/ 	.word	0xffffffff


	//   ....[16]....
        /*00bc*/ 	.word	0xffffffff


	//   ....[17]....
        /*00c0*/ 	.word	0xffffffff


	//   ....[18]....
        /*00c4*/ 	.word	0xffffffff


	//   ....[19]....
        /*00c8*/ 	.word	0xffffffff


	//   ....[20]....
        /*00cc*/ 	.word	0xffffffff


	//   ....[21]....
        /*00d0*/ 	.word	0xffffffff


	//   ....[22]....
        /*00d4*/ 	.word	0xffffffff


	//   ....[23]....
        /*00d8*/ 	.word	0xffffffff


	//   ....[24]....
        /*00dc*/ 	.word	0xffffffff


	//   ....[25]....
        /*00e0*/ 	.word	0xffffffff


	//   ....[26]....
        /*00e4*/ 	.word	0xffffffff


	//   ....[27]....
        /*00e8*/ 	.word	0xffffffff


	//   ....[28]....
        /*00ec*/ 	.word	0xffffffff


	//   ....[29]....
        /*00f0*/ 	.word	0xffffffff


	//   ....[30]....
        /*00f4*/ 	.word	0xffffffff


	//   ....[31]....
        /*00f8*/ 	.word	0xffffffff


	//   ....[32]....
        /*00fc*/ 	.word	0xffffffff


	//   ....[33]....
        /*0100*/ 	.word	0xffffffff


	//   ....[34]....
        /*0104*/ 	.word	0xffffffff


	//   ....[35]....
        /*0108*/ 	.word	0xffffffff


	//   ....[36]....
        /*010c*/ 	.word	0xffffffff


	//   ....[37]....
        /*0110*/ 	.word	0xffffffff


	//   ....[38]....
        /*0114*/ 	.word	0xffffffff


	//   ....[39]....
        /*0118*/ 	.word	0xffffffff


	//   ....[40]....
        /*011c*/ 	.word	0xffffffff


	//   ....[41]....
        /*0120*/ 	.word	0xffffffff


	//   ....[42]....
        /*0124*/ 	.word	0xffffffff


	//   ....[43]....
        /*0128*/ 	.word	0xffffffff


	//   ....[44]....
        /*012c*/ 	.word	0xffffffff


	//   ....[45]....
        /*0130*/ 	.word	0xffffffff


	//   ....[46]....
        /*0134*/ 	.word	0xffffffff


	//   ....[47]....
        /*0138*/ 	.word	0xffffffff


	//   ....[48]....
        /*013c*/ 	.word	0xffffffff


	//   ....[49]....
        /*0140*/ 	.word	0xffffffff


	//   ....[50]....
        /*0144*/ 	.word	0xffffffff


	//   ....[51]....
        /*0148*/ 	.word	0xffffffff


	//   ....[52]....
        /*014c*/ 	.word	0xffffffff


	//   ....[53]....
        /*0150*/ 	.word	0xffffffff


	//   ....[54]....
        /*0154*/ 	.word	0xffffffff


	//   ....[55]....
        /*0158*/ 	.word	0xffffffff


	//   ....[56]....
        /*015c*/ 	.word	0xffffffff


	//   ....[57]....
        /*0160*/ 	.word	0xffffffff


	//   ....[58]....
        /*0164*/ 	.word	0xffffffff


	//   ....[59]....
        /*0168*/ 	.word	0xffffffff


	//----- nvinfo : EIATTR_COOP_GROUP_INSTR_OFFSETS
	.align		4
.L_147:
        /*016c*/ 	.byte	0x04, 0x28
        /*016e*/ 	.short	(.L_149 - .L_148)


	//   ....[0]....
.L_148:
        /*0170*/ 	.word	0x00000cb0


	//   ....[1]....
        /*0174*/ 	.word	0x00000cc0


	//   ....[2]....
        /*0178*/ 	.word	0x00000d50


	//   ....[3]....
        /*017c*/ 	.word	0x00000d90


	//   ....[4]....
        /*0180*/ 	.word	0x00000e10


	//   ....[5]....
        /*0184*/ 	.word	0x00000e40


	//   ....[6]....
        /*0188*/ 	.word	0x00000e90


	//   ....[7]....
        /*018c*/ 	.word	0x00000ec0


	//   ....[8]....
        /*0190*/ 	.word	0x00000f10


	//   ....[9]....
        /*0194*/ 	.word	0x00000f40


	//   ....[10]....
        /*0198*/ 	.word	0x00001240


	//   ....[11]....
        /*019c*/ 	.word	0x00001250


	//   ....[12]....
        /*01a0*/ 	.word	0x000012e0


	//   ....[13]....
        /*01a4*/ 	.word	0x00001310


	//   ....[14]....
        /*01a8*/ 	.word	0x00001370


	//   ....[15]....
        /*01ac*/ 	.word	0x000013a0


	//   ....[16]....
        /*01b0*/ 	.word	0x00001400


	//   ....[17]....
        /*01b4*/ 	.word	0x00001440


	//   ....[18]....
        /*01b8*/ 	.word	0x000014b0


	//   ....[19]....
        /*01bc*/ 	.word	0x000014f0


	//   ....[20]....
        /*01c0*/ 	.word	0x00002180


	//   ....[21]....
        /*01c4*/ 	.word	0x00002190


	//   ....[22]....
        /*01c8*/ 	.word	0x00002220


	//   ....[23]....
        /*01cc*/ 	.word	0x00002250


	//   ....[24]....
        /*01d0*/ 	.word	0x000022c0


	//   ....[25]....
        /*01d4*/ 	.word	0x000022e0


	//   ....[26]....
        /*01d8*/ 	.word	0x00002340


	//   ....[27]....
        /*01dc*/ 	.word	0x00002350


	//   ....[28]....
        /*01e0*/ 	.word	0x000023a0


	//   ....[29]....
        /*01e4*/ 	.word	0x000023b0


	//   ....[30]....
        /*01e8*/ 	.word	0x000031c0


	//   ....[31]....
        /*01ec*/ 	.word	0x000031d0


	//   ....[32]....
        /*01f0*/ 	.word	0x00003260


	//   ....[33]....
        /*01f4*/ 	.word	0x000032a0


	//   ....[34]....
        /*01f8*/ 	.word	0x00003320


	//   ....[35]....
        /*01fc*/ 	.word	0x00003360


	//   ....[36]....
        /*0200*/ 	.word	0x000033c0


	//   ....[37]....
        /*0204*/ 	.word	0x000033f0


	//   ....[38]....
        /*0208*/ 	.word	0x00003440


	//   ....[39]....
        /*020c*/ 	.word	0x00003470


	//   ....[40]....
        /*0210*/ 	.word	0x00003750


	//   ....[41]....
        /*0214*/ 	.word	0x00003760


	//   ....[42]....
        /*0218*/ 	.word	0x000037f0


	//   ....[43]....
        /*021c*/ 	.word	0x00003820


	//   ....[44]....
        /*0220*/ 	.word	0x00003870


	//   ....[45]....
        /*0224*/ 	.word	0x000038a0


	//   ....[46]....
        /*0228*/ 	.word	0x00003910


	//   ....[47]....
        /*022c*/ 	.word	0x00003950


	//   ....[48]....
        /*0230*/ 	.word	0x000039c0


	//   ....[49]....
        /*0234*/ 	.word	0x000039f0


	//   ....[50]....
        /*0238*/ 	.word	0x00004730


	//   ....[51]....
        /*023c*/ 	.word	0x00004740


	//   ....[52]....
        /*0240*/ 	.word	0x000047d0


	//   ....[53]....
        /*0244*/ 	.word	0x00004800


	//   ....[54]....
        /*0248*/ 	.word	0x00004870


	//   ....[55]....
        /*024c*/ 	.word	0x00004890


	//   ....[56]....
        /*0250*/ 	.word	0x000048f0


	//   ....[57]....
        /*0254*/ 	.word	0x00004900


	//   ....[58]....
        /*0258*/ 	.word	0x00004950


	//   ....[59]....
        /*025c*/ 	.word	0x00004960


	//----- nvinfo : EIATTR_VRC_CTA_INIT_COUNT
	.align		4
.L_149:
        /*0260*/ 	.byte	0x02, 0x4a
	.zero		1
	.zero		1


	//----- nvinfo : EIATTR_EXIT_INSTR_OFFSETS
	.align		4
        /*0264*/ 	.byte	0x04, 0x1c
        /*0266*/ 	.short	(.L_151 - .L_150)


	//   ....[0]....
.L_150:
        /*0268*/ 	.word	0x00000080


	//   ....[1]....
        /*026c*/ 	.word	0x000000c0


	//   ....[2]....
        /*0270*/ 	.word	0x00004bd0


	//   ....[3]....
        /*0274*/ 	.word	0x00004c50


	//----- nvinfo : EIATTR_MAX_THREADS
	.align		4
.L_151:
        /*0278*/ 	.byte	0x04, 0x05
        /*027a*/ 	.short	(.L_153 - .L_152)
.L_152:
        /*027c*/ 	.word	0x00000100
        /*0280*/ 	.word	0x00000001
        /*0284*/ 	.word	0x00000001


	//----- nvinfo : EIATTR_CRS_STACK_SIZE
	.align		4
.L_153:
        /*0288*/ 	.byte	0x04, 0x1e
        /*028a*/ 	.short	(.L_155 - .L_154)
.L_154:
        /*028c*/ 	.word	0x00000000


	//----- nvinfo : EIATTR_CBANK_PARAM_SIZE
	.align		4
.L_155:
        /*0290*/ 	.byte	0x03, 0x19
        /*0292*/ 	.short	0x0021


	//----- nvinfo : EIATTR_PARAM_CBANK
	.align		4
        /*0294*/ 	.byte	0x04, 0x0a
        /*0296*/ 	.short	(.L_157 - .L_156)
	.align		4
.L_156:
        /*0298*/ 	.word	index@(.nv.constant0._ZN3cub18CUB_300001_SM_10006detail6reduce28DeviceReduceSingleTileKernelINS2_10policy_hubIdjN4cuda3__47maximumIvEEE10Policy1000EPdSB_jS8_ddNS5_3std3__410__identityEEEvT0_T1_T2_T3_T4_T6_)
        /*029c*/ 	.short	0x0380
        /*029e*/ 	.short	0x0021


	//----- nvinfo : EIATTR_SW_WAR
	.align		4
.L_157:
        /*02a0*/ 	.byte	0x04, 0x36
        /*02a2*/ 	.short	(.L_159 - .L_158)
.L_158:
        /*02a4*/ 	.word	0x00000008
.L_159:


//--------------------- .nv.info._ZN3cub18CUB_300001_SM_10006detail11EmptyKernelIvEEvv --------------------------
	.section	.nv.info._ZN3cub18CUB_300001_SM_10006detail11EmptyKernelIvEEvv,"",@"SHT_CUDA_INFO"
	.sectionflags	@""
	.align	4


	//----- nvinfo : EIATTR_CUDA_API_VERSION
	.align		4
        /*0000*/ 	.byte	0x04, 0x37
        /*0002*/ 	.short	(.L_161 - .L_160)
.L_160:
        /*0004*/ 	.word	0x00000082


	//----- nvinfo : EIATTR_SPARSE_MMA_MASK
	.align		4
.L_161:
        /*0008*/ 	.byte	0x03, 0x50
        /*000a*/ 	.short	0x0000


	//----- nvinfo : EIATTR_MAXREG_COUNT
	.align		4
        /*000c*/ 	.byte	0x03, 0x1b
        /*000e*/ 	.short	0x00ff


	//----- nvinfo : EIATTR_MERCURY_ISA_VERSION
	.align		4
        /*0010*/ 	.byte	0x03, 0x5f
        /*0012*/ 	.short	0x0101


	//----- nvinfo : EIATTR_VRC_CTA_INIT_COUNT
	.align		4
        /*0014*/ 	.byte	0x02, 0x4a
	.zero		1
	.zero		1


	//----- nvinfo : EIATTR_EXIT_INSTR_OFFSETS
	.align		4
        /*0018*/ 	.byte	0x04, 0x1c
        /*001a*/ 	.short	(.L_163 - .L_162)


	//   ....[0]....
.L_162:
        /*001c*/ 	.word	0x00000010


	//----- nvinfo : EIATTR_SW_WAR
	.align		4
.L_163:
        /*0020*/ 	.byte	0x04, 0x36
        /*0022*/ 	.short	(.L_165 - .L_164)
.L_164:
        /*0024*/ 	.word	0x00000008
.L_165:


//--------------------- .nv.info._Z13getDifferencePdS_S_ --------------------------
	.section	.nv.info._Z13getDifferencePdS_S_,"",@"SHT_CUDA_INFO"
	.sectionflags	@""
	.align	4


	//----- nvinfo : EIATTR_CUDA_API_VERSION
	.align		4
        /*0000*/ 	.byte	0x04, 0x37
        /*0002*/ 	.short	(.L_167 - .L_166)
.L_166:
        /*0004*/ 	.word	0x00000082


	//----- nvinfo : EIATTR_KPARAM_INFO
	.align		4
.L_167:
        /*0008*/ 	.byte	0x04, 0x17
        /*000a*/ 	.short	(.L_169 - .L_168)
.L_168:
        /*000c*/ 	.word	0x00000000
        /*0010*/ 	.short	0x0002
        /*0012*/ 	.short	0x0010
        /*0014*/ 	.byte	0x00, 0xf5, 0x21, 0x00


	//----- nvinfo : EIATTR_KPARAM_INFO
	.align		4
.L_169:
        /*0018*/ 	.byte	0x04, 0x17
        /*001a*/ 	.short	(.L_171 - .L_170)
.L_170:
        /*001c*/ 	.word	0x00000000
        /*0020*/ 	.short	0x0001
        /*0022*/ 	.short	0x0008
        /*0024*/ 	.byte	0x00, 0xf5, 0x21, 0x00


	//----- nvinfo : EIATTR_KPARAM_INFO
	.align		4
.L_171:
        /*0028*/ 	.byte	0x04, 0x17
        /*002a*/ 	.short	(.L_173 - .L_172)
.L_172:
        /*002c*/ 	.word	0x00000000
        /*0030*/ 	.short	0x0000
        /*0032*/ 	.short	0x0000
        /*0034*/ 	.byte	0x00, 0xf5, 0x21, 0x00


	//----- nvinfo : EIATTR_SPARSE_MMA_MASK
	.align		4
.L_173:
        /*0038*/ 	.byte	0x03, 0x50
        /*003a*/ 	.short	0x0000


	//----- nvinfo : EIATTR_MAXREG_COUNT
	.align		4
        /*003c*/ 	.byte	0x03, 0x1b
        /*003e*/ 	.short	0x00ff


	//----- nvinfo : EIATTR_MERCURY_ISA_VERSION
	.align		4
        /*0040*/ 	.byte	0x03, 0x5f
        /*0042*/ 	.short	0x0101


	//----- nvinfo : EIATTR_VRC_CTA_INIT_COUNT
	.align		4
        /*0044*/ 	.byte	0x02, 0x4a
	.zero		1
	.zero		1


	//----- nvinfo : EIATTR_EXIT_INSTR_OFFSETS
	.align		4
        /*0048*/ 	.byte	0x04, 0x1c
        /*004a*/ 	.short	(.L_175 - .L_174)


	//   ....[0]....
.L_174:
        /*004c*/ 	.word	0x00000440


	//   ....[1]....
        /*0050*/ 	.word	0x00000520


	//----- nvinfo : EIATTR_CBANK_PARAM_SIZE
	.align		4
.L_175:
        /*0054*/ 	.byte	0x03, 0x19
        /*0056*/ 	.short	0x0018


	//----- nvinfo : EIATTR_PARAM_CBANK
	.align		4
        /*0058*/ 	.byte	0x04, 0x0a
        /*005a*/ 	.short	(.L_177 - .L_176)
	.align		4
.L_176:
        /*005c*/ 	.word	index@(.nv.constant0._Z13getDifferencePdS_S_)
        /*0060*/ 	.short	0x0380
        /*0062*/ 	.short	0x0018


	//----- nvinfo : EIATTR_SW_WAR
	.align		4
.L_177:
        /*0064*/ 	.byte	0x04, 0x36
        /*0066*/ 	.short	(.L_179 - .L_178)
.L_178:
        /*0068*/ 	.word	0x00000008
.L_179:


//--------------------- .nv.info._Z9calculatePdS_ --------------------------
	.section	.nv.info._Z9calculatePdS_,"",@"SHT_CUDA_INFO"
	.sectionflags	@""
	.align	4


	//----- nvinfo : EIATTR_CUDA_API_VERSION
	.align		4
        /*0000*/ 	.byte	0x04, 0x37
        /*0002*/ 	.short	(.L_181 - .L_180)
.L_180:
        /*0004*/ 	.word	0x00000082


	//----- nvinfo : EIATTR_KPARAM_INFO
	.align		4
.L_181:
        /*0008*/ 	.byte	0x04, 0x17
        /*000a*/ 	.short	(.L_183 - .L_182)
.L_182:
        /*000c*/ 	.word	0x00000000
        /*0010*/ 	.short	0x0001
        /*0012*/ 	.short	0x0008
        /*0014*/ 	.byte	0x00, 0xf5, 0x21, 0x00


	//----- nvinfo : EIATTR_KPARAM_INFO
	.align		4
.L_183:
        /*0018*/ 	.byte	0x04, 0x17
        /*001a*/ 	.short	(.L_185 - .L_184)
.L_184:
        /*001c*/ 	.word	0x00000000
        /*0020*/ 	.short	0x0000
        /*0022*/ 	.short	0x0000
        /*0024*/ 	.byte	0x00, 0xf5, 0x21, 0x00


	//----- nvinfo : EIATTR_SPARSE_MMA_MASK
	.align		4
.L_185:
        /*0028*/ 	.byte	0x03, 0x50
        /*002a*/ 	.short	0x0000


	//----- nvinfo : EIATTR_MAXREG_COUNT
	.align		4
        /*002c*/ 	.byte	0x03, 0x1b
        /*002e*/ 	.short	0x00ff


	//----- nvinfo : EIATTR_MERCURY_ISA_VERSION
	.align		4
        /*0030*/ 	.byte	0x03, 0x5f
        /*0032*/ 	.short	0x0101


	//----- nvinfo : EIATTR_VRC_CTA_INIT_COUNT
	.align		4
        /*0034*/ 	.byte	0x02, 0x4a
	.zero		1
	.zero		1


	//----- nvinfo : EIATTR_EXIT_INSTR_OFFSETS
	.align		4
        /*0038*/ 	.byte	0x04, 0x1c
        /*003a*/ 	.short	(.L_187 - .L_186)


	//   ....[0]....
.L_186:
        /*003c*/ 	.word	0x00000080


	//   ....[1]....
        /*0040*/ 	.word	0x00000240


	//----- nvinfo : EIATTR_CBANK_PARAM_SIZE
	.align		4
.L_187:
        /*0044*/ 	.byte	0x03, 0x19
        /*0046*/ 	.short	0x0010


	//----- nvinfo : EIATTR_PARAM_CBANK
	.align		4
        /*0048*/ 	.byte	0x04, 0x0a
        /*004a*/ 	.short	(.L_189 - .L_188)
	.align		4
.L_188:
        /*004c*/ 	.word	index@(.nv.constant0._Z9calculatePdS_)
        /*0050*/ 	.short	0x0380
        /*0052*/ 	.short	0x0010


	//----- nvinfo : EIATTR_SW_WAR
	.align		4
.L_189:
        /*0054*/ 	.byte	0x04, 0x36
        /*0056*/ 	.short	(.L_191 - .L_190)
.L_190:
        /*0058*/ 	.word	0x00000008
.L_191:


//--------------------- .nv.callgraph             --------------------------
	.section	.nv.callgraph,"",@"SHT_CUDA_CALLGRAPH"
	.align	4
	.sectionentsize	8
	.align		4
        /*0000*/ 	.word	0x00000000
	.align		4
        /*0004*/ 	.word	0xffffffff
	.align		4
        /*0008*/ 	.word	0x00000000
	.align		4
        /*000c*/ 	.word	0xfffffffe
	.align		4
        /*0010*/ 	.word	0x00000000
	.align		4
        /*0014*/ 	.word	0xfffffffd
	.align		4
        /*0018*/ 	.word	0x00000000
	.align		4
        /*001c*/ 	.word	0xfffffffc


//--------------------- .nv.constant4             --------------------------
	.section	.nv.constant4,"a",@progbits
	.align	8
	.align		8
.nv.constant4:
        /*0000*/ 	.dword	_ZN34_INTERNAL_ba99e3bc_4_k_cu_198f06d94cuda3std3__45__cpo5beginE
	.align		8
        /*0008*/ 	.dword	_ZN34_INTERNAL_ba99e3bc_4_k_cu_198f06d94cuda3std3__45__cpo3endE
	.align		8
        /*0010*/ 	.dword	_ZN34_INTERNAL_ba99e3bc_4_k_cu_198f06d94cuda3std3__45__cpo6cbeginE
	.align		8
        /*0018*/ 	.dword	_ZN34_INTERNAL_ba99e3bc_4_k_cu_198f06d94cuda3std3__45__cpo4cendE
	.align		8
        /*0020*/ 	.dword	_ZN34_INTERNAL_ba99e3bc_4_k_cu_198f06d94cuda3std3__45__cpo6rbeginE
	.align		8
        /*0028*/ 	.dword	_ZN34_INTERNAL_ba99e3bc_4_k_cu_198f06d94cuda3std3__45__cpo4rendE
	.align		8
        /*0030*/ 	.dword	_ZN34_INTERNAL_ba99e3bc_4_k_cu_198f06d94cuda3std3__45__cpo7crbeginE
	.align		8
        /*0038*/ 	.dword	_ZN34_INTERNAL_ba99e3bc_4_k_cu_198f06d94cuda3std3__45__cpo5crendE
	.align		8
        /*0040*/ 	.dword	_ZN34_INTERNAL_ba99e3bc_4_k_cu_198f06d94cuda3std3__436_GLOBAL__N__ba99e3bc_4_k_cu_198f06d96ignoreE
	.align		8
        /*0048*/ 	.dword	_ZN34_INTERNAL_ba99e3bc_4_k_cu_198f06d94cuda3std3__419piecewise_constructE
	.align		8
        /*0050*/ 	.dword	_ZN34_INTERNAL_ba99e3bc_4_k_cu_198f06d94cuda3std3__48in_placeE
	.align		8
        /*0058*/ 	.dword	_ZN34_INTERNAL_ba99e3bc_4_k_cu_198f06d94cuda3std3__420unreachable_sentinelE
	.align		8
        /*0060*/ 	.dword	_ZN34_INTERNAL_ba99e3bc_4_k_cu_198f06d94cuda3std3__47nulloptE
	.align		8
        /*0068*/ 	.dword	_ZN34_INTERNAL_ba99e3bc_4_k_cu_198f06d94cuda3std3__48unexpectE
	.align		8
        /*0070*/ 	.dword	_ZN34_INTERNAL_ba99e3bc_4_k_cu_198f06d94cuda3std6ranges3__45__cpo4swapE
	.align		8
        /*0078*/ 	.dword	_ZN34_INTERNAL_ba99e3bc_4_k_cu_198f06d94cuda3std6ranges3__45__cpo9iter_moveE
	.align		8
        /*0080*/ 	.dword	_ZN34_INTERNAL_ba99e3bc_4_k_cu_198f06d94cuda3std6ranges3__45__cpo5beginE
	.align		8
        /*0088*/ 	.dword	_ZN34_INTERNAL_ba99e3bc_4_k_cu_198f06d94cuda3std6ranges3__45__cpo3endE
	.align		8
        /*0090*/ 	.dword	_ZN34_INTERNAL_ba99e3bc_4_k_cu_198f06d94cuda3std6ranges3__45__cpo6cbeginE
	.align		8
        /*0098*/ 	.dword	_ZN34_INTERNAL_ba99e3bc_4_k_cu_198f06d94cuda3std6ranges3__45__cpo4cendE
	.align		8
        /*00a0*/ 	.dword	_ZN34_INTERNAL_ba99e3bc_4_k_cu_198f06d94cuda3std6ranges3__45__cpo7advanceE
	.align		8
        /*00a8*/ 	.dword	_ZN34_INTERNAL_ba99e3bc_4_k_cu_198f06d94cuda3std6ranges3__45__cpo9iter_swapE
	.align		8
        /*00b0*/ 	.dword	_ZN34_INTERNAL_ba99e3bc_4_k_cu_198f06d94cuda3std6ranges3__45__cpo4nextE
	.align		8
        /*00b8*/ 	.dword	_ZN34_INTERNAL_ba99e3bc_4_k_cu_198f06d94cuda3std6ranges3__45__cpo4prevE
	.align		8
        /*00c0*/ 	.dword	_ZN34_INTERNAL_ba99e3bc_4_k_cu_198f06d94cuda3std6ranges3__45__cpo4dataE
	.align		8
        /*00c8*/ 	.dword	_ZN34_INTERNAL_ba99e3bc_4_k_cu_198f06d94cuda3std6ranges3__45__cpo5cdataE
	.align		8
        /*00d0*/ 	.dword	_ZN34_INTERNAL_ba99e3bc_4_k_cu_198f06d94cuda3std6ranges3__45__cpo4sizeE
	.align		8
        /*00d8*/ 	.dword	_ZN34_INTERNAL_ba99e3bc_4_k_cu_198f06d94cuda3std6ranges3__45__cpo5ssizeE
	.align		8
        /*00e0*/ 	.dword	_ZN34_INTERNAL_ba99e3bc_4_k_cu_198f06d94cuda3std6ranges3__45__cpo8distanceE
	.align		8
        /*00e8*/ 	.dword	_ZN34_INTERNAL_ba99e3bc_4_k_cu_198f06d96thrust24THRUST_300001_SM_1000_NS6system6detail10sequential3seqE
	.align		8
        /*00f0*/ 	.dword	_ZN34_INTERNAL_ba99e3bc_4_k_cu_198f06d96thrust24THRUST_300001_SM_1000_NS12placeholders2_1E
	.align		8
        /*00f8*/ 	.dword	_ZN34_INTERNAL_ba99e3bc_4_k_cu_198f06d96thrust24THRUST_300001_SM_1000_NS12placeholders2_2E
	.align		8
        /*0100*/ 	.dword	_ZN34_INTERNAL_ba99e3bc_4_k_cu_198f06d96thrust24THRUST_300001_SM_1000_NS12placeholders2_3E
	.align		8
        /*0108*/ 	.dword	_ZN34_INTERNAL_ba99e3bc_4_k_cu_198f06d96thrust24THRUST_300001_SM_1000_NS12placeholders2_4E
	.align		8
        /*0110*/ 	.dword	_ZN34_INTERNAL_ba99e3bc_4_k_cu_198f06d96thrust24THRUST_300001_SM_1000_NS12placeholders2_5E
	.align		8
        /*0118*/ 	.dword	_ZN34_INTERNAL_ba99e3bc_4_k_cu_198f06d96thrust24THRUST_300001_SM_1000_NS12placeholders2_6E
	.align		8
        /*0120*/ 	.dword	_ZN34_INTERNAL_ba99e3bc_4_k_cu_198f06d96thrust24THRUST_300001_SM_1000_NS12placeholders2_7E
	.align		8
        /*0128*/ 	.dword	_ZN34_INTERNAL_ba99e3bc_4_k_cu_198f06d96thrust24THRUST_300001_SM_1000_NS12placeholders2_8E
	.align		8
        /*0130*/ 	.dword	_ZN34_INTERNAL_ba99e3bc_4_k_cu_198f06d96thrust24THRUST_300001_SM_1000_NS12placeholders2_9E
	.align		8
        /*0138*/ 	.dword	_ZN34_INTERNAL_ba99e3bc_4_k_cu_198f06d96thrust24THRUST_300001_SM_1000_NS12placeholders3_10E


//--------------------- .text._ZN3cub18CUB_300001_SM_10006detail6reduce28DeviceReduceSingleTileKernelINS2_10policy_hubIdjN4cuda3__47maximumIvEEE10Policy1000EPdSB_iS8_ddNS5_3std3__410__identityEEEvT0_T1_T2_T3_T4_T6_ --------------------------
	.section	.text._ZN3cub18CUB_300001_SM_10006detail6reduce28DeviceReduceSingleTileKernelINS2_10policy_hubIdjN4cuda3__47maximumIvEEE10Policy1000EPdSB_iS8_ddNS5_3std3__410__identityEEEvT0_T1_T2_T3_T4_T6_,"ax",@progbits
	.align	128
        .global         _ZN3cub18CUB_300001_SM_10006detail6reduce28DeviceReduceSingleTileKernelINS2_10policy_hubIdjN4cuda3__47maximumIvEEE10Policy1000EPdSB_iS8_ddNS5_3std3__410__identityEEEvT0_T1_T2_T3_T4_T6_
        .type           _ZN3cub18CUB_300001_SM_10006detail6reduce28DeviceReduceSingleTileKernelINS2_10policy_hubIdjN4cuda3__47maximumIvEEE10Policy1000EPdSB_iS8_ddNS5_3std3__410__identityEEEvT0_T1_T2_T3_T4_T6_,@function
        .size           _ZN3cub18CUB_300001_SM_10006detail6reduce28DeviceReduceSingleTileKernelINS2_10policy_hubIdjN4cuda3__47maximumIvEEE10Policy1000EPdSB_iS8_ddNS5_3std3__410__identityEEEvT0_T1_T2_T3_T4_T6_,(.L_x_149 - _ZN3cub18CUB_300001_SM_10006detail6reduce28DeviceReduceSingleTileKernelINS2_10policy_hubIdjN4cuda3__47maximumIvEEE10Policy1000EPdSB_iS8_ddNS5_3std3__410__identityEEEvT0_T1_T2_T3_T4_T6_)
        .other          _ZN3cub18CUB_300001_SM_10006detail6reduce28DeviceReduceSingleTileKernelINS2_10policy_hubIdjN4cuda3__47maximumIvEEE10Policy1000EPdSB_iS8_ddNS5_3std3__410__identityEEEvT0_T1_T2_T3_T4_T6_,@"STO_CUDA_ENTRY STV_DEFAULT"
_ZN3cub18CUB_300001_SM_10006detail6reduce28DeviceReduceSingleTileKernelINS2_10policy_hubIdjN4cuda3__47maximumIvEEE10Policy1000EPdSB_iS8_ddNS5_3std3__410__identityEEEvT0_T1_T2_T3_T4_T6_:
.text._ZN3cub18CUB_300001_SM_10006detail6reduce28DeviceReduceSingleTileKernelINS2_10policy_hubIdjN4cuda3__47maximumIvEEE10Policy1000EPdSB_iS8_ddNS5_3std3__410__identityEEEvT0_T1_T2_T3_T4_T6_:
[----:B------:R-:W-:Y:S01]  /*0000*/  LDC R1, c[0x0][0x37c] ;  /* 0x0000df00ff017b82 */ /* 0x000fe20000000800 */
[----:B------:R-:W0:Y:S01]  /*0010*/  LDCU UR4, c[0x0][0x390] ;  /* 0x00007200ff0477ac */ /* 0x000e220008000800 */
[----:B------:R-:W1:Y:S01]  /*0020*/  LDCU.64 UR6, c[0x0][0x358] ;  /* 0x00006b00ff0677ac */ /* 0x000e620008000a00 */
[----:B0-----:R-:W-:-:S05]  /*0030*/  IMAD.U32 R4, RZ, RZ, UR4 ;  /* 0x00000004ff047e24 */ /* 0x001fca000f8e00ff */
[----:B------:R-:W-:-:S13]  /*0040*/  ISETP.NE.AND P0, PT, R4, RZ, PT ;  /* 0x000000ff0400720c */ /* 0x000fda0003f05270 */
[----:B-1----:R-:W-:Y:S05]  /*0050*/  @P0 BRA `(.L_x_0) ;  /* 0x00000000001c0947 */ /* 0x002fea0003800000 */
[----:B------:R-:W0:Y:S02]  /*0060*/  S2R R0, SR_TID.X ;  /* 0x0000000000007919 */ /* 0x000e240000002100 */
[----:B0-----:R-:W-:-:S13]  /*0070*/  ISETP.NE.AND P0, PT, R0, RZ, PT ;  /* 0x000000ff0000720c */ /* 0x001fda0003f05270 */
[----:B------:R-:W-:Y:S05]  /*0080*/  @P0 EXIT ;  /* 0x000000000000094d */ /* 0x000fea0003800000 */
[----:B------:R-:W0:Y:S08]  /*0090*/  LDC.64 R2, c[0x0][0x388] ;  /* 0x0000e200ff027b82 */ /* 0x000e300000000a00 */
[----:B------:R-:W0:Y:S02]  /*00a0*/  LDC.64 R4, c[0x0][0x398] ;  /* 0x0000e600ff047b82 */ /* 0x000e240000000a00 */
[----:B0-----:R-:W-:Y:S01]  /*00b0*/  STG.E.64 desc[UR6][R2.64], R4 ;  /* 0x0000000402007986 */ /* 0x001fe2000c101b06 */
[----:B------:R-:W-:Y:S05]  /*00c0*/  EXIT ;  /* 0x000000000000794d */ /* 0x000fea0003800000 */
.L_x_0:
[----:B------:R-:W0:Y:S01]  /*00d0*/  LDCU UR4, c[0x0][0x380] ;  /* 0x00007000ff0477ac */ /* 0x000e220008000800 */
[----:B------:R-:W-:Y:S01]  /*00e0*/  BSSY.RECONVERGENT B0, `(.L_x_1) ;  /* 0x00005b3000007945 */ /* 0x000fe20003800200 */
[----:B0-----:R-:W-:-:S09]  /*00f0*/  ULOP3.LUT UP0, URZ, UR4, 0x1f, URZ, 0xc0, !UPT ;  /* 0x0000001f04ff7892 */ /* 0x001fd2000f80c0ff */
[----:B------:R-:W-:Y:S05]  /*0100*/  BRA.U UP0, `(.L_x_2) ;  /* 0x0000002d003c7547 */ /* 0x000fea000b800000 */
[----:B------:R-:W-:-:S13]  /*0110*/  ISETP.GT.AND P0, PT, R4, 0x7ff, PT ;  /* 0x000007ff0400780c */ /* 0x000fda0003f04270 */
[----:B------:R-:W-:Y:S05]  /*0120*/  @P0 BRA `(.L_x_3) ;  /* 0x0000001400e80947 */ /* 0x000fea0003800000 */
[----:B------:R-:W0:Y:S01]  /*0130*/  S2R R3, SR_TID.X ;  /* 0x0000000000037919 */ /* 0x000e220000002100 */
[----:B------:R-:W-:Y:S01]  /*0140*/  BSSY.RECONVERGENT B1, `(.L_x_4) ;  /* 0x0000009000017945 */ /* 0x000fe20003800200 */
[----:B------:R-:W-:Y:S02]  /*0150*/  CS2R R6, SRZ ;  /* 0x0000000000067805 */ /* 0x000fe4000001ff00 */
[----:B0-----:R-:W-:Y:S01]  /*0160*/  ISETP.GE.AND P0, PT, R3, R4, PT ;  /* 0x000000040300720c */ /* 0x001fe20003f06270 */
[----:B------:R-:W-:-:S12]  /*0170*/  IMAD.MOV.U32 R5, RZ, RZ, R3 ;  /* 0x000000ffff057224 */ /* 0x000fd800078e0003 */
[----:B------:R-:W-:Y:S05]  /*0180*/  @P0 BRA `(.L_x_5) ;  /* 0x0000000000100947 */ /* 0x000fea0003800000 */
[----:B------:R-:W0:Y:S02]  /*0190*/  LDC.64 R6, c[0x0][0x380] ;  /* 0x0000e000ff067b82 */ /* 0x000e240000000a00 */
[----:B0-----:R-:W-:-:S06]  /*01a0*/  IMAD.WIDE.U32 R6, R3, 0x8, R6 ;  /* 0x0000000803067825 */ /* 0x001fcc00078e0006 */
[----:B------:R-:W5:Y:S01]  /*01b0*/  LDG.E.64.CONSTANT R6, desc[UR6][R6.64] ;  /* 0x0000000606067981 */ /* 0x000f62000c1e9b00 */
[----:B------:R-:W-:-:S07]  /*01c0*/  VIADD R5, R3, 0x100 ;  /* 0x0000010003057836 */ /* 0x000fce0000000000 */
.L_x_5:
[----:B------:R-:W-:Y:S05]  /*01d0*/  BSYNC.RECONVERGENT B1 ;  /* 0x0000000000017941 */ /* 0x000fea0003800200 */
.L_x_4:
[----:B------:R-:W-:Y:S01]  /*01e0*/  ISETP.GE.AND P0, PT, R5, R4, PT ;  /* 0x000000040500720c */ /* 0x000fe20003f06270 */
[----:B------:R-:W-:-:S12]  /*01f0*/  BSSY.RECONVERGENT B1, `(.L_x_6) ;  /* 0x00000b0000017945 */ /* 0x000fd80003800200 */
[----:B------:R-:W-:Y:S05]  /*0200*/  @P0 BRA `(.L_x_7) ;  /* 0x0000000800b80947 */ /* 0x000fea0003800000 */
[----:B------:R-:W-:Y:S01]  /*0210*/  LOP3.LUT R9, RZ, R5, RZ, 0x33, !PT ;  /* 0x00000005ff097212 */ /* 0x000fe200078e33ff */
[----:B------:R-:W-:Y:S04]  /*0220*/  BSSY.RECONVERGENT B2, `(.L_x_8) ;  /* 0x0000019000027945 */ /* 0x000fe80003800200 */
[----:B------:R-:W-:-:S05]  /*0230*/  IMAD.IADD R0, R9, 0x1, R4 ;  /* 0x0000000109007824 */ /* 0x000fca00078e0204 */
[C---:B------:R-:W-:Y:S02]  /*0240*/  LOP3.LUT R2, R0.reuse, 0x300, RZ, 0xc0, !PT ;  /* 0x0000030000027812 */ /* 0x040fe400078ec0ff */
[----:B------:R-:W-:Y:S02]  /*0250*/  ISETP.GE.U32.AND P0, PT, R0, 0x300, PT ;  /* 0x000003000000780c */ /* 0x000fe40003f06070 */
[----:B------:R-:W-:-:S13]  /*0260*/  ISETP.NE.AND P1, PT, R2, 0x300, PT ;  /* 0x000003000200780c */ /* 0x000fda0003f25270 */
[----:B------:R-:W-:Y:S05]  /*0270*/  @!P1 BRA `(.L_x_9) ;  /* 0x00000000004c9947 */ /* 0x000fea0003800000 */
[----:B------:R-:W0:Y:S01]  /*0280*/  LDC.64 R8, c[0x0][0x380] ;  /* 0x0000e000ff087b82 */ /* 0x000e220000000a00 */
[----:B------:R-:W-:-:S04]  /*0290*/  LEA.HI R0, R0, 0x1, RZ, 0x18 ;  /* 0x0000000100007811 */ /* 0x000fc800078fc0ff */
[----:B------:R-:W-:-:S05]  /*02a0*/  LOP3.LUT R0, R0, 0x3, RZ, 0xc0, !PT ;  /* 0x0000000300007812 */ /* 0x000fca00078ec0ff */
[----:B------:R-:W-:Y:S02]  /*02b0*/  IMAD.MOV R0, RZ, RZ, -R0 ;  /* 0x000000ffff007224 */ /* 0x000fe400078e0a00 */
[----:B0-----:R-:W-:-:S04]  /*02c0*/  IMAD.WIDE.U32 R8, R5, 0x8, R8 ;  /* 0x0000000805087825 */ /* 0x001fc800078e0008 */
[----:B------:R-:W-:Y:S02]  /*02d0*/  IMAD.MOV.U32 R2, RZ, RZ, R8 ;  /* 0x000000ffff027224 */ /* 0x000fe400078e0008 */
[----:B------:R-:W-:-:S07]  /*02e0*/  IMAD.MOV.U32 R11, RZ, RZ, R9 ;  /* 0x000000ffff0b7224 */ /* 0x000fce00078e0009 */
.L_x_10:
[----:B------:R-:W-:Y:S02]  /*02f0*/  IMAD.MOV.U32 R8, RZ, RZ, R2 ;  /* 0x000000ffff087224 */ /* 0x000fe400078e0002 */
[----:B------:R-:W-:-:S06]  /*0300*/  IMAD.MOV.U32 R9, RZ, RZ, R11 ;  /* 0x000000ffff097224 */ /* 0x000fcc00078e000b */
[----:B------:R-:W2:Y:S01]  /*0310*/  LDG.E.64.CONSTANT R8, desc[UR6][R8.64] ;  /* 0x0000000608087981 */ /* 0x000ea2000c1e9b00 */
[----:B------:R-:W-:Y:S01]  /*0320*/  VIADD R0, R0, 0x1 ;  /* 0x0000000100007836 */ /* 0x000fe20000000000 */
[----:B------:R-:W-:Y:S01]  /*0330*/  IADD3 R2, P3, PT, R2, 0x800, RZ ;  /* 0x0000080002027810 */ /* 0x000fe20007f7e0ff */
[----:B------:R-:W-:-:S03]  /*0340*/  VIADD R5, R5, 0x100 ;  /* 0x0000010005057836 */ /* 0x000fc60000000000 */
[----:B------:R-:W-:Y:S01]  /*0350*/  ISETP.NE.AND P2, PT, R0, RZ, PT ;  /* 0x000000ff0000720c */ /* 0x000fe20003f45270 */
[----:B------:R-:W-:Y:S01]  /*0360*/  IMAD.X R11, RZ, RZ, R11, P3 ;  /* 0x000000ffff0b7224 */ /* 0x000fe200018e060b */
[----:B--2--5:R-:W-:-:S06]  /*0370*/  DSETP.GEU.AND P1, PT, R6, R8, PT ;  /* 0x000000080600722a */ /* 0x024fcc0003f2e000 */
[----:B------:R-:W-:Y:S02]  /*0380*/  FSEL R6, R8, R6, !P1 ;  /* 0x0000000608067208 */ /* 0x000fe40004800000 */
[----:B------:R-:W-:-:S03]  /*0390*/  FSEL R7, R9, R7, !P1 ;  /* 0x0000000709077208 */ /* 0x000fc60004800000 */
[----:B------:R-:W-:Y:S05]  /*03a0*/  @P2 BRA `(.L_x_10) ;  /* 0xfffffffc00d02947 */ /* 0x000fea000383ffff */
.L_x_9:
[----:B------:R-:W-:Y:S05]  /*03b0*/  BSYNC.RECONVERGENT B2 ;  /* 0x0000000000027941 */ /* 0x000fea0003800200 */
.L_x_8:
[----:B------:R-:W-:Y:S05]  /*03c0*/  @!P0 BRA `(.L_x_7) ;  /* 0x0000000800488947 */ /* 0x000fea0003800000 */
[----:B------:R-:W-:Y:S01]  /*03d0*/  IMAD.IADD R0, R4, 0x1, -R5 ;  /* 0x0000000104007824 */ /* 0x000fe200078e0a05 */
[----:B------:R-:W-:Y:S01]  /*03e0*/  BSSY.RECONVERGENT B2, `(.L_x_11) ;  /* 0x0000051000027945 */ /* 0x000fe20003800200 */
[----:B------:R-:W-:-:S03]  /*03f0*/  PLOP3.LUT P0, PT, PT, PT, PT, 0x80, 0x8 ;  /* 0x000000000008781c */ /* 0x000fc60003f0f070 */
[----:B------:R-:W-:-:S13]  /*0400*/  ISETP.GT.AND P1, PT, R0, 0xc00, PT ;  /* 0x00000c000000780c */ /* 0x000fda0003f24270 */
[----:B------:R-:W-:Y:S05]  /*0410*/  @!P1 BRA `(.L_x_12) ;  /* 0x0000000400349947 */ /* 0x000fea0003800000 */
[----:B------:R-:W0:Y:S01]  /*0420*/  LDC.64 R8, c[0x0][0x380] ;  /* 0x0000e000ff087b82 */ /* 0x000e220000000a00 */
[----:B------:R-:W-:Y:S01]  /*0430*/  PLOP3.LUT P0, PT, PT, PT, PT, 0x8, 0x80 ;  /* 0x000000000080781c */ /* 0x000fe20003f0e170 */
[----:B------:R-:W-:-:S12]  /*0440*/  VIADD R0, R4, 0xfffff400 ;  /* 0xfffff40004007836 */ /* 0x000fd80000000000 */
.L_x_13:
[----:B0-----:R-:W-:-:S05]  /*0450*/  IMAD.WIDE R30, R5, 0x8, R8 ;  /* 0x00000008051e7825 */ /* 0x001fca00078e0208 */
[----:B------:R-:W2:Y:S04]  /*0460*/  LDG.E.64.CONSTANT R10, desc[UR6][R30.64] ;  /* 0x000000061e0a7981 */ /* 0x000ea8000c1e9b00 */
[----:B------:R-:W3:Y:S04]  /*0470*/  LDG.E.64.CONSTANT R12, desc[UR6][R30.64+0x800] ;  /* 0x000800061e0c7981 */ /* 0x000ee8000c1e9b00 */
[----:B------:R-:W4:Y:S01]  /*0480*/  LDG.E.64.CONSTANT R14, desc[UR6][R30.64+0x1000] ;  /* 0x001000061e0e7981 */ /* 0x000f22000c1e9b00 */
[----:B------:R-:W-:-:S03]  /*0490*/  VIADD R39, R5, 0x400 ;  /* 0x0000040005277836 */ /* 0x000fc60000000000 */
[----:B------:R-:W4:Y:S01]  /*04a0*/  LDG.E.64.CONSTANT R16, desc[UR6][R30.64+0x1800] ;  /* 0x001800061e107981 */ /* 0x000f22000c1e9b00 */
[----:B------:R-:W-:-:S05]  /*04b0*/  IMAD.WIDE R38, R39, 0x8, R8 ;  /* 0x0000000827267825 */ /* 0x000fca00078e0208 */
[----:B------:R-:W4:Y:S04]  /*04c0*/  LDG.E.64.CONSTANT R18, desc[UR6][R38.64] ;  /* 0x0000000626127981 */ /* 0x000f28000c1e9b00 */
[----:B------:R-:W4:Y:S04]  /*04d0*/  LDG.E.64.CONSTANT R20, desc[UR6][R38.64+0x800] ;  /* 0x0008000626147981 */ /* 0x000f28000c1e9b00 */
        /* <DEDUP_REMOVED lines=12> */
[----:B------:R-:W4:Y:S04]  /*05a0*/  LDG.E.64.CONSTANT R38, desc[UR6][R44.64+0x1000] ;  /* 0x001000062c267981 */ /* 0x000f28000c1e9b00 */
[----:B------:R-:W4:Y:S01]  /*05b0*/  LDG.E.64.CONSTANT R40, desc[UR6][R44.64+0x1800] ;  /* 0x001800062c287981 */ /* 0x000f22000c1e9b00 */
[----:B------:R-:W-:-:S05]  /*05c0*/  VIADD R5, R5, 0x1000 ;  /* 0x0000100005057836 */ /* 0x000fca0000000000 */
[----:B------:R-:W-:Y:S01]  /*05d0*/  ISETP.GE.AND P2, PT, R5, R0, PT ;  /* 0x000000000500720c */ /* 0x000fe20003f46270 */
[----:B--2--5:R-:W-:-:S06]  /*05e0*/  DSETP.GEU.AND P1, PT, R6, R10, PT ;  /* 0x0000000a0600722a */ /* 0x024fcc0003f2e000 */
[----:B------:R-:W-:Y:S02]  /*05f0*/  FSEL R6, R10, R6, !P1 ;  /* 0x000000060a067208 */ /* 0x000fe40004800000 */
[----:B------:R-:W-:-:S06]  /*0600*/  FSEL R7, R11, R7, !P1 ;  /* 0x000000070b077208 */ /* 0x000fcc0004800000 */
[----:B---3--:R-:W-:-:S06]  /*0610*/  DSETP.GEU.AND P1, PT, R6, R12, PT ;  /* 0x0000000c0600722a */ /* 0x008fcc0003f2e000 */
[----:B------:R-:W-:Y:S02]  /*0620*/  FSEL R6, R12, R6, !P1 ;  /* 0x000000060c067208 */ /* 0x000fe40004800000 */
[----:B------:R-:W-:-:S06]  /*0630*/  FSEL R7, R13, R7, !P1 ;  /* 0x000000070d077208 */ /* 0x000fcc0004800000 */
[----:B----4-:R-:W-:-:S06]  /*0640*/  DSETP.GEU.AND P1, PT, R6, R14, PT ;  /* 0x0000000e0600722a */ /* 0x010fcc0003f2e000 */
[----:B------:R-:W-:Y:S02]  /*0650*/  FSEL R6, R14, R6, !P1 ;  /* 0x000000060e067208 */ /* 0x000fe40004800000 */
[----:B------:R-:W-:-:S06]  /*0660*/  FSEL R7, R15, R7, !P1 ;  /* 0x000000070f077208 */ /* 0x000fcc0004800000 */
[----:B------:R-:W-:-:S06]  /*0670*/  DSETP.GEU.AND P1, PT, R6, R16, PT ;  /* 0x000000100600722a */ /* 0x000fcc0003f2e000 */
        /* <DEDUP_REMOVED lines=37> */
[----:B------:R-:W-:Y:S01]  /*08d0*/  FSEL R7, R41, R7, !P1 ;  /* 0x0000000729077208 */ /* 0x000fe20004800000 */
[----:B------:R-:W-:Y:S06]  /*08e0*/  @!P2 BRA `(.L_x_13) ;  /* 0xfffffff800d8a947 */ /* 0x000fec000383ffff */
.L_x_12:
[----:B------:R-:W-:Y:S05]  /*08f0*/  BSYNC.RECONVERGENT B2 ;  /* 0x0000000000027941 */ /* 0x000fea0003800200 */
.L_x_11:
[----:B------:R-:W-:Y:S01]  /*0900*/  IMAD.IADD R0, R4, 0x1, -R5 ;  /* 0x0000000104007824 */ /* 0x000fe200078e0a05 */
[----:B------:R-:W-:Y:S04]  /*0910*/  BSSY.RECONVERGENT B2, `(.L_x_14) ;  /* 0x0000029000027945 */ /* 0x000fe80003800200 */
[----:B------:R-:W-:-:S13]  /*0920*/  ISETP.GT.AND P1, PT, R0, 0x400, PT ;  /* 0x000004000000780c */ /* 0x000fda0003f24270 */
[----:B------:R-:W-:Y:S05]  /*0930*/  @!P1 BRA `(.L_x_15) ;  /* 0x0000000000989947 */ /* 0x000fea0003800000 */
[----:B------:R-:W0:Y:S02]  /*0940*/  LDC.64 R18, c[0x0][0x380] ;  /* 0x0000e000ff127b82 */ /* 0x000e240000000a00 */
        /* <DEDUP_REMOVED lines=11> */
[----:B------:R-:W-:Y:S01]  /*0a00*/  VIADD R5, R5, 0x800 ;  /* 0x0000080005057836 */ /* 0x000fe20000000000 */
        /* <DEDUP_REMOVED lines=20> */
[----:B------:R-:W-:Y:S02]  /*0b50*/  FSEL R7, R25, R7, !P0 ;  /* 0x0000000719077208 */ /* 0x000fe40004000000 */
[----:B------:R-:W-:-:S04]  /*0b60*/  PLOP3.LUT P0, PT, PT, PT, PT, 0x8, 0x80 ;  /* 0x000000000080781c */ /* 0x000fc80003f0e170 */
[----:B------:R-:W-:-:S06]  /*0b70*/  DSETP.GEU.AND P1, PT, R6, R26, PT ;  /* 0x0000001a0600722a */ /* 0x000fcc0003f2e000 */
[----:B------:R-:W-:Y:S02]  /*0b80*/  FSEL R6, R26, R6, !P1 ;  /* 0x000000061a067208 */ /* 0x000fe40004800000 */
[----:B------:R-:W-:-:S07]  /*0b90*/  FSEL R7, R27, R7, !P1 ;  /* 0x000000071b077208 */ /* 0x000fce0004800000 */
.L_x_15:
[----:B------:R-:W-:Y:S05]  /*0ba0*/  BSYNC.RECONVERGENT B2 ;  /* 0x0000000000027941 */ /* 0x000fea0003800200 */
.L_x_14:
[----:B------:R-:W-:-:S13]  /*0bb0*/  ISETP.LT.OR P0, PT, R5, R4, P0 ;  /* 0x000000040500720c */ /* 0x000fda0000701670 */
[----:B------:R-:W-:Y:S05]  /*0bc0*/  @!P0 BRA `(.L_x_7) ;  /* 0x0000000000488947 */ /* 0x000fea0003800000 */
[----:B------:R-:W0:Y:S02]  /*0bd0*/  LDC.64 R8, c[0x0][0x380] ;  /* 0x0000e000ff087b82 */ /* 0x000e240000000a00 */
[----:B0-----:R-:W-:-:S05]  /*0be0*/  IMAD.WIDE R8, R5, 0x8, R8 ;  /* 0x0000000805087825 */ /* 0x001fca00078e0208 */
[----:B------:R-:W2:Y:S04]  /*0bf0*/  LDG.E.64.CONSTANT R10, desc[UR6][R8.64] ;  /* 0x00000006080a7981 */ /* 0x000ea8000c1e9b00 */
[----:B------:R-:W3:Y:S04]  /*0c00*/  LDG.E.64.CONSTANT R12, desc[UR6][R8.64+0x800] ;  /* 0x00080006080c7981 */ /* 0x000ee8000c1e9b00 */
[----:B------:R-:W4:Y:S04]  /*0c10*/  LDG.E.64.CONSTANT R14, desc[UR6][R8.64+0x1000] ;  /* 0x00100006080e7981 */ /* 0x000f28000c1e9b00 */
[----:B------:R-:W4:Y:S01]  /*0c20*/  LDG.E.64.CONSTANT R16, desc[UR6][R8.64+0x1800] ;  /* 0x0018000608107981 */ /* 0x000f22000c1e9b00 */
        /* <DEDUP_REMOVED lines=11> */
[----:B------:R-:W-:-:S07]  /*0ce0*/  FSEL R7, R17, R7, !P0 ;  /* 0x0000000711077208 */ /* 0x000fce0004000000 */
.L_x_7:
[----:B------:R-:W-:Y:S05]  /*0cf0*/  BSYNC.RECONVERGENT B1 ;  /* 0x0000000000017941 */ /* 0x000fea0003800200 */
.L_x_6:
[----:B------:R-:W-:-:S13]  /*0d00*/  ISETP.GE.AND P0, PT, R4, 0x100, PT ;  /* 0x000001000400780c */ /* 0x000fda0003f06270 */
[----:B------:R-:W-:Y:S05]  /*0d10*/  @!P0 BRA `(.L_x_16) ;  /* 0x00000004003c8947 */ /* 0x000fea0003800000 */
[----:B------:R-:W0:Y:S01]  /*0d20*/  S2R R8, SR_LANEID ;  /* 0x0000000000087919 */ /* 0x000e220000000000 */
[----:B-----5:R-:W-:Y:S04]  /*0d30*/  SHFL.DOWN PT, R4, R6, 0x1, 0x1f ;  /* 0x08201f0006047f89 */ /* 0x020fe800000e0000 */
[----:B------:R-:W1:Y:S02]  /*0d40*/  SHFL.DOWN PT, R5, R7, 0x1, 0x1f ;  /* 0x08201f0007057f89 */ /* 0x000e6400000e0000 */
[----:B-1----:R-:W-:Y:S01]  /*0d50*/  DSETP.GEU.AND P1, PT, R6, R4, PT ;  /* 0x000000040600722a */ /* 0x002fe20003f2e000 */
[C---:B0-----:R-:W-:Y:S02]  /*0d60*/  ISETP.GT.AND P0, PT, R8.reuse, 0x1e, PT ;  /* 0x0000001e0800780c */ /* 0x041fe40003f04270 */
[----:B------:R-:W-:-:S03]  /*0d70*/  ISETP.NE.AND P2, PT, R8, RZ, PT ;  /* 0x000000ff0800720c */ /* 0x000fc60003f45270 */
[----:B------:R-:W-:Y:S02]  /*0d80*/  FSEL R9, R4, R6, !P1 ;  /* 0x0000000604097208 */ /* 0x000fe40004800000 */
[----:B------:R-:W-:Y:S02]  /*0d90*/  FSEL R5, R5, R7, !P1 ;  /* 0x0000000705057208 */ /* 0x000fe40004800000 */
[----:B------:R-:W-:Y:S02]  /*0da0*/  FSEL R6, R6, R9, P0 ;  /* 0x0000000906067208 */ /* 0x000fe40000000000 */
[----:B------:R-:W-:Y:S02]  /*0db0*/  FSEL R11, R7, R5, P0 ;  /* 0x00000005070b7208 */ /* 0x000fe40000000000 */
[----:B------:R-:W-:Y:S01]  /*0dc0*/  ISETP.GT.AND P0, PT, R8, 0x1d, PT ;  /* 0x0000001d0800780c */ /* 0x000fe20003f04270 */
[----:B------:R-:W-:Y:S01]  /*0dd0*/  SHFL.DOWN PT, R4, R6, 0x2, 0x1f ;  /* 0x08401f0006047f89 */ /* 0x000fe200000e0000 */
[----:B------:R-:W-:Y:S01]  /*0de0*/  @!P2 MOV R2, 0x400 ;  /* 0x000004000002a802 */ /* 0x000fe20000000f00 */
[----:B------:R-:W-:Y:S01]  /*0df0*/  IMAD.MOV.U32 R7, RZ, RZ, R11 ;  /* 0x000000ffff077224 */ /* 0x000fe200078e000b */
[----:B------:R-:W-:Y:S01]  /*0e00*/  @!P2 SHF.R.U32.HI R0, RZ, 0x2, R3 ;  /* 0x00000002ff00a819 */ /* 0x000fe20000011603 */
[----:B------:R-:W0:Y:S03]  /*0e10*/  SHFL.DOWN PT, R5, R11, 0x2, 0x1f ;  /* 0x08401f000b057f89 */ /* 0x000e2600000e0000 */
[----:B------:R-:W-:Y:S01]  /*0e20*/  @!P2 LOP3.LUT R0, R0, 0xf8, RZ, 0xc0, !PT ;  /* 0x000000f80000a812 */ /* 0x000fe200078ec0ff */
[----:B------:R-:W1:Y:S01]  /*0e30*/  @!P2 S2R R9, SR_CgaCtaId ;  /* 0x000000000009a919 */ /* 0x000e620000008800 */
[----:B0-----:R-:W-:-:S06]  /*0e40*/  DSETP.GEU.AND P1, PT, R6, R4, PT ;  /* 0x000000040600722a */ /* 0x001fcc0003f2e000 */
[----:B------:R-:W-:Y:S02]  /*0e50*/  @!P0 FSEL R6, R4, R6, !P1 ;  /* 0x0000000604068208 */ /* 0x000fe40004800000 */
[----:B------:R-:W-:Y:S02]  /*0e60*/  @!P0 FSEL R11, R5, R11, !P1 ;  /* 0x0000000b050b8208 */ /* 0x000fe40004800000 */
[----:B------:R-:W-:Y:S01]  /*0e70*/  ISETP.GT.AND P0, PT, R8, 0x1b, PT ;  /* 0x0000001b0800780c */ /* 0x000fe20003f04270 */
[----:B------:R-:W-:Y:S02]  /*0e80*/  SHFL.DOWN PT, R4, R6, 0x4, 0x1f ;  /* 0x08801f0006047f89 */ /* 0x000fe400000e0000 */
[----:B------:R-:W-:Y:S02]  /*0e90*/  IMAD.MOV.U32 R7, RZ, RZ, R11 ;  /* 0x000000ffff077224 */ /* 0x000fe400078e000b */
[----:B------:R-:W0:Y:S04]  /*0ea0*/  SHFL.DOWN PT, R5, R11, 0x4, 0x1f ;  /* 0x08801f000b057f89 */ /* 0x000e2800000e0000 */
        /* <DEDUP_REMOVED lines=14> */
[----:B0-----:R-:W-:Y:S01]  /*0f90*/  DSETP.GEU.AND P0, PT, R6, R4, PT ;  /* 0x000000040600722a */ /* 0x001fe20003f0e000 */
[----:B-1----:R-:W-:-:S05]  /*0fa0*/  @!P2 LEA R7, R9, R2, 0x18 ;  /* 0x000000020907a211 */ /* 0x002fca00078ec0ff */
[----:B------:R-:W-:Y:S01]  /*0fb0*/  FSEL R4, R4, R6, !P0 ;  /* 0x0000000604047208 */ /* 0x000fe20004000000 */
[----:B------:R-:W-:Y:S01]  /*0fc0*/  @!P2 IMAD.IADD R9, R0, 0x1, R7 ;  /* 0x000000010009a824 */ /* 0x000fe200078e0207 */
[----:B------:R-:W-:Y:S02]  /*0fd0*/  FSEL R5, R5, R11, !P0 ;  /* 0x0000000b05057208 */ /* 0x000fe40004000000 */
[----:B------:R-:W-:Y:S02]  /*0fe0*/  ISETP.NE.AND P0, PT, R3, RZ, PT ;  /* 0x000000ff0300720c */ /* 0x000fe40003f05270 */
[----:B------:R-:W-:Y:S01]  /*0ff0*/  FSEL R6, R6, R4, P1 ;  /* 0x0000000406067208 */ /* 0x000fe20000800000 */
[----:B------:R3:W-:Y:S01]  /*1000*/  @!P2 STS.64 [R9+0x8], R4 ;  /* 0x000008040900a388 */ /* 0x0007e20000000a00 */
[----:B------:R-:W-:Y:S01]  /*1010*/  FSEL R7, R11, R5, P1 ;  /* 0x000000050b077208 */ /* 0x000fe20000800000 */
[----:B------:R-:W-:Y:S08]  /*1020*/  BAR.SYNC.DEFER_BLOCKING 0x0 ;  /* 0x0000000000007b1d */ /* 0x000ff00000010000 */
[----:B------:R-:W-:Y:S05]  /*1030*/  @P0 BRA `(.L_x_17) ;  /* 0x0000004800f40947 */ /* 0x000fea0003800000 */
[----:B------:R-:W0:Y:S01]  /*1040*/  S2UR UR5, SR_CgaCtaId ;  /* 0x00000000000579c3 */ /* 0x000e220000008800 */
[----:B------:R-:W-:Y:S02]  /*1050*/  UMOV UR4, 0x400 ;  /* 0x0000040000047882 */ /* 0x000fe40000000000 */
[----:B0-----:R-:W-:-:S09]  /*1060*/  ULEA UR4, UR5, UR4, 0x18 ;  /* 0x0000000405047291 */ /* 0x001fd2000f8ec0ff */
[----:B---3--:R-:W0:Y:S04]  /*1070*/  LDS.128 R8, [UR4+0x10] ;  /* 0x00001004ff087984 */ /* 0x008e280008000c00 */
[----:B------:R-:W1:Y:S01]  /*1080*/  LDS.128 R12, [UR4+0x20] ;  /* 0x00002004ff0c7984 */ /* 0x000e620008000c00 */
[----:B0-----:R-:W-:-:S06]  /*1090*/  DSETP.GEU.AND P1, PT, R6, R8, PT ;  /* 0x000000080600722a */ /* 0x001fcc0003f2e000 */
[----:B------:R-:W-:Y:S02]  /*10a0*/  FSEL R2, R8, R6, !P1 ;  /* 0x0000000608027208 */ /* 0x000fe40004800000 */
[----:B------:R-:W-:Y:S02]  /*10b0*/  FSEL R3, R9, R7, !P1 ;  /* 0x0000000709037208 */ /* 0x000fe40004800000 */
[----:B------:R-:W0:Y:S04]  /*10c0*/  LDS.128 R4, [UR4+0x30] ;  /* 0x00003004ff047984 */ /* 0x000e280008000c00 */
[----:B------:R-:W-:-:S06]  /*10d0*/  DSETP.GEU.AND P1, PT, R2, R10, PT ;  /* 0x0000000a0200722a */ /* 0x000fcc0003f2e000 */
[----:B------:R-:W-:Y:S02]  /*10e0*/  FSEL R2, R10, R2, !P1 ;  /* 0x000000020a027208 */ /* 0x000fe40004800000 */
[----:B------:R-:W-:-:S06]  /*10f0*/  FSEL R3, R11, R3, !P1 ;  /* 0x000000030b037208 */ /* 0x000fcc0004800000 */
[----:B-1----:R-:W-:-:S06]  /*1100*/  DSETP.GEU.AND P1, PT, R2, R12, PT ;  /* 0x0000000c0200722a */ /* 0x002fcc0003f2e000 */
[----:B------:R-:W-:Y:S02]  /*1110*/  FSEL R8, R12, R2, !P1 ;  /* 0x000000020c087208 */ /* 0x000fe40004800000 */
[----:B------:R-:W-:Y:S02]  /*1120*/  FSEL R9, R13, R3, !P1 ;  /* 0x000000030d097208 */ /* 0x000fe40004800000 */
[----:B------:R-:W1:Y:S04]  /*1130*/  LDS.64 R2, [UR4+0x40] ;  /* 0x00004004ff027984 */ /* 0x000e680008000a00 */
[----:B------:R-:W-:-:S06]  /*1140*/  DSETP.GEU.AND P1, PT, R8, R14, PT ;  /* 0x0000000e0800722a */ /* 0x000fcc0003f2e000 */
[----:B------:R-:W-:Y:S02]  /*1150*/  FSEL R8, R14, R8, !P1 ;  /* 0x000000080e087208 */ /* 0x000fe40004800000 */
[----:B------:R-:W-:-:S06]  /*1160*/  FSEL R9, R15, R9, !P1 ;  /* 0x000000090f097208 */ /* 0x000fcc0004800000 */
[----:B0-----:R-:W-:-:S06]  /*1170*/  DSETP.GEU.AND P1, PT, R8, R4, PT ;  /* 0x000000040800722a */ /* 0x001fcc0003f2e000 */
[----:B------:R-:W-:Y:S02]  /*1180*/  FSEL R4, R4, R8, !P1 ;  /* 0x0000000804047208 */ /* 0x000fe40004800000 */
[----:B------:R-:W-:-:S06]  /*1190*/  FSEL R5, R5, R9, !P1 ;  /* 0x0000000905057208 */ /* 0x000fcc0004800000 */
[----:B------:R-:W-:-:S06]  /*11a0*/  DSETP.GEU.AND P1, PT, R4, R6, PT ;  /* 0x000000060400722a */ /* 0x000fcc0003f2e000 */
[----:B------:R-:W-:Y:S02]  /*11b0*/  FSEL R4, R6, R4, !P1 ;  /* 0x0000000406047208 */ /* 0x000fe40004800000 */
[----:B------:R-:W-:-:S06]  /*11c0*/  FSEL R5, R7, R5, !P1 ;  /* 0x0000000507057208 */ /* 0x000fcc0004800000 */
[----:B-1----:R-:W-:-:S06]  /*11d0*/  DSETP.GEU.AND P1, PT, R4, R2, PT ;  /* 0x000000020400722a */ /* 0x002fcc0003f2e000 */
[----:B------:R-:W-:Y:S02]  /*11e0*/  FSEL R6, R2, R4, !P1 ;  /* 0x0000000402067208 */ /* 0x000fe40004800000 */
[----:B------:R-:W-:Y:S01]  /*11f0*/  FSEL R7, R3, R5, !P1 ;  /* 0x0000000503077208 */ /* 0x000fe20004800000 */
[----:B------:R-:W-:Y:S06]  /*1200*/  BRA `(.L_x_17) ;  /* 0x0000004800807947 */ /* 0x000fec0003800000 */
.L_x_16:
[----:B------:R-:W-:Y:S01]  /*1210*/  LOP3.LUT R0, R3, 0x3e0, RZ, 0xc0, !PT ;  /* 0x000003e003007812 */ /* 0x000fe200078ec0ff */
[----:B------:R-:W0:Y:S03]  /*1220*/  S2R R10, SR_LANEID ;  /* 0x00000000000a7919 */ /* 0x000e260000000000 */
[----:B------:R-:W-:Y:S01]  /*1230*/  LOP3.LUT R9, RZ, R0, RZ, 0x33, !PT ;  /* 0x00000000ff097212 */ /* 0x000fe200078e33ff */
[----:B------:R-:W-:-:S04]  /*1240*/  VIADD R5, R0, 0x20 ;  /* 0x0000002000057836 */ /* 0x000fc80000000000 */
[----:B------:R-:W-:Y:S01]  /*1250*/  IMAD.IADD R9, R9, 0x1, R4 ;  /* 0x0000000109097824 */ /* 0x000fe200078e0204 */
[----:B------:R-:W-:-:S04]  /*1260*/  ISETP.GT.AND P0, PT, R5, R4, PT ;  /* 0x000000040500720c */ /* 0x000fc80003f04270 */
[----:B------:R-:W-:-:S05]  /*1270*/  SEL R5, R9, 0x1f, P0 ;  /* 0x0000001f09057807 */ /* 0x000fca0000000000 */
[----:B-----5:R-:W-:Y:S04]  /*1280*/  SHFL.DOWN PT, R8, R6, 0x1, R5 ;  /* 0x0820000006087989 */ /* 0x020fe800000e0005 */
[----:B------:R-:W1:Y:S01]  /*1290*/  SHFL.DOWN PT, R9, R7, 0x1, R5 ;  /* 0x0820000007097989 */ /* 0x000e6200000e0005 */
[C---:B0-----:R-:W-:Y:S01]  /*12a0*/  ISETP.GE.AND P0, PT, R10.reuse, R5, PT ;  /* 0x000000050a00720c */ /* 0x041fe20003f06270 */
[----:B------:R-:W-:Y:S01]  /*12b0*/  VIADD R0, R10, 0x2 ;  /* 0x000000020a007836 */ /* 0x000fe20000000000 */
[----:B-1----:R-:W-:-:S06]  /*12c0*/  DSETP.GEU.AND P1, PT, R6, R8, PT ;  /* 0x000000080600722a */ /* 0x002fcc0003f2e000 */
[-C--:B------:R-:W-:Y:S02]  /*12d0*/  FSEL R11, R8, R6.reuse, !P1 ;  /* 0x00000006080b7208 */ /* 0x080fe40004800000 */
[-C--:B------:R-:W-:Y:S02]  /*12e0*/  FSEL R9, R9, R7.reuse, !P1 ;  /* 0x0000000709097208 */ /* 0x080fe40004800000 */
[----:B------:R-:W-:Y:S02]  /*12f0*/  FSEL R2, R11, R6, !P0 ;  /* 0x000000060b027208 */ /* 0x000fe40004000000 */
[----:B------:R-:W-:Y:S02]  /*1300*/  FSEL R11, R9, R7, !P0 ;  /* 0x00000007090b7208 */ /* 0x000fe40004000000 */
[----:B------:R-:W-:Y:S01]  /*1310*/  ISETP.GT.AND P0, PT, R0, R5, PT ;  /* 0x000000050000720c */ /* 0x000fe20003f04270 */
[----:B------:R-:W-:Y:S01]  /*1320*/  SHFL.DOWN PT, R8, R2, 0x2, R5 ;  /* 0x0840000002087989 */ /* 0x000fe200000e0005 */
[----:B------:R-:W-:-:S02]  /*1330*/  IMAD.MOV.U32 R6, RZ, RZ, R2 ;  /* 0x000000ffff067224 */ /* 0x000fc400078e0002 */
[----:B------:R-:W-:Y:S01]  /*1340*/  IMAD.MOV.U32 R7, RZ, RZ, R11 ;  /* 0x000000ffff077224 */ /* 0x000fe200078e000b */
[----:B------:R-:W0:Y:S01]  /*1350*/  SHFL.DOWN PT, R9, R11, 0x2, R5 ;  /* 0x084000000b097989 */ /* 0x000e2200000e0005 */
[----:B------:R-:W-:-:S04]  /*1360*/  VIADD R0, R10, 0x4 ;  /* 0x000000040a007836 */ /* 0x000fc80000000000 */
[----:B0-----:R-:W-:-:S06]  /*1370*/  DSETP.GEU.AND P1, PT, R6, R8, PT ;  /* 0x000000080600722a */ /* 0x001fcc0003f2e000 */
[----:B------:R-:W-:Y:S02]  /*1380*/  @!P0 FSEL R2, R8, R2, !P1 ;  /* 0x0000000208028208 */ /* 0x000fe40004800000 */
[----:B------:R-:W-:Y:S02]  /*1390*/  @!P0 FSEL R11, R9, R11, !P1 ;  /* 0x0000000b090b8208 */ /* 0x000fe40004800000 */
[----:B------:R-:W-:Y:S01]  /*13a0*/  ISETP.GT.AND P0, PT, R0, R5, PT ;  /* 0x000000050000720c */ /* 0x000fe20003f04270 */
[----:B------:R-:W-:Y:S01]  /*13b0*/  SHFL.DOWN PT, R6, R2, 0x4, R5 ;  /* 0x0880000002067989 */ /* 0x000fe200000e0005 */
[----:B------:R-:W-:Y:S02]  /*13c0*/  IMAD.MOV.U32 R8, RZ, RZ, R2 ;  /* 0x000000ffff087224 */ /* 0x000fe400078e0002 */
        /* <DEDUP_REMOVED lines=8> */
[----:B------:R-:W-:Y:S01]  /*1450*/  IMAD.MOV.U32 R8, RZ, RZ, R2 ;  /* 0x000000ffff087224 */ /* 0x000fe200078e0002 */
[C---:B------:R-:W-:Y:S01]  /*1460*/  ISETP.NE.AND P0, PT, R10.reuse, RZ, PT ;  /* 0x000000ff0a00720c */ /* 0x040fe20003f05270 */
[----:B------:R-:W-:Y:S01]  /*1470*/  IMAD.MOV.U32 R9, RZ, RZ, R11 ;  /* 0x000000ffff097224 */ /* 0x000fe200078e000b */
[----:B------:R-:W0:Y:S01]  /*1480*/  SHFL.DOWN PT, R7, R11, 0x8, R5 ;  /* 0x090000000b077989 */ /* 0x000e2200000e0005 */
[----:B------:R-:W-:-:S10]  /*1490*/  VIADD R0, R10, 0x10 ;  /* 0x000000100a007836 */ /* 0x000fd40000000000 */
[----:B------:R-:W1:Y:S01]  /*14a0*/  @!P0 S2R R13, SR_CgaCtaId ;  /* 0x00000000000d8919 */ /* 0x000e620000008800 */
[----:B0-----:R-:W-:-:S06]  /*14b0*/  DSETP.GEU.AND P2, PT, R8, R6, PT ;  /* 0x000000060800722a */ /* 0x001fcc0003f4e000 */
[----:B------:R-:W-:Y:S02]  /*14c0*/  @!P1 FSEL R2, R6, R2, !P2 ;  /* 0x0000000206029208 */ /* 0x000fe40005000000 */
[----:B------:R-:W-:Y:S02]  /*14d0*/  @!P1 FSEL R11, R7, R11, !P2 ;  /* 0x0000000b070b9208 */ /* 0x000fe40005000000 */
[----:B------:R-:W-:Y:S01]  /*14e0*/  ISETP.GT.AND P1, PT, R0, R5, PT ;  /* 0x000000050000720c */ /* 0x000fe20003f24270 */
[----:B------:R-:W-:Y:S01]  /*14f0*/  SHFL.DOWN PT, R6, R2, 0x10, R5 ;  /* 0x0a00000002067989 */ /* 0x000fe200000e0005 */
[----:B------:R-:W-:Y:S01]  /*1500*/  IMAD.MOV.U32 R8, RZ, RZ, R2 ;  /* 0x000000ffff087224 */ /* 0x000fe200078e0002 */
[----:B------:R-:W-:Y:S01]  /*1510*/  @!P0 SHF.R.U32.HI R0, RZ, 0x2, R3 ;  /* 0x00000002ff008819 */ /* 0x000fe20000011603 */
[----:B------:R-:W-:Y:S01]  /*1520*/  IMAD.MOV.U32 R9, RZ, RZ, R11 ;  /* 0x000000ffff097224 */ /* 0x000fe200078e000b */
[----:B------:R-:W0:Y:S02]  /*1530*/  SHFL.DOWN PT, R7, R11, 0x10, R5 ;  /* 0x0a0000000b077989 */ /* 0x000e2400000e0005 */
[----:B------:R-:W-:-:S03]  /*1540*/  @!P0 LOP3.LUT R0, R0, 0xf8, RZ, 0xc0, !PT ;  /* 0x000000f800008812 */ /* 0x000fc600078ec0ff */
[----:B0-----:R-:W-:Y:S01]  /*1550*/  DSETP.GEU.AND P2, PT, R8, R6, PT ;  /* 0x000000060800722a */ /* 0x001fe20003f4e000 */
[----:B------:R-:W-:-:S04]  /*1560*/  @!P0 MOV R8, 0x400 ;  /* 0x0000040000088802 */ /* 0x000fc80000000f00 */
[----:B-1----:R-:W-:Y:S02]  /*1570*/  @!P0 LEA R13, R13, R8, 0x18 ;  /* 0x000000080d0d8211 */ /* 0x002fe400078ec0ff */
[----:B------:R-:W-:Y:S02]  /*1580*/  @!P1 FSEL R2, R6, R2, !P2 ;  /* 0x0000000206029208 */ /* 0x000fe40005000000 */
[----:B------:R-:W-:Y:S01]  /*1590*/  @!P1 FSEL R11, R7, R11, !P2 ;  /* 0x0000000b070b9208 */ /* 0x000fe20005000000 */
[----:B------:R-:W-:Y:S02]  /*15a0*/  @!P0 IMAD.IADD R13, R0, 0x1, R13 ;  /* 0x00000001000d8824 */ /* 0x000fe400078e020d */
[----:B------:R-:W-:Y:S02]  /*15b0*/  IMAD.MOV.U32 R6, RZ, RZ, R2 ;  /* 0x000000ffff067224 */ /* 0x000fe400078e0002 */
[----:B------:R-:W-:-:S05]  /*15c0*/  IMAD.MOV.U32 R7, RZ, RZ, R11 ;  /* 0x000000ffff077224 */ /* 0x000fca00078e000b */
[----:B------:R3:W-:Y:S01]  /*15d0*/  @!P0 STS.64 [R13+0x8], R6 ;  /* 0x000008060d008388 */ /* 0x0007e20000000a00 */
[----:B------:R-:W-:Y:S01]  /*15e0*/  BAR.SYNC.DEFER_BLOCKING 0x0 ;  /* 0x0000000000007b1d */ /* 0x000fe20000010000 */
[----:B------:R-:W-:-:S13]  /*15f0*/  ISETP.NE.AND P0, PT, R3, RZ, PT ;  /* 0x000000ff0300720c */ /* 0x000fda0003f05270 */
[----:B---3--:R-:W-:Y:S05]  /*1600*/  @P0 BRA `(.L_x_17) ;  /* 0x0000004400800947 */ /* 0x008fea0003800000 */
[----:B------:R-:W0:Y:S01]  /*1610*/  S2UR UR5, SR_CgaCtaId ;  /* 0x00000000000579c3 */ /* 0x000e220000008800 */
[----:B------:R-:W-:Y:S01]  /*1620*/  UMOV UR4, 0x400 ;  /* 0x0000040000047882 */ /* 0x000fe20000000000 */
[----:B------:R-:W-:Y:S01]  /*1630*/  ISETP.GT.AND P2, PT, R4, 0x20, PT ;  /* 0x000000200400780c */ /* 0x000fe20003f44270 */
[----:B0-----:R-:W-:-:S09]  /*1640*/  ULEA UR4, UR5, UR4, 0x18 ;  /* 0x0000000405047291 */ /* 0x001fd2000f8ec0ff */
[----:B------:R-:W0:Y:S04]  /*1650*/  LDS.128 R16, [UR4+0x10] ;  /* 0x00001004ff107984 */ /* 0x000e280008000c00 */
[----:B------:R-:W1:Y:S04]  /*1660*/  LDS.128 R12, [UR4+0x20] ;  /* 0x00002004ff0c7984 */ /* 0x000e680008000c00 */
[----:B------:R-:W2:Y:S01]  /*1670*/  LDS.128 R8, [UR4+0x30] ;  /* 0x00003004ff087984 */ /* 0x000ea20008000c00 */
[----:B0-----:R-:W-:-:S06]  /*1680*/  DSETP.GEU.AND P1, PT, R6, R16, PT ;  /* 0x000000100600722a */ /* 0x001fcc0003f2e000 */
[-C--:B------:R-:W-:Y:S02]  /*1690*/  FSEL R3, R16, R6.reuse, !P1 ;  /* 0x0000000610037208 */ /* 0x080fe40004800000 */
[-C--:B------:R-:W-:Y:S02]  /*16a0*/  FSEL R17, R17, R7.reuse, !P1 ;  /* 0x0000000711117208 */ /* 0x080fe40004800000 */
[----:B------:R-:W-:Y:S02]  /*16b0*/  FSEL R6, R3, R6, P2 ;  /* 0x0000000603067208 */ /* 0x000fe40001000000 */
[----:B------:R-:W-:Y:S02]  /*16c0*/  FSEL R7, R17, R7, P2 ;  /* 0x0000000711077208 */ /* 0x000fe40001000000 */
[C---:B------:R-:W-:Y:S01]  /*16d0*/  ISETP.GT.AND P1, PT, R4.reuse, 0x40, PT ;  /* 0x000000400400780c */ /* 0x040fe20003f24270 */
[----:B------:R-:W-:Y:S01]  /*16e0*/  IMAD.MOV.U32 R2, RZ, RZ, R6 ;  /* 0x000000ffff027224 */ /* 0x000fe200078e0006 */
[----:B------:R-:W-:Y:S01]  /*16f0*/  ISETP.GT.AND P2, PT, R4, 0x60, PT ;  /* 0x000000600400780c */ /* 0x000fe20003f44270 */
[----:B------:R-:W-:-:S06]  /*1700*/  IMAD.MOV.U32 R3, RZ, RZ, R7 ;  /* 0x000000ffff037224 */ /* 0x000fcc00078e0007 */
[----:B------:R-:W-:-:S06]  /*1710*/  DSETP.GEU.AND P3, PT, R2, R18, PT ;  /* 0x000000120200722a */ /* 0x000fcc0003f6e000 */
[----:B------:R-:W-:Y:S02]  /*1720*/  @P1 FSEL R6, R18, R6, !P3 ;  /* 0x0000000612061208 */ /* 0x000fe40005800000 */
[----:B------:R-:W-:Y:S02]  /*1730*/  @P1 FSEL R7, R19, R7, !P3 ;  /* 0x0000000713071208 */ /* 0x000fe40005800000 */
[----:B------:R-:W-:Y:S01]  /*1740*/  ISETP.GT.AND P1, PT, R4, 0x80, PT ;  /* 0x000000800400780c */ /* 0x000fe20003f24270 */
[----:B------:R-:W-:Y:S02]  /*1750*/  IMAD.MOV.U32 R2, RZ, RZ, R6 ;  /* 0x000000ffff027224 */ /* 0x000fe400078e0006 */
[----:B------:R-:W-:-:S06]  /*1760*/  IMAD.MOV.U32 R3, RZ, RZ, R7 ;  /* 0x000000ffff037224 */ /* 0x000fcc00078e0007 */
[----:B-1----:R-:W-:Y:S01]  /*1770*/  DSETP.GEU.AND P3, PT, R2, R12, PT ;  /* 0x0000000c0200722a */ /* 0x002fe20003f6e000 */
[----:B------:R-:W0:Y:S05]  /*1780*/  LDS.64 R2, [UR4+0x40] ;  /* 0x00004004ff027984 */ /* 0x000e2a0008000a00 */
[----:B------:R-:W-:Y:S02]  /*1790*/  @P2 FSEL R6, R12, R6, !P3 ;  /* 0x000000060c062208 */ /* 0x000fe40005800000 */
[----:B------:R-:W-:Y:S02]  /*17a0*/  @P2 FSEL R7, R13, R7, !P3 ;  /* 0x000000070d072208 */ /* 0x000fe40005800000 */
[----:B------:R-:W-:-:S04]  /*17b0*/  ISETP.GT.AND P2, PT, R4, 0xa0, PT ;  /* 0x000000a00400780c */ /* 0x000fc80003f44270 */
[----:B------:R-:W-:-:S06]  /*17c0*/  DSETP.GEU.AND P3, PT, R6, R14, PT ;  /* 0x0000000e0600722a */ /* 0x000fcc0003f6e000 */
[----:B------:R-:W-:Y:S02]  /*17d0*/  @P1 FSEL R6, R14, R6, !P3 ;  /* 0x000000060e061208 */ /* 0x000fe40005800000 */
[----:B------:R-:W-:Y:S02]  /*17e0*/  @P1 FSEL R7, R15, R7, !P3 ;  /* 0x000000070f071208 */ /* 0x000fe40005800000 */
[----:B------:R-:W-:-:S04]  /*17f0*/  ISETP.GT.AND P1, PT, R4, 0xc0, PT ;  /* 0x000000c00400780c */ /* 0x000fc80003f24270 */
[----:B--2---:R-:W-:-:S06]  /*1800*/  DSETP.GEU.AND P3, PT, R6, R8, PT ;  /* 0x000000080600722a */ /* 0x004fcc0003f6e000 */
[----:B------:R-:W-:Y:S02]  /*1810*/  @P2 FSEL R6, R8, R6, !P3 ;  /* 0x0000000608062208 */ /* 0x000fe40005800000 */
[----:B------:R-:W-:Y:S02]  /*1820*/  @P2 FSEL R7, R9, R7, !P3 ;  /* 0x0000000709072208 */ /* 0x000fe40005800000 */
[----:B------:R-:W-:-:S04]  /*1830*/  ISETP.GT.AND P2, PT, R4, 0xe0, PT ;  /* 0x000000e00400780c */ /* 0x000fc80003f44270 */
[----:B------:R-:W-:-:S06]  /*1840*/  DSETP.GEU.AND P3, PT, R6, R10, PT ;  /* 0x0000000a0600722a */ /* 0x000fcc0003f6e000 */
[----:B------:R-:W-:Y:S02]  /*1850*/  @P1 FSEL R6, R10, R6, !P3 ;  /* 0x000000060a061208 */ /* 0x000fe40005800000 */
[----:B------:R-:W-:-:S03]  /*1860*/  @P1 FSEL R7, R11, R7, !P3 ;  /* 0x000000070b071208 */ /* 0x000fc60005800000 */
[----:B------:R-:W-:Y:S02]  /*1870*/  IMAD.MOV.U32 R4, RZ, RZ, R6 ;  /* 0x000000ffff047224 */ /* 0x000fe400078e0006 */
[----:B------:R-:W-:-:S06]  /*1880*/  IMAD.MOV.U32 R5, RZ, RZ, R7 ;  /* 0x000000ffff057224 */ /* 0x000fcc00078e0007 */
[----:B0-----:R-:W-:-:S06]  /*1890*/  DSETP.GEU.AND P1, PT, R4, R2, PT ;  /* 0x000000020400722a */ /* 0x001fcc0003f2e000 */
[----:B------:R-:W-:Y:S02]  /*18a0*/  @P2 FSEL R6, R2, R6, !P1 ;  /* 0x0000000602062208 */ /* 0x000fe40004800000 */
[----:B------:R-:W-:Y:S01]  /*18b0*/  @P2 FSEL R7, R3, R7, !P1 ;  /* 0x0000000703072208 */ /* 0x000fe20004800000 */
[----:B------:R-:W-:Y:S06]  /*18c0*/  BRA `(.L_x_17) ;  /* 0x0000004000d07947 */ /* 0x000fec0003800000 */
.L_x_3:
[----:B------:R-:W0:Y:S01]  /*18d0*/  S2R R0, SR_TID.X ;  /* 0x0000000000007919 */ /* 0x000e220000002100 */
[----:B------:R-:W1:Y:S02]  /*18e0*/  LDCU.64 UR4, c[0x0][0x380] ;  /* 0x00007000ff0477ac */ /* 0x000e640008000a00 */
[----:B-1----:R-:W-:Y:S02]  /*18f0*/  IMAD.U32 R2, RZ, RZ, UR4 ;  /* 0x00000004ff027e24 */ /* 0x002fe4000f8e00ff */
[----:B------:R-:W-:Y:S02]  /*1900*/  IMAD.U32 R3, RZ, RZ, UR5 ;  /* 0x00000005ff037e24 */ /* 0x000fe4000f8e00ff */
[----:B0-----:R-:W-:-:S04]  /*1910*/  IMAD.SHL.U32 R5, R0, 0x4, RZ ;  /* 0x0000000400057824 */ /* 0x001fc800078e00ff */
[----:B------:R-:W-:-:S05]  /*1920*/  IMAD.WIDE.U32 R6, R5, 0x8, R2 ;  /* 0x0000000805067825 */ /* 0x000fca00078e0002 */
[----:B------:R-:W2:Y:S04]  /*1930*/  LDG.E.128.CONSTANT R20, desc[UR6][R6.64] ;  /* 0x0000000606147981 */ /* 0x000ea8000c1e9d00 */
[----:B------:R-:W3:Y:S04]  /*1940*/  LDG.E.128.CONSTANT R12, desc[UR6][R6.64+0x10] ;  /* 0x00001006060c7981 */ /* 0x000ee8000c1e9d00 */
[----:B------:R-:W4:Y:S04]  /*1950*/  LDG.E.128.CONSTANT R8, desc[UR6][R6.64+0x2000] ;  /* 0x0020000606087981 */ /* 0x000f28000c1e9d00 */
[----:B------:R0:W5:Y:S01]  /*1960*/  LDG.E.128.CONSTANT R16, desc[UR6][R6.64+0x2010] ;  /* 0x0020100606107981 */ /* 0x000162000c1e9d00 */
[----:B------:R-:W-:Y:S01]  /*1970*/  ISETP.GE.U32.AND P1, PT, R4, 0x1000, PT ;  /* 0x000010000400780c */ /* 0x000fe20003f26070 */
[----:B------:R-:W-:Y:S01]  /*1980*/  UMOV UR4, 0x800 ;  /* 0x0000080000047882 */ /* 0x000fe20000000000 */
[----:B--2---:R-:W-:-:S06]  /*1990*/  DSETP.GEU.AND P0, PT, R20, R22, PT ;  /* 0x000000161400722a */ /* 0x004fcc0003f0e000 */
[----:B------:R-:W-:Y:S02]  /*19a0*/  FSEL R20, R22, R20, !P0 ;  /* 0x0000001416147208 */ /* 0x000fe40004000000 */
[----:B------:R-:W-:-:S06]  /*19b0*/  FSEL R21, R23, R21, !P0 ;  /* 0x0000001517157208 */ /* 0x000fcc0004000000 */
[----:B---3--:R-:W-:-:S06]  /*19c0*/  DSETP.GEU.AND P0, PT, R20, R12, PT ;  /* 0x0000000c1400722a */ /* 0x008fcc0003f0e000 */
[----:B------:R-:W-:Y:S02]  /*19d0*/  FSEL R12, R12, R20, !P0 ;  /* 0x000000140c0c7208 */ /* 0x000fe40004000000 */
[----:B------:R-:W-:-:S06]  /*19e0*/  FSEL R13, R13, R21, !P0 ;  /* 0x000000150d0d7208 */ /* 0x000fcc0004000000 */
[----:B------:R-:W-:-:S06]  /*19f0*/  DSETP.GEU.AND P0, PT, R12, R14, PT ;  /* 0x0000000e0c00722a */ /* 0x000fcc0003f0e000 */
[----:B------:R-:W-:Y:S02]  /*1a00*/  FSEL R12, R14, R12, !P0 ;  /* 0x0000000c0e0c7208 */ /* 0x000fe40004000000 */
[----:B------:R-:W-:-:S06]  /*1a10*/  FSEL R13, R15, R13, !P0 ;  /* 0x0000000d0f0d7208 */ /* 0x000fcc0004000000 */
[----:B----4-:R-:W-:-:S06]  /*1a20*/  DSETP.GEU.AND P0, PT, R12, R8, PT ;  /* 0x000000080c00722a */ /* 0x010fcc0003f0e000 */
[----:B0-----:R-:W-:Y:S02]  /*1a30*/  FSEL R6, R8, R12, !P0 ;  /* 0x0000000c08067208 */ /* 0x001fe40004000000 */
[----:B------:R-:W-:-:S06]  /*1a40*/  FSEL R7, R9, R13, !P0 ;  /* 0x0000000d09077208 */ /* 0x000fcc0004000000 */
[----:B------:R-:W-:-:S06]  /*1a50*/  DSETP.GEU.AND P0, PT, R6, R10, PT ;  /* 0x0000000a0600722a */ /* 0x000fcc0003f0e000 */
[----:B------:R-:W-:Y:S02]  /*1a60*/  FSEL R6, R10, R6, !P0 ;  /* 0x000000060a067208 */ /* 0x000fe40004000000 */
[----:B------:R-:W-:-:S06]  /*1a70*/  FSEL R7, R11, R7, !P0 ;  /* 0x000000070b077208 */ /* 0x000fcc0004000000 */
[----:B-----5:R-:W-:-:S06]  /*1a80*/  DSETP.GEU.AND P0, PT, R6, R16, PT ;  /* 0x000000100600722a */ /* 0x020fcc0003f0e000 */
[----:B------:R-:W-:Y:S02]  /*1a90*/  FSEL R6, R16, R6, !P0 ;  /* 0x0000000610067208 */ /* 0x000fe40004000000 */
[----:B------:R-:W-:-:S06]  /*1aa0*/  FSEL R7, R17, R7, !P0 ;  /* 0x0000000711077208 */ /* 0x000fcc0004000000 */
[----:B------:R-:W-:-:S06]  /*1ab0*/  DSETP.GEU.AND P0, PT, R6, R18, PT ;  /* 0x000000120600722a */ /* 0x000fcc0003f0e000 */
[----:B------:R-:W-:Y:S02]  /*1ac0*/  FSEL R6, R18, R6, !P0 ;  /* 0x0000000612067208 */ /* 0x000fe40004000000 */
[----:B------:R-:W-:Y:S01]  /*1ad0*/  FSEL R7, R19, R7, !P0 ;  /* 0x0000000713077208 */ /* 0x000fe20004000000 */
[----:B------:R-:W-:Y:S06]  /*1ae0*/  @!P1 BRA `(.L_x_18) ;  /* 0x0000000000a49947 */ /* 0x000fec0003800000 */
[----:B------:R-:W0:Y:S01]  /*1af0*/  LDC R24, c[0x0][0x390] ;  /* 0x0000e400ff187b82 */ /* 0x000e220000000800 */
[----:B------:R-:W-:Y:S01]  /*1b00*/  VIADD R25, R4, 0xfffff800 ;  /* 0xfffff80004197836 */ /* 0x000fe20000000000 */
[----:B------:R-:W-:-:S06]  /*1b10*/  UMOV UR4, 0x800 ;  /* 0x0000080000047882 */ /* 0x000fcc0000000000 */
[----:B------:R-:W1:Y:S02]  /*1b20*/  LDC.64 R2, c[0x0][0x380] ;  /* 0x0000e000ff027b82 */ /* 0x000e640000000a00 */
.L_x_20:
[----:B------:R-:W-:-:S04]  /*1b30*/  VIADD R27, R5, UR4 ;  /* 0x00000004051b7c36 */ /* 0x000fc80008000000 */
[----:B-1----:R-:W-:-:S05]  /*1b40*/  IMAD.WIDE.U32 R26, R27, 0x8, R2 ;  /* 0x000000081b1a7825 */ /* 0x002fca00078e0002 */
[----:B------:R-:W2:Y:S04]  /*1b50*/  LDG.E.128.CONSTANT R12, desc[UR6][R26.64] ;  /* 0x000000061a0c7981 */ /* 0x000ea8000c1e9d00 */
[----:B------:R-:W3:Y:S04]  /*1b60*/  LDG.E.128.CONSTANT R16, desc[UR6][R26.64+0x10] ;  /* 0x000010061a107981 */ /* 0x000ee8000c1e9d00 */
[----:B------:R-:W4:Y:S04]  /*1b70*/  LDG.E.128.CONSTANT R20, desc[UR6][R26.64+0x2000] ;  /* 0x002000061a147981 */ /* 0x000f28000c1e9d00 */
[----:B------:R-:W5:Y:S01]  /*1b80*/  LDG.E.128.CONSTANT R8, desc[UR6][R26.64+0x2010] ;  /* 0x002010061a087981 */ /* 0x000f62000c1e9d00 */
[----:B0-----:R-:W-:Y:S01]  /*1b90*/  IMAD.MOV.U32 R4, RZ, RZ, R24 ;  /* 0x000000ffff047224 */ /* 0x001fe200078e0018 */
[----:B--2---:R-:W-:-:S06]  /*1ba0*/  DSETP.GEU.AND P0, PT, R6, R12, PT ;  /* 0x0000000c0600722a */ /* 0x004fcc0003f0e000 */
[----:B------:R-:W-:Y:S02]  /*1bb0*/  FSEL R6, R12, R6, !P0 ;  /* 0x000000060c067208 */ /* 0x000fe40004000000 */
[----:B------:R-:W-:-:S06]  /*1bc0*/  FSEL R7, R13, R7, !P0 ;  /* 0x000000070d077208 */ /* 0x000fcc0004000000 */
[----:B------:R-:W-:-:S06]  /*1bd0*/  DSETP.GEU.AND P0, PT, R6, R14, PT ;  /* 0x0000000e0600722a */ /* 0x000fcc0003f0e000 */
        /* <DEDUP_REMOVED lines=14> */
[----:B-----5:R-:W-:-:S06]  /*1cc0*/  DSETP.GEU.AND P0, PT, R6, R8, PT ;  /* 0x000000080600722a */ /* 0x020fcc0003f0e000 */
[----:B------:R-:W-:Y:S01]  /*1cd0*/  FSEL R6, R8, R6, !P0 ;  /* 0x0000000608067208 */ /* 0x000fe20004000000 */
[----:B------:R-:W-:Y:S01]  /*1ce0*/  VIADD R8, R4, -UR4 ;  /* 0x8000000404087c36 */ /* 0x000fe20008000000 */
[----:B------:R-:W-:-:S04]  /*1cf0*/  FSEL R7, R9, R7, !P0 ;  /* 0x0000000709077208 */ /* 0x000fc80004000000 */
[----:B------:R-:W-:Y:S02]  /*1d00*/  ISETP.GE.AND P1, PT, R8, 0x800, PT ;  /* 0x000008000800780c */ /* 0x000fe40003f26270 */
[----:B------:R-:W-:-:S06]  /*1d10*/  DSETP.GEU.AND P0, PT, R6, R10, PT ;  /* 0x0000000a0600722a */ /* 0x000fcc0003f0e000 */
[----:B------:R-:W-:Y:S02]  /*1d20*/  FSEL R6, R10, R6, !P0 ;  /* 0x000000060a067208 */ /* 0x000fe40004000000 */
[----:B------:R-:W-:-:S03]  /*1d30*/  FSEL R7, R11, R7, !P0 ;  /* 0x000000070b077208 */ /* 0x000fc60004000000 */
[----:B------:R-:W-:Y:S05]  /*1d40*/  @!P1 BRA `(.L_x_19) ;  /* 0x0000000c00009947 */ /* 0x000fea0003800000 */
[----:B------:R-:W-:-:S06]  /*1d50*/  UIADD3 UR4, UPT, UPT, UR4, 0x800, URZ ;  /* 0x0000080004047890 */ /* 0x000fcc000fffe0ff */
[----:B------:R-:W-:-:S13]  /*1d60*/  ISETP.LT.AND P0, PT, R25, UR4, PT ;  /* 0x0000000419007c0c */ /* 0x000fda000bf01270 */
[----:B------:R-:W-:Y:S05]  /*1d70*/  @!P0 BRA `(.L_x_20) ;  /* 0xfffffffc006c8947 */ /* 0x000fea000383ffff */
.L_x_18:
[----:B------:R-:W-:-:S13]  /*1d80*/  ISETP.LE.AND P0, PT, R4, UR4, PT ;  /* 0x0000000404007c0c */ /* 0x000fda000bf03270 */
[----:B------:R-:W-:Y:S05]  /*1d90*/  @P0 BRA `(.L_x_19) ;  /* 0x0000000800ec0947 */ /* 0x000fea0003800000 */
[----:B------:R-:W-:Y:S01]  /*1da0*/  VIADD R41, R4, -UR4 ;  /* 0x8000000404297c36 */ /* 0x000fe20008000000 */
[----:B------:R-:W-:Y:S04]  /*1db0*/  BSSY.RECONVERGENT B1, `(.L_x_19) ;  /* 0x00000b9000017945 */ /* 0x000fe80003800200 */
[----:B------:R-:W-:-:S13]  /*1dc0*/  ISETP.GE.AND P0, PT, R0, R41, PT ;  /* 0x000000290000720c */ /* 0x000fda0003f06270 */
[----:B------:R-:W-:Y:S05]  /*1dd0*/  @P0 BRA `(.L_x_21) ;  /* 0x0000000800d80947 */ /* 0x000fea0003800000 */
[----:B------:R-:W-:Y:S01]  /*1de0*/  LOP3.LUT R5, RZ, R0, RZ, 0x33, !PT ;  /* 0x00000000ff057212 */ /* 0x000fe200078e33ff */
[----:B------:R-:W-:Y:S01]  /*1df0*/  BSSY.RECONVERGENT B2, `(.L_x_22) ;  /* 0x0000016000027945 */ /* 0x000fe20003800200 */
[----:B------:R-:W-:Y:S02]  /*1e00*/  IMAD.MOV.U32 R40, RZ, RZ, R0 ;  /* 0x000000ffff287224 */ /* 0x000fe400078e0000 */
[----:B------:R-:W-:-:S04]  /*1e10*/  IADD3 R4, PT, PT, R4, -UR4, R5 ;  /* 0x8000000404047c10 */ /* 0x000fc8000fffe005 */
[C---:B------:R-:W-:Y:S02]  /*1e20*/  LOP3.LUT R5, R4.reuse, 0x300, RZ, 0xc0, !PT ;  /* 0x0000030004057812 */ /* 0x040fe400078ec0ff */
[----:B------:R-:W-:Y:S02]  /*1e30*/  ISETP.GE.U32.AND P2, PT, R4, 0x300, PT ;  /* 0x000003000400780c */ /* 0x000fe40003f46070 */
[----:B------:R-:W-:-:S13]  /*1e40*/  ISETP.NE.AND P0, PT, R5, 0x300, PT ;  /* 0x000003000500780c */ /* 0x000fda0003f05270 */
[----:B------:R-:W-:Y:S05]  /*1e50*/  @!P0 BRA `(.L_x_23) ;  /* 0x00000000003c8947 */ /* 0x000fea0003800000 */
[----:B------:R-:W-:Y:S01]  /*1e60*/  LEA.HI R4, R4, 0x1, RZ, 0x18 ;  /* 0x0000000104047811 */ /* 0x000fe200078fc0ff */
[----:B------:R-:W-:Y:S02]  /*1e70*/  VIADD R9, R0, UR4 ;  /* 0x0000000400097c36 */ /* 0x000fe40008000000 */
[----:B------:R-:W-:Y:S01]  /*1e80*/  IMAD.MOV.U32 R40, RZ, RZ, R0 ;  /* 0x000000ffff287224 */ /* 0x000fe200078e0000 */
[----:B------:R-:W-:-:S05]  /*1e90*/  LOP3.LUT R4, R4, 0x3, RZ, 0xc0, !PT ;  /* 0x0000000304047812 */ /* 0x000fca00078ec0ff */
[----:B------:R-:W-:-:S07]  /*1ea0*/  IMAD.MOV R8, RZ, RZ, -R4 ;  /* 0x000000ffff087224 */ /* 0x000fce00078e0a04 */
.L_x_24:
[----:B------:R-:W-:-:S06]  /*1eb0*/  IMAD.WIDE.U32 R4, R9, 0x8, R2 ;  /* 0x0000000809047825 */ /* 0x000fcc00078e0002 */
[----:B------:R-:W2:Y:S01]  /*1ec0*/  LDG.E.64.CONSTANT R4, desc[UR6][R4.64] ;  /* 0x0000000604047981 */ /* 0x000ea2000c1e9b00 */
[----:B------:R-:W-:Y:S02]  /*1ed0*/  VIADD R8, R8, 0x1 ;  /* 0x0000000108087836 */ /* 0x000fe40000000000 */
[----:B------:R-:W-:Y:S02]  /*1ee0*/  VIADD R40, R40, 0x100 ;  /* 0x0000010028287836 */ /* 0x000fe40000000000 */
[----:B------:R-:W-:Y:S01]  /*1ef0*/  VIADD R9, R9, 0x100 ;  /* 0x0000010009097836 */ /* 0x000fe20000000000 */
[----:B------:R-:W-:Y:S01]  /*1f00*/  ISETP.NE.AND P1, PT, R8, RZ, PT ;  /* 0x000000ff0800720c */ /* 0x000fe20003f25270 */
[----:B--2---:R-:W-:-:S06]  /*1f10*/  DSETP.GEU.AND P0, PT, R6, R4, PT ;  /* 0x000000040600722a */ /* 0x004fcc0003f0e000 */
[----:B------:R-:W-:Y:S02]  /*1f20*/  FSEL R6, R4, R6, !P0 ;  /* 0x0000000604067208 */ /* 0x000fe40004000000 */
[----:B------:R-:W-:-:S04]  /*1f30*/  FSEL R7, R5, R7, !P0 ;  /* 0x0000000705077208 */ /* 0x000fc80004000000 */
[----:B------:R-:W-:Y:S05]  /*1f40*/  @P1 BRA `(.L_x_24) ;  /* 0xfffffffc00d81947 */ /* 0x000fea000383ffff */
.L_x_23:
[----:B------:R-:W-:Y:S05]  /*1f50*/  BSYNC.RECONVERGENT B2 ;  /* 0x0000000000027941 */ /* 0x000fea0003800200 */
.L_x_22:
[----:B------:R-:W-:Y:S05]  /*1f60*/  @!P2 BRA `(.L_x_21) ;  /* 0x000000080074a947 */ /* 0x000fea0003800000 */
[----:B------:R-:W0:Y:S01]  /*1f70*/  LDCU.64 UR8, c[0x0][0x380] ;  /* 0x00007000ff0877ac */ /* 0x000e220008000a00 */
[----:B------:R-:W-:Y:S01]  /*1f80*/  IMAD.IADD R9, R41, 0x1, -R40 ;  /* 0x0000000129097824 */ /* 0x000fe200078e0a28 */
[C---:B------:R-:W-:Y:S01]  /*1f90*/  IADD3 R5, P0, PT, R40.reuse, UR4, RZ ;  /* 0x0000000428057c10 */ /* 0x040fe2000ff1e0ff */
[----:B------:R-:W-:Y:S01]  /*1fa0*/  BSSY.RECONVERGENT B2, `(.L_x_25) ;  /* 0x0000059000027945 */ /* 0x000fe20003800200 */
[----:B------:R-:W-:Y:S02]  /*1fb0*/  VIADD R43, R40, UR4 ;  /* 0x00000004282b7c36 */ /* 0x000fe40008000000 */
[----:B------:R-:W-:Y:S01]  /*1fc0*/  ISETP.GT.AND P1, PT, R9, 0xc00, PT ;  /* 0x00000c000900780c */ /* 0x000fe20003f24270 */
[----:B------:R-:W-:Y:S01]  /*1fd0*/  IMAD.X R8, RZ, RZ, RZ, P0 ;  /* 0x000000ffff087224 */ /* 0x000fe200000e06ff */
[----:B0-----:R-:W-:-:S04]  /*1fe0*/  LEA R4, P0, R5, UR8, 0x3 ;  /* 0x0000000805047c11 */ /* 0x001fc8000f8018ff */
[----:B------:R-:W-:Y:S02]  /*1ff0*/  LEA.HI.X R5, R5, UR9, R8, 0x3, P0 ;  /* 0x0000000905057c11 */ /* 0x000fe400080f1c08 */
[----:B------:R-:W-:-:S05]  /*2000*/  IADD3 R4, P0, PT, R4, 0x1000, RZ ;  /* 0x0000100004047810 */ /* 0x000fca0007f1e0ff */
[----:B------:R-:W-:Y:S01]  /*2010*/  IMAD.X R5, RZ, RZ, R5, P0 ;  /* 0x000000ffff057224 */ /* 0x000fe200000e0605 */
[----:B------:R-:W-:Y:S01]  /*2020*/  PLOP3.LUT P0, PT, PT, PT, PT, 0x80, 0x8 ;  /* 0x000000000008781c */ /* 0x000fe20003f0f070 */
[----:B------:R-:W-:-:S12]  /*2030*/  @!P1 BRA `(.L_x_26) ;  /* 0x00000004003c9947 */ /* 0x000fd80003800000 */
[----:B------:R-:W-:Y:S01]  /*2040*/  PLOP3.LUT P0, PT, PT, PT, PT, 0x8, 0x80 ;  /* 0x000000000080781c */ /* 0x000fe20003f0e170 */
[----:B------:R-:W-:-:S12]  /*2050*/  VIADD R45, R41, 0xfffff400 ;  /* 0xfffff400292d7836 */ /* 0x000fd80000000000 */
.L_x_27:
[C---:B------:R-:W-:Y:S01]  /*2060*/  IMAD.WIDE.U32 R38, R43.reuse, 0x8, R2 ;  /* 0x000000082b267825 */ /* 0x040fe200078e0002 */
[----:B------:R-:W2:Y:S04]  /*2070*/  LDG.E.64.CONSTANT R8, desc[UR6][R4.64+-0x800] ;  /* 0xfff8000604087981 */ /* 0x000ea8000c1e9b00 */
[----:B------:R-:W3:Y:S04]  /*2080*/  LDG.E.64.CONSTANT R10, desc[UR6][R4.64] ;  /* 0x00000006040a7981 */ /* 0x000ee8000c1e9b00 */
[----:B------:R-:W4:Y:S01]  /*2090*/  LDG.E.64.CONSTANT R38, desc[UR6][R38.64] ;  /* 0x0000000626267981 */ /* 0x000f22000c1e9b00 */
[----:B------:R-:W-:-:S03]  /*20a0*/  VIADD R15, R43, 0x400 ;  /* 0x000004002b0f7836 */ /* 0x000fc60000000000 */
[----:B------:R-:W5:Y:S01]  /*20b0*/  LDG.E.64.CONSTANT R12, desc[UR6][R4.64+0x800] ;  /* 0x00080006040c7981 */ /* 0x000f62000c1e9b00 */
[----:B------:R-:W-:-:S03]  /*20c0*/  IMAD.WIDE.U32 R14, R15, 0x8, R2 ;  /* 0x000000080f0e7825 */ /* 0x000fc600078e0002 */
[----:B------:R-:W5:Y:S04]  /*20d0*/  LDG.E.64.CONSTANT R16, desc[UR6][R4.64+0x1800] ;  /* 0x0018000604107981 */ /* 0x000f68000c1e9b00 */
[----:B------:R-:W5:Y:S04]  /*20e0*/  LDG.E.64.CONSTANT R14, desc[UR6][R14.64] ;  /* 0x000000060e0e7981 */ /* 0x000f68000c1e9b00 */
[----:B------:R-:W5:Y:S01]  /*20f0*/  LDG.E.64.CONSTANT R18, desc[UR6][R4.64+0x2000] ;  /* 0x0020000604127981 */ /* 0x000f62000c1e9b00 */
        /* <DEDUP_REMOVED lines=11> */
[----:B------:R-:W5:Y:S04]  /*21b0*/  LDG.E.64.CONSTANT R34, desc[UR6][R4.64+0x6000] ;  /* 0x0060000604227981 */ /* 0x000f68000c1e9b00 */
[----:B------:R0:W5:Y:S01]  /*21c0*/  LDG.E.64.CONSTANT R36, desc[UR6][R4.64+0x6800] ;  /* 0x0068000604247981 */ /* 0x000162000c1e9b00 */
[----:B------:R-:W-:-:S05]  /*21d0*/  VIADD R40, R40, 0x1000 ;  /* 0x0000100028287836 */ /* 0x000fca0000000000 */
[----:B------:R-:W-:Y:S02]  /*21e0*/  ISETP.GE.AND P2, PT, R40, R45, PT ;  /* 0x0000002d2800720c */ /* 0x000fe40003f46270 */
[----:B0-----:R-:W-:Y:S01]  /*21f0*/  IADD3 R4, P3, PT, R4, 0x8000, RZ ;  /* 0x0000800004047810 */ /* 0x001fe20007f7e0ff */
[----:B------:R-:W-:-:S04]  /*2200*/  VIADD R43, R43, 0x1000 ;  /* 0x000010002b2b7836 */ /* 0x000fc80000000000 */
[----:B------:R-:W-:Y:S01]  /*2210*/  IMAD.X R5, RZ, RZ, R5, P3 ;  /* 0x000000ffff057224 */ /* 0x000fe200018e0605 */
[----:B----4-:R-:W-:-:S06]  /*2220*/  DSETP.GEU.AND P1, PT, R6, R38, PT ;  /* 0x000000260600722a */ /* 0x010fcc0003f2e000 */
[----:B------:R-:W-:Y:S02]  /*2230*/  FSEL R6, R38, R6, !P1 ;  /* 0x0000000626067208 */ /* 0x000fe40004800000 */
[----:B------:R-:W-:-:S06]  /*2240*/  FSEL R7, R39, R7, !P1 ;  /* 0x0000000727077208 */ /* 0x000fcc0004800000 */
[----:B--2---:R-:W-:-:S06]  /*2250*/  DSETP.GEU.AND P1, PT, R6, R8, PT ;  /* 0x000000080600722a */ /* 0x004fcc0003f2e000 */
[----:B------:R-:W-:Y:S02]  /*2260*/  FSEL R6, R8, R6, !P1 ;  /* 0x0000000608067208 */ /* 0x000fe40004800000 */
[----:B------:R-:W-:-:S06]  /*2270*/  FSEL R7, R9, R7, !P1 ;  /* 0x0000000709077208 */ /* 0x000fcc0004800000 */
[----:B---3--:R-:W-:-:S06]  /*2280*/  DSETP.GEU.AND P1, PT, R6, R10, PT ;  /* 0x0000000a0600722a */ /* 0x008fcc0003f2e000 */
[----:B------:R-:W-:Y:S02]  /*2290*/  FSEL R6, R10, R6, !P1 ;  /* 0x000000060a067208 */ /* 0x000fe40004800000 */
[----:B------:R-:W-:-:S06]  /*22a0*/  FSEL R7, R11, R7, !P1 ;  /* 0x000000070b077208 */ /* 0x000fcc0004800000 */
[----:B-----5:R-:W-:-:S06]  /*22b0*/  DSETP.GEU.AND P1, PT, R6, R12, PT ;  /* 0x0000000c0600722a */ /* 0x020fcc0003f2e000 */
        /* <DEDUP_REMOVED lines=39> */
.L_x_26:
[----:B------:R-:W-:Y:S05]  /*2530*/  BSYNC.RECONVERGENT B2 ;  /* 0x0000000000027941 */ /* 0x000fea0003800200 */
.L_x_25:
[----:B------:R-:W-:Y:S01]  /*2540*/  IMAD.IADD R8, R41, 0x1, -R40 ;  /* 0x0000000129087824 */ /* 0x000fe200078e0a28 */
[----:B------:R-:W-:Y:S04]  /*2550*/  BSSY.RECONVERGENT B2, `(.L_x_28) ;  /* 0x000002b000027945 */ /* 0x000fe80003800200 */
[----:B------:R-:W-:-:S13]  /*2560*/  ISETP.GT.AND P1, PT, R8, 0x400, PT ;  /* 0x000004000800780c */ /* 0x000fda0003f24270 */
[----:B------:R-:W-:Y:S05]  /*2570*/  @!P1 BRA `(.L_x_29) ;  /* 0x0000000000a09947 */ /* 0x000fea0003800000 */
        /* <DEDUP_REMOVED lines=9> */
[----:B------:R-:W5:Y:S04]  /*2610*/  LDG.E.64.CONSTANT R22, desc[UR6][R4.64+0x2000] ;  /* 0x0020000604167981 */ /* 0x000f68000c1e9b00 */
[----:B------:R0:W5:Y:S01]  /*2620*/  LDG.E.64.CONSTANT R8, desc[UR6][R4.64+0x2800] ;  /* 0x0028000604087981 */ /* 0x000162000c1e9b00 */
[----:B------:R-:W-:-:S02]  /*2630*/  VIADD R40, R40, 0x800 ;  /* 0x0000080028287836 */ /* 0x000fc40000000000 */
[----:B------:R-:W-:Y:S01]  /*2640*/  VIADD R43, R43, 0x800 ;  /* 0x000008002b2b7836 */ /* 0x000fe20000000000 */
[----:B0-----:R-:W-:-:S05]  /*2650*/  IADD3 R4, P2, PT, R4, 0x4000, RZ ;  /* 0x0000400004047810 */ /* 0x001fca0007f5e0ff */
        /* <DEDUP_REMOVED lines=22> */
[----:B------:R-:W-:Y:S01]  /*27c0*/  DSETP.GEU.AND P1, PT, R6, R8, PT ;  /* 0x000000080600722a */ /* 0x000fe20003f2e000 */
[----:B------:R-:W-:-:S05]  /*27d0*/  PLOP3.LUT P0, PT, PT, PT, PT, 0x8, 0x80 ;  /* 0x000000000080781c */ /* 0x000fca0003f0e170 */
[----:B------:R-:W-:Y:S02]  /*27e0*/  FSEL R6, R8, R6, !P1 ;  /* 0x0000000608067208 */ /* 0x000fe40004800000 */
[----:B------:R-:W-:-:S07]  /*27f0*/  FSEL R7, R9, R7, !P1 ;  /* 0x0000000709077208 */ /* 0x000fce0004800000 */
.L_x_29:
[----:B------:R-:W-:Y:S05]  /*2800*/  BSYNC.RECONVERGENT B2 ;  /* 0x0000000000027941 */ /* 0x000fea0003800200 */
.L_x_28:
[----:B------:R-:W-:-:S13]  /*2810*/  ISETP.LT.OR P0, PT, R40, R41, P0 ;  /* 0x000000292800720c */ /* 0x000fda0000701670 */
[----:B------:R-:W-:Y:S05]  /*2820*/  @!P0 BRA `(.L_x_21) ;  /* 0x0000000000448947 */ /* 0x000fea0003800000 */
[----:B------:R-:W-:Y:S01]  /*2830*/  IMAD.WIDE.U32 R2, R43, 0x8, R2 ;  /* 0x000000082b027825 */ /* 0x000fe200078e0002 */
[----:B------:R-:W2:Y:S04]  /*2840*/  LDG.E.64.CONSTANT R8, desc[UR6][R4.64+-0x800] ;  /* 0xfff8000604087981 */ /* 0x000ea8000c1e9b00 */
[----:B------:R-:W3:Y:S04]  /*2850*/  LDG.E.64.CONSTANT R10, desc[UR6][R4.64] ;  /* 0x00000006040a7981 */ /* 0x000ee8000c1e9b00 */
[----:B------:R-:W4:Y:S04]  /*2860*/  LDG.E.64.CONSTANT R2, desc[UR6][R2.64] ;  /* 0x0000000602027981 */ /* 0x000f28000c1e9b00 */
[----:B------:R-:W5:Y:S01]  /*2870*/  LDG.E.64.CONSTANT R12, desc[UR6][R4.64+0x800] ;  /* 0x00080006040c7981 */ /* 0x000f62000c1e9b00 */
        /* <DEDUP_REMOVED lines=11> */
[----:B------:R-:W-:-:S07]  /*2930*/  FSEL R7, R13, R3, !P0 ;  /* 0x000000030d077208 */ /* 0x000fce0004000000 */
.L_x_21:
[----:B------:R-:W-:Y:S05]  /*2940*/  BSYNC.RECONVERGENT B1 ;  /* 0x0000000000017941 */ /* 0x000fea0003800200 */
.L_x_19:
[----:B------:R-:W0:Y:S01]  /*2950*/  S2R R10, SR_LANEID ;  /* 0x00000000000a7919 */ /* 0x000e220000000000 */
[----:B------:R-:W-:Y:S04]  /*2960*/  SHFL.DOWN PT, R2, R6, 0x1, 0x1f ;  /* 0x08201f0006027f89 */ /* 0x000fe800000e0000 */
        /* <DEDUP_REMOVED lines=10> */
[----:B------:R-:W-:-:S02]  /*2a10*/  @!P2 MOV R7, 0x400 ;  /* 0x000004000007a802 */ /* 0x000fc40000000f00 */
        /* <DEDUP_REMOVED lines=8> */
[----:B------:R-:W-:Y:S01]  /*2aa0*/  SHFL.DOWN PT, R2, R4, 0x4, 0x1f ;  /* 0x08801f0004027f89 */ /* 0x000fe200000e0000 */
[----:B-1----:R-:W-:-:S03]  /*2ab0*/  @!P2 LEA R7, R8, R7, 0x18 ;  /* 0x000000070807a211 */ /* 0x002fc600078ec0ff */
[----:B------:R-:W0:Y:S02]  /*2ac0*/  SHFL.DOWN PT, R3, R5, 0x4, 0x1f ;  /* 0x08801f0005037f89 */ /* 0x000e2400000e0000 */
[----:B------:R-:W-:Y:S01]  /*2ad0*/  @!P2 IMAD.IADD R9, R6, 0x1, R7 ;  /* 0x000000010609a824 */ /* 0x000fe200078e0207 */
[----:B0-----:R-:W-:-:S06]  /*2ae0*/  DSETP.GEU.AND P0, PT, R4, R2, PT ;  /* 0x000000020400722a */ /* 0x001fcc0003f0e000 */
[----:B------:R-:W-:Y:S02]  /*2af0*/  @!P1 FSEL R4, R2, R4, !P0 ;  /* 0x0000000402049208 */ /* 0x000fe40004000000 */
[----:B------:R-:W-:Y:S02]  /*2b00*/  @!P1 FSEL R5, R3, R5, !P0 ;  /* 0x0000000503059208 */ /* 0x000fe40004000000 */
[----:B------:R-:W-:Y:S01]  /*2b10*/  ISETP.GT.AND P1, PT, R10, 0x17, PT ;  /* 0x000000170a00780c */ /* 0x000fe20003f24270 */
[----:B------:R-:W-:Y:S04]  /*2b20*/  SHFL.DOWN PT, R2, R4, 0x8, 0x1f ;  /* 0x09001f0004027f89 */ /* 0x000fe800000e0000 */
[----:B------:R-:W0:Y:S02]  /*2b30*/  SHFL.DOWN PT, R3, R5, 0x8, 0x1f ;  /* 0x09001f0005037f89 */ /* 0x000e2400000e0000 */
[----:B0-----:R-:W-:-:S06]  /*2b40*/  DSETP.GEU.AND P0, PT, R4, R2, PT ;  /* 0x000000020400722a */ /* 0x001fcc0003f0e000 */
[----:B------:R-:W-:Y:S02]  /*2b50*/  @!P1 FSEL R4, R2, R4, !P0 ;  /* 0x0000000402049208 */ /* 0x000fe40004000000 */
[----:B------:R-:W-:Y:S02]  /*2b60*/  @!P1 FSEL R5, R3, R5, !P0 ;  /* 0x0000000503059208 */ /* 0x000fe40004000000 */
[----:B------:R-:W-:Y:S01]  /*2b70*/  ISETP.GT.AND P1, PT, R10, 0xf, PT ;  /* 0x0000000f0a00780c */ /* 0x000fe20003f24270 */
[----:B------:R-:W-:Y:S04]  /*2b80*/  SHFL.DOWN PT, R2, R4, 0x10, 0x1f ;  /* 0x0a001f0004027f89 */ /* 0x000fe800000e0000 */
[----:B------:R-:W0:Y:S02]  /*2b90*/  SHFL.DOWN PT, R3, R5, 0x10, 0x1f ;  /* 0x0a001f0005037f89 */ /* 0x000e2400000e0000 */
[----:B0-----:R-:W-:-:S06]  /*2ba0*/  DSETP.GEU.AND P0, PT, R4, R2, PT ;  /* 0x000000020400722a */ /* 0x001fcc0003f0e000 */
[----:B------:R-:W-:Y:S02]  /*2bb0*/  FSEL R2, R2, R4, !P0 ;  /* 0x0000000402027208 */ /* 0x000fe40004000000 */
        /* <DEDUP_REMOVED lines=10> */
[----:B--2---:R-:W0:Y:S04]  /*2c60*/  LDS.128 R8, [UR4+0x10] ;  /* 0x00001004ff087984 */ /* 0x004e280008000c00 */
        /* <DEDUP_REMOVED lines=25> */
.L_x_2:
        /* <DEDUP_REMOVED lines=12> */
.L_x_32:
[----:B------:R-:W-:Y:S05]  /*2ec0*/  BSYNC.RECONVERGENT B1 ;  /* 0x0000000000017941 */ /* 0x000fea0003800200 */
.L_x_31:
        /* <DEDUP_REMOVED lines=17> */
.L_x_37:
        /* <DEDUP_REMOVED lines=12> */
.L_x_36:
[----:B------:R-:W-:Y:S05]  /*30a0*/  BSYNC.RECONVERGENT B2 ;  /* 0x0000000000027941 */ /* 0x000fea0003800200 */
.L_x_35:
        /* <DEDUP_REMOVED lines=9> */
.L_x_40:
        /* <DEDUP_REMOVED lines=74> */
.L_x_39:
[----:B------:R-:W-:Y:S05]  /*35e0*/  BSYNC.RECONVERGENT B2 ;  /* 0x0000000000027941 */ /* 0x000fea0003800200 */
.L_x_38:
        /* <DEDUP_REMOVED lines=42> */
.L_x_42:
[----:B------:R-:W-:Y:S05]  /*3890*/  BSYNC.RECONVERGENT B2 ;  /* 0x0000000000027941 */ /* 0x000fea0003800200 */
.L_x_41:
        /* <DEDUP_REMOVED lines=20> */
.L_x_34:
[----:B------:R-:W-:Y:S05]  /*39e0*/  BSYNC.RECONVERGENT B1 ;  /* 0x0000000000017941 */ /* 0x000fea0003800200 */
.L_x_33:
        /* <DEDUP_REMOVED lines=14> */
[----:B------:R-:W-:Y:S01]  /*3ad0*/  IMAD.MOV.U32 R2, RZ, RZ, R9 ;  /* 0x000000ffff027224 */ /* 0x000fe200078e0009 */
[----:B------:R-:W-:Y:S01]  /*3ae0*/  @!P2 MOV R4, 0x400 ;  /* 0x000004000004a802 */ /* 0x000fe20000000f00 */
[----:B------:R-:W-:Y:S01]  /*3af0*/  IMAD.MOV.U32 R3, RZ, RZ, R11 ;  /* 0x000000ffff037224 */ /* 0x000fe200078e000b */
[----:B------:R-:W0:Y:S01]  /*3b00*/  SHFL.DOWN PT, R7, R11, 0x2, 0x1f ;  /* 0x08401f000b077f89 */ /* 0x000e2200000e0000 */
[----:B------:R-:W-:Y:S01]  /*3b10*/  @!P2 SHF.R.U32.HI R0, RZ, 0x2, R5 ;  /* 0x00000002ff00a819 */ /* 0x000fe20000011605 */
[----:B------:R-:W1:Y:S03]  /*3b20*/  @!P2 S2R R13, SR_CgaCtaId ;  /* 0x00000000000da919 */ /* 0x000e660000008800 */
[----:B------:R-:W-:Y:S01]  /*3b30*/  @!P2 LOP3.LUT R0, R0, 0xf8, RZ, 0xc0, !PT ;  /* 0x000000f80000a812 */ /* 0x000fe200078ec0ff */
[----:B0-----:R-:W-:-:S06]  /*3b40*/  DSETP.GEU.AND P0, PT, R2, R6, PT ;  /* 0x000000060200722a */ /* 0x001fcc0003f0e000 */
[----:B------:R-:W-:Y:S02]  /*3b50*/  @!P1 FSEL R9, R6, R9, !P0 ;  /* 0x0000000906099208 */ /* 0x000fe40004000000 */
[----:B------:R-:W-:Y:S02]  /*3b60*/  @!P1 FSEL R11, R7, R11, !P0 ;  /* 0x0000000b070b9208 */ /* 0x000fe40004000000 */
[----:B------:R-:W-:Y:S01]  /*3b70*/  ISETP.GT.AND P1, PT, R8, 0x1b, PT ;  /* 0x0000001b0800780c */ /* 0x000fe20003f24270 */
[----:B------:R-:W-:Y:S01]  /*3b80*/  SHFL.DOWN PT, R2, R9, 0x4, 0x1f ;  /* 0x08801f0009027f89 */ /* 0x000fe200000e0000 */
[----:B------:R-:W-:Y:S01]  /*3b90*/  IMAD.MOV.U32 R6, RZ, RZ, R9 ;  /* 0x000000ffff067224 */ /* 0x000fe200078e0009 */
[----:B-1----:R-:W-:Y:S01]  /*3ba0*/  @!P2 LEA R13, R13, R4, 0x18 ;  /* 0x000000040d0da211 */ /* 0x002fe200078ec0ff */
[----:B------:R-:W-:Y:S01]  /*3bb0*/  IMAD.MOV.U32 R7, RZ, RZ, R11 ;  /* 0x000000ffff077224 */ /* 0x000fe200078e000b */
[----:B------:R-:W0:Y:S03]  /*3bc0*/  SHFL.DOWN PT, R3, R11, 0x4, 0x1f ;  /* 0x08801f000b037f89 */ /* 0x000e2600000e0000 */
[----:B------:R-:W-:-:S02]  /*3bd0*/  @!P2 IMAD.IADD R13, R0, 0x1, R13 ;  /* 0x00000001000da824 */ /* 0x000fc400078e020d */
[----:B0-----:R-:W-:-:S06]  /*3be0*/  DSETP.GEU.AND P0, PT, R6, R2, PT ;  /* 0x000000020600722a */ /* 0x001fcc0003f0e000 */
[----:B------:R-:W-:Y:S02]  /*3bf0*/  @!P1 FSEL R9, R2, R9, !P0 ;  /* 0x0000000902099208 */ /* 0x000fe40004000000 */
[----:B------:R-:W-:Y:S02]  /*3c00*/  @!P1 FSEL R11, R3, R11, !P0 ;  /* 0x0000000b030b9208 */ /* 0x000fe40004000000 */
[----:B------:R-:W-:Y:S01]  /*3c10*/  ISETP.GT.AND P1, PT, R8, 0x17, PT ;  /* 0x000000170800780c */ /* 0x000fe20003f24270 */
[----:B------:R-:W-:Y:S01]  /*3c20*/  SHFL.DOWN PT, R2, R9, 0x8, 0x1f ;  /* 0x09001f0009027f89 */ /* 0x000fe200000e0000 */
[----:B------:R-:W-:Y:S02]  /*3c30*/  IMAD.MOV.U32 R6, RZ, RZ, R9 ;  /* 0x000000ffff067224 */ /* 0x000fe400078e0009 */
[----:B------:R-:W-:Y:S01]  /*3c40*/  IMAD.MOV.U32 R7, RZ, RZ, R11 ;  /* 0x000000ffff077224 */ /* 0x000fe200078e000b */
[----:B------:R-:W0:Y:S05]  /*3c50*/  SHFL.DOWN PT, R3, R11, 0x8, 0x1f ;  /* 0x09001f000b037f89 */ /* 0x000e2a00000e0000 */
        /* <DEDUP_REMOVED lines=20> */
[----:B------:R-:W0:Y:S04]  /*3da0*/  LDS.128 R8, [UR4+0x10] ;  /* 0x00001004ff087984 */ /* 0x000e280008000c00 */
[----:B-1----:R-:W1:Y:S01]  /*3db0*/  LDS.128 R12, [UR4+0x20] ;  /* 0x00002004ff0c7984 */ /* 0x002e620008000c00 */
        /* <DEDUP_REMOVED lines=24> */
.L_x_43:
        /* <DEDUP_REMOVED lines=20> */
[----:B------:R-:W0:Y:S05]  /*4080*/  SHFL.DOWN PT, R7, R0, 0x2, R11 ;  /* 0x0840000000077989 */ /* 0x000e2a00000e000b */
[----:B0-----:R-:W-:-:S06]  /*4090*/  DSETP.GEU.AND P0, PT, R2, R6, PT ;  /* 0x000000060200722a */ /* 0x001fcc0003f0e000 */
[----:B------:R-:W-:Y:S01]  /*40a0*/  @!P1 FSEL R9, R6, R9, !P0 ;  /* 0x0000000906099208 */ /* 0x000fe20004000000 */
[----:B------:R-:W-:Y:S01]  /*40b0*/  VIADD R6, R8, 0x4 ;  /* 0x0000000408067836 */ /* 0x000fe20000000000 */
[----:B------:R-:W-:-:S03]  /*40c0*/  @!P1 FSEL R0, R7, R0, !P0 ;  /* 0x0000000007009208 */ /* 0x000fc60004000000 */
[----:B------:R-:W-:Y:S01]  /*40d0*/  SHFL.DOWN PT, R2, R9, 0x4, R11 ;  /* 0x0880000009027989 */ /* 0x000fe200000e000b */
[----:B------:R-:W-:Y:S01]  /*40e0*/  ISETP.GT.AND P1, PT, R6, R11, PT ;  /* 0x0000000b0600720c */ /* 0x000fe20003f24270 */
[----:B------:R-:W-:Y:S02]  /*40f0*/  IMAD.MOV.U32 R6, RZ, RZ, R9 ;  /* 0x000000ffff067224 */ /* 0x000fe400078e0009 */
[----:B------:R-:W0:Y:S01]  /*4100*/  SHFL.DOWN PT, R3, R0, 0x4, R11 ;  /* 0x0880000000037989 */ /* 0x000e2200000e000b */
[----:B------:R-:W-:-:S06]  /*4110*/  IMAD.MOV.U32 R7, RZ, RZ, R0 ;  /* 0x000000ffff077224 */ /* 0x000fcc00078e0000 */
[----:B0-----:R-:W-:Y:S01]  /*4120*/  DSETP.GEU.AND P0, PT, R6, R2, PT ;  /* 0x000000020600722a */ /* 0x001fe20003f0e000 */
[----:B------:R-:W-:-:S05]  /*4130*/  VIADD R6, R8, 0x8 ;  /* 0x0000000808067836 */ /* 0x000fca0000000000 */
        /* <DEDUP_REMOVED lines=15> */
[----:B------:R-:W-:Y:S02]  /*4230*/  IMAD.MOV.U32 R6, RZ, RZ, R9 ;  /* 0x000000ffff067224 */ /* 0x000fe400078e0009 */
[----:B------:R-:W-:Y:S01]  /*4240*/  IMAD.MOV.U32 R7, RZ, RZ, R0 ;  /* 0x000000ffff077224 */ /* 0x000fe200078e0000 */
[----:B------:R-:W0:Y:S05]  /*4250*/  SHFL.DOWN PT, R3, R0, 0x10, R11 ;  /* 0x0a00000000037989 */ /* 0x000e2a00000e000b */
[----:B0-----:R-:W-:Y:S01]  /*4260*/  DSETP.GEU.AND P1, PT, R6, R2, PT ;  /* 0x000000020600722a */ /* 0x001fe20003f2e000 */
[----:B------:R-:W-:-:S02]  /*4270*/  @!P0 MOV R7, 0x400 ;  /* 0x0000040000078802 */ /* 0x000fc40000000f00 */
[----:B------:R-:W-:Y:S02]  /*4280*/  @!P0 SHF.R.U32.HI R6, RZ, 0x2, R5 ;  /* 0x00000002ff068819 */ /* 0x000fe40000011605 */
[----:B-1----:R-:W-:Y:S02]  /*4290*/  @!P0 LEA R7, R10, R7, 0x18 ;  /* 0x000000070a078211 */ /* 0x002fe400078ec0ff */
[----:B------:R-:W-:Y:S02]  /*42a0*/  @!P0 LOP3.LUT R6, R6, 0xf8, RZ, 0xc0, !PT ;  /* 0x000000f806068812 */ /* 0x000fe400078ec0ff */
[----:B------:R-:W-:Y:S02]  /*42b0*/  @!P2 FSEL R9, R2, R9, !P1 ;  /* 0x000000090209a208 */ /* 0x000fe40004800000 */
[----:B------:R-:W-:Y:S01]  /*42c0*/  @!P2 FSEL R0, R3, R0, !P1 ;  /* 0x000000000300a208 */ /* 0x000fe20004800000 */
[----:B------:R-:W-:Y:S02]  /*42d0*/  @!P0 IMAD.IADD R3, R6, 0x1, R7 ;  /* 0x0000000106038824 */ /* 0x000fe400078e0207 */
[----:B------:R-:W-:-:S02]  /*42e0*/  IMAD.MOV.U32 R6, RZ, RZ, R9 ;  /* 0x000000ffff067224 */ /* 0x000fc400078e0009 */
[----:B------:R-:W-:-:S05]  /*42f0*/  IMAD.MOV.U32 R7, RZ, RZ, R0 ;  /* 0x000000ffff077224 */ /* 0x000fca00078e0000 */
[----:B------:R1:W-:Y:S01]  /*4300*/  @!P0 STS.64 [R3+0x8], R6 ;  /* 0x0000080603008388 */ /* 0x0003e20000000a00 */
[----:B------:R-:W-:Y:S01]  /*4310*/  BAR.SYNC.DEFER_BLOCKING 0x0 ;  /* 0x0000000000007b1d */ /* 0x000fe20000010000 */
[----:B------:R-:W-:-:S13]  /*4320*/  ISETP.NE.AND P0, PT, R5, RZ, PT ;  /* 0x000000ff0500720c */ /* 0x000fda0003f05270 */
[----:B-1----:R-:W-:Y:S05]  /*4330*/  @P0 BRA `(.L_x_17) ;  /* 0x0000001800340947 */ /* 0x002fea0003800000 */
[----:B------:R-:W0:Y:S01]  /*4340*/  S2UR UR5, SR_CgaCtaId ;  /* 0x00000000000579c3 */ /* 0x000e220000008800 */
[----:B------:R-:W-:Y:S01]  /*4350*/  UMOV UR4, 0x400 ;  /* 0x0000040000047882 */ /* 0x000fe20000000000 */
[C---:B------:R-:W-:Y:S02]  /*4360*/  ISETP.GT.AND P3, PT, R4.reuse, 0x20, PT ;  /* 0x000000200400780c */ /* 0x040fe40003f64270 */
        /* <DEDUP_REMOVED lines=10> */
[----:B------:R-:W-:Y:S01]  /*4410*/  ISETP.GT.AND P1, PT, R4, 0x60, PT ;  /* 0x000000600400780c */ /* 0x000fe20003f24270 */
[----:B------:R-:W-:Y:S02]  /*4420*/  IMAD.MOV.U32 R2, RZ, RZ, R6 ;  /* 0x000000ffff027224 */ /* 0x000fe400078e0006 */
        /* <DEDUP_REMOVED lines=29> */
.L_x_30:
[----:B------:R-:W0:Y:S01]  /*4600*/  S2R R41, SR_TID.X ;  /* 0x0000000000297919 */ /* 0x000e220000002100 */
[----:B------:R-:W0:Y:S02]  /*4610*/  LDC.64 R6, c[0x0][0x380] ;  /* 0x0000e000ff067b82 */ /* 0x000e240000000a00 */
[----:B0-----:R-:W-:-:S05]  /*4620*/  IMAD.WIDE.U32 R6, R41, 0x8, R6 ;  /* 0x0000000829067825 */ /* 0x001fca00078e0006 */
[----:B------:R-:W2:Y:S04]  /*4630*/  LDG.E.64.CONSTANT R20, desc[UR6][R6.64] ;  /* 0x0000000606147981 */ /* 0x000ea8000c1e9b00 */
[----:B------:R-:W2:Y:S04]  /*4640*/  LDG.E.64.CONSTANT R2, desc[UR6][R6.64+0x800] ;  /* 0x0008000606027981 */ /* 0x000ea8000c1e9b00 */
[----:B------:R-:W3:Y:S04]  /*4650*/  LDG.E.64.CONSTANT R8, desc[UR6][R6.64+0x1000] ;  /* 0x0010000606087981 */ /* 0x000ee8000c1e9b00 */
[----:B------:R-:W4:Y:S04]  /*4660*/  LDG.E.64.CONSTANT R10, desc[UR6][R6.64+0x1800] ;  /* 0x00180006060a7981 */ /* 0x000f28000c1e9b00 */
[----:B------:R-:W5:Y:S04]  /*4670*/  LDG.E.64.CONSTANT R12, desc[UR6][R6.64+0x2000] ;  /* 0x00200006060c7981 */ /* 0x000f68000c1e9b00 */
[----:B------:R-:W5:Y:S04]  /*4680*/  LDG.E.64.CONSTANT R14, desc[UR6][R6.64+0x2800] ;  /* 0x00280006060e7981 */ /* 0x000f68000c1e9b00 */
[----:B------:R-:W5:Y:S04]  /*4690*/  LDG.E.64.CONSTANT R16, desc[UR6][R6.64+0x3000] ;  /* 0x0030000606107981 */ /* 0x000f68000c1e9b00 */
[----:B------:R-:W5:Y:S01]  /*46a0*/  LDG.E.64.CONSTANT R18, desc[UR6][R6.64+0x3800] ;  /* 0x0038000606127981 */ /* 0x000f62000c1e9b00 */
[----:B------:R-:W-:Y:S01]  /*46b0*/  ISETP.GE.U32.AND P1, PT, R4, 0x1000, PT ;  /* 0x000010000400780c */ /* 0x000fe20003f26070 */
[----:B------:R-:W-:Y:S01]  /*46c0*/  IMAD.MOV.U32 R45, RZ, RZ, 0x800 ;  /* 0x00000800ff2d7424 */ /* 0x000fe200078e00ff */
[----:B--2---:R-:W-:-:S06]  /*46d0*/  DSETP.GEU.AND P0, PT, R20, R2, PT ;  /* 0x000000021400722a */ /* 0x004fcc0003f0e000 */
        /* <DEDUP_REMOVED lines=21> */
[----:B------:R-:W0:Y:S01]  /*4830*/  LDC R24, c[0x0][0x390] ;  /* 0x0000e400ff187b82 */ /* 0x000e220000000800 */
[----:B------:R-:W-:Y:S02]  /*4840*/  VIADD R0, R4, 0xfffff800 ;  /* 0xfffff80004007836 */ /* 0x000fe40000000000 */
[----:B------:R-:W-:-:S07]  /*4850*/  IMAD.MOV.U32 R45, RZ, RZ, 0x800 ;  /* 0x00000800ff2d7424 */ /* 0x000fce00078e00ff */
.L_x_46:
[----:B------:R-:W-:-:S05]  /*4860*/  IMAD.WIDE R4, R45, 0x8, R6 ;  /* 0x000000082d047825 */ /* 0x000fca00078e0206 */
[----:B------:R-:W2:Y:S04]  /*4870*/  LDG.E.64.CONSTANT R10, desc[UR6][R4.64] ;  /* 0x00000006040a7981 */ /* 0x000ea8000c1e9b00 */
[----:B------:R-:W3:Y:S04]  /*4880*/  LDG.E.64.CONSTANT R12, desc[UR6][R4.64+0x800] ;  /* 0x00080006040c7981 */ /* 0x000ee8000c1e9b00 */
[----:B------:R-:W4:Y:S04]  /*4890*/  LDG.E.64.CONSTANT R14, desc[UR6][R4.64+0x1000] ;  /* 0x00100006040e7981 */ /* 0x000f28000c1e9b00 */
[----:B------:R-:W5:Y:S04]  /*48a0*/  LDG.E.64.CONSTANT R16, desc[UR6][R4.64+0x1800] ;  /* 0x0018000604107981 */ /* 0x000f68000c1e9b00 */
[----:B------:R-:W5:Y:S04]  /*48b0*/  LDG.E.64.CONSTANT R18, desc[UR6][R4.64+0x2000] ;  /* 0x0020000604127981 */ /* 0x000f68000c1e9b00 */
[----:B------:R-:W5:Y:S04]  /*48c0*/  LDG.E.64.CONSTANT R20, desc[UR6][R4.64+0x2800] ;  /* 0x0028000604147981 */ /* 0x000f68000c1e9b00 */
[----:B------:R-:W5:Y:S04]  /*48d0*/  LDG.E.64.CONSTANT R22, desc[UR6][R4.64+0x3000] ;  /* 0x0030000604167981 */ /* 0x000f68000c1e9b00 */
[----:B------:R0:W5:Y:S02]  /*48e0*/  LDG.E.64.CONSTANT R8, desc[UR6][R4.64+0x3800] ;  /* 0x0038000604087981 */ /* 0x000164000c1e9b00 */
[----:B0-----:R-:W-:-:S04]  /*48f0*/  IMAD.MOV.U32 R4, RZ, RZ, R24 ;  /* 0x000000ffff047224 */ /* 0x001fc800078e0018 */
[----:B------:R-:W-:-:S05]  /*4900*/  IMAD.IADD R5, R4, 0x1, -R45 ;  /* 0x0000000104057824 */ /* 0x000fca00078e0a2d */
[----:B------:R-:W-:Y:S01]  /*4910*/  ISETP.GE.AND P1, PT, R5, 0x800, PT ;  /* 0x000008000500780c */ /* 0x000fe20003f26270 */
        /* <DEDUP_REMOVED lines=25> */
[----:B------:R-:W-:-:S05]  /*4ab0*/  VIADD R45, R45, 0x800 ;  /* 0x000008002d2d7836 */ /* 0x000fca0000000000 */
[----:B------:R-:W-:-:S13]  /*4ac0*/  ISETP.GT.AND P0, PT, R45, R0, PT ;  /* 0x000000002d00720c */ /* 0x000fda0003f04270 */
[----:B------:R-:W-:Y:S05]  /*4ad0*/  @!P0 BRA `(.L_x_46) ;  /* 0xfffffffc00608947 */ /* 0x000fea000383ffff */
.L_x_44:
[----:B------:R-:W-:-:S13]  /*4ae0*/  ISETP.GE.AND P0, PT, R45, R4, PT ;  /* 0x000000042d00720c */ /* 0x000fda0003f06270 */
[----:B------:R-:W-:Y:S05]  /*4af0*/  @P0 BRA `(.L_x_45) ;  /* 0x0000000800fc0947 */ /* 0x000fea0003800000 */
[----:B------:R-:W-:Y:S01]  /*4b00*/  IMAD.IADD R0, R4, 0x1, -R45 ;  /* 0x0000000104007824 */ /* 0x000fe200078e0a2d */
[----:B------:R-:W-:Y:S04]  /*4b10*/  BSSY.RECONVERGENT B1, `(.L_x_45) ;  /* 0x00000bd000017945 */ /* 0x000fe80003800200 */
[----:B------:R-:W-:-:S13]  /*4b20*/  ISETP.GE.AND P0, PT, R41, R0, PT ;  /* 0x000000002900720c */ /* 0x000fda0003f06270 */
[----:B------:R-:W-:Y:S05]  /*4b30*/  @P0 BRA `(.L_x_47) ;  /* 0x0000000800e80947 */ /* 0x000fea0003800000 */
[----:B------:R-:W-:Y:S01]  /*4b40*/  LOP3.LUT R5, RZ, R41, RZ, 0x33, !PT ;  /* 0x00000029ff057212 */ /* 0x000fe200078e33ff */
[----:B------:R-:W-:Y:S01]  /*4b50*/  BSSY.RECONVERGENT B2, `(.L_x_48) ;  /* 0x0000017000027945 */ /* 0x000fe20003800200 */
[----:B------:R-:W-:Y:S02]  /*4b60*/  IMAD.MOV.U32 R43, RZ, RZ, R41 ;  /* 0x000000ffff2b7224 */ /* 0x000fe400078e0029 */
[----:B------:R-:W-:-:S04]  /*4b70*/  IADD3 R4, PT, PT, -R45, R4, R5 ;  /* 0x000000042d047210 */ /* 0x000fc80007ffe105 */
[C---:B------:R-:W-:Y:S02]  /*4b80*/  LOP3.LUT R5, R4.reuse, 0x300, RZ, 0xc0, !PT ;  /* 0x0000030004057812 */ /* 0x040fe400078ec0ff */
[----:B------:R-:W-:Y:S02]  /*4b90*/  ISETP.GE.U32.AND P2, PT, R4, 0x300, PT ;  /* 0x000003000400780c */ /* 0x000fe40003f46070 */
[----:B------:R-:W-:-:S13]  /*4ba0*/  ISETP.NE.AND P0, PT, R5, 0x300, PT ;  /* 0x000003000500780c */ /* 0x000fda0003f05270 */
[----:B------:R-:W-:Y:S05]  /*4bb0*/  @!P0 BRA `(.L_x_49) ;  /* 0x0000000000408947 */ /* 0x000fea0003800000 */
[----:B------:R-:W0:Y:S01]  /*4bc0*/  LDC.64 R6, c[0x0][0x380] ;  /* 0x0000e000ff067b82 */ /* 0x000e220000000a00 */
[----:B------:R-:W-:Y:S01]  /*4bd0*/  LEA.HI R4, R4, 0x1, RZ, 0x18 ;  /* 0x0000000104047811 */ /* 0x000fe200078fc0ff */
[----:B------:R-:W-:Y:S02]  /*4be0*/  IMAD.IADD R9, R41, 0x1, R45 ;  /* 0x0000000129097824 */ /* 0x000fe400078e022d */
[----:B------:R-:W-:Y:S01]  /*4bf0*/  IMAD.MOV.U32 R43, RZ, RZ, R41 ;  /* 0x000000ffff2b7224 */ /* 0x000fe200078e0029 */
[----:B------:R-:W-:-:S05]  /*4c00*/  LOP3.LUT R4, R4, 0x3, RZ, 0xc0, !PT ;  /* 0x0000000304047812 */ /* 0x000fca00078ec0ff */
[----:B------:R-:W-:-:S07]  /*4c10*/  IMAD.MOV R8, RZ, RZ, -R4 ;  /* 0x000000ffff087224 */ /* 0x000fce00078e0a04 */
.L_x_50:
[----:B0-----:R-:W-:-:S06]  /*4c20*/  IMAD.WIDE.U32 R4, R9, 0x8, R6 ;  /* 0x0000000809047825 */ /* 0x001fcc00078e0006 */
        /* <DEDUP_REMOVED lines=9> */
.L_x_49:
[----:B------:R-:W-:Y:S05]  /*4cc0*/  BSYNC.RECONVERGENT B2 ;  /* 0x0000000000027941 */ /* 0x000fea0003800200 */
.L_x_48:
[----:B------:R-:W-:Y:S05]  /*4cd0*/  @!P2 BRA `(.L_x_47) ;  /* 0x000000080080a947 */ /* 0x000fea0003800000 */
[----:B------:R-:W0:Y:S01]  /*4ce0*/  LDCU.64 UR4, c[0x0][0x380] ;  /* 0x00007000ff0477ac */ /* 0x000e220008000a00 */
[----:B------:R-:W-:Y:S01]  /*4cf0*/  IMAD.IADD R7, R0, 0x1, -R43 ;  /* 0x0000000100077824 */ /* 0x000fe200078e0a2b */
[C---:B------:R-:W-:Y:S01]  /*4d00*/  IADD3 R5, P0, PT, R43.reuse, R45, RZ ;  /* 0x0000002d2b057210 */ /* 0x040fe20007f1e0ff */
[----:B------:R-:W-:Y:S01]  /*4d10*/  BSSY.RECONVERGENT B2, `(.L_x_51) ;  /* 0x000005a000027945 */ /* 0x000fe20003800200 */
[----:B------:R-:W-:Y:S02]  /*4d20*/  IMAD.IADD R45, R43, 0x1, R45 ;  /* 0x000000012b2d7824 */ /* 0x000fe400078e022d */
        /* <DEDUP_REMOVED lines=8> */
[----:B------:R-:W0:Y:S01]  /*4db0*/  LDC.64 R6, c[0x0][0x380] ;  /* 0x0000e000ff067b82 */ /* 0x000e220000000a00 */
[----:B------:R-:W-:Y:S01]  /*4dc0*/  PLOP3.LUT P0, PT, PT, PT, PT, 0x8, 0x80 ;  /* 0x000000000080781c */ /* 0x000fe20003f0e170 */
[----:B------:R-:W-:-:S12]  /*4dd0*/  VIADD R40, R0, 0xfffff400 ;  /* 0xfffff40000287836 */ /* 0x000fd80000000000 */
.L_x_53:
[C---:B0-----:R-:W-:Y:S01]  /*4de0*/  IMAD.WIDE.U32 R38, R45.reuse, 0x8, R6 ;  /* 0x000000082d267825 */ /* 0x041fe200078e0006 */
        /* <DEDUP_REMOVED lines=76> */
.L_x_52:
[----:B------:R-:W-:Y:S05]  /*52b0*/  BSYNC.RECONVERGENT B2 ;  /* 0x0000000000027941 */ /* 0x000fea0003800200 */
.L_x_51:
[----:B------:R-:W-:Y:S01]  /*52c0*/  IMAD.IADD R6, R0, 0x1, -R43 ;  /* 0x0000000100067824 */ /* 0x000fe200078e0a2b */
[----:B------:R-:W-:Y:S04]  /*52d0*/  BSSY.RECONVERGENT B2, `(.L_x_54) ;  /* 0x000002c000027945 */ /* 0x000fe80003800200 */
[----:B------:R-:W-:-:S13]  /*52e0*/  ISETP.GT.AND P1, PT, R6, 0x400, PT ;  /* 0x000004000600780c */ /* 0x000fda0003f24270 */
[----:B------:R-:W-:Y:S05]  /*52f0*/  @!P1 BRA `(.L_x_55) ;  /* 0x0000000000a49947 */ /* 0x000fea0003800000 */
[----:B------:R-:W0:Y:S01]  /*5300*/  LDC.64 R16, c[0x0][0x380] ;  /* 0x0000e000ff107b82 */ /* 0x000e220000000a00 */
[----:B------:R-:W2:Y:S04]  /*5310*/  LDG.E.64.CONSTANT R10, desc[UR6][R4.64+-0x800] ;  /* 0xfff80006040a7981 */ /* 0x000ea8000c1e9b00 */
[----:B------:R-:W3:Y:S01]  /*5320*/  LDG.E.64.CONSTANT R12, desc[UR6][R4.64] ;  /* 0x00000006040c7981 */ /* 0x000ee2000c1e9b00 */
[----:B------:R-:W-:-:S03]  /*5330*/  VIADD R7, R45, 0x400 ;  /* 0x000004002d077836 */ /* 0x000fc60000000000 */
[----:B------:R-:W4:Y:S04]  /*5340*/  LDG.E.64.CONSTANT R14, desc[UR6][R4.64+0x800] ;  /* 0x00080006040e7981 */ /* 0x000f28000c1e9b00 */
[----:B------:R-:W5:Y:S04]  /*5350*/  LDG.E.64.CONSTANT R18, desc[UR6][R4.64+0x1800] ;  /* 0x0018000604127981 */ /* 0x000f68000c1e9b00 */
[----:B------:R-:W5:Y:S01]  /*5360*/  LDG.E.64.CONSTANT R20, desc[UR6][R4.64+0x2000] ;  /* 0x0020000604147981 */ /* 0x000f62000c1e9b00 */
[----:B0-----:R-:W-:-:S06]  /*5370*/  IMAD.WIDE.U32 R8, R45, 0x8, R16 ;  /* 0x000000082d087825 */ /* 0x001fcc00078e0010 */
[----:B------:R-:W2:Y:S01]  /*5380*/  LDG.E.64.CONSTANT R8, desc[UR6][R8.64] ;  /* 0x0000000608087981 */ /* 0x000ea2000c1e9b00 */
[----:B------:R-:W-:-:S03]  /*5390*/  IMAD.WIDE.U32 R16, R7, 0x8, R16 ;  /* 0x0000000807107825 */ /* 0x000fc600078e0010 */
[----:B------:R0:W5:Y:S04]  /*53a0*/  LDG.E.64.CONSTANT R6, desc[UR6][R4.64+0x2800] ;  /* 0x0028000604067981 */ /* 0x000168000c1e9b00 */
[----:B------:R-:W5:Y:S01]  /*53b0*/  LDG.E.64.CONSTANT R16, desc[UR6][R16.64] ;  /* 0x0000000610107981 */ /* 0x000f62000c1e9b00 */
[----:B------:R-:W-:Y:S01]  /*53c0*/  VIADD R43, R43, 0x800 ;  /* 0x000008002b2b7836 */ /* 0x000fe20000000000 */
[----:B0-----:R-:W-:Y:S01]  /*53d0*/  IADD3 R4, P2, PT, R4, 0x4000, RZ ;  /* 0x0000400004047810 */ /* 0x001fe20007f5e0ff */
[----:B------:R-:W-:-:S04]  /*53e0*/  VIADD R45, R45, 0x800 ;  /* 0x000008002d2d7836 */ /* 0x000fc80000000000 */
[----:B------:R-:W-:Y:S01]  /*53f0*/  IMAD.X R5, RZ, RZ, R5, P2 ;  /* 0x000000ffff057224 */ /* 0x000fe200010e0605 */
        /* <DEDUP_REMOVED lines=25> */
.L_x_55:
[----:B------:R-:W-:Y:S05]  /*5590*/  BSYNC.RECONVERGENT B2 ;  /* 0x0000000000027941 */ /* 0x000fea0003800200 */
.L_x_54:
[----:B------:R-:W-:-:S13]  /*55a0*/  ISETP.LT.OR P0, PT, R43, R0, P0 ;  /* 0x000000002b00720c */ /* 0x000fda0000701670 */
[----:B------:R-:W-:Y:S05]  /*55b0*/  @!P0 BRA `(.L_x_47) ;  /* 0x0000000000488947 */ /* 0x000fea0003800000 */
[----:B------:R-:W0:Y:S01]  /*55c0*/  LDC.64 R6, c[0x0][0x380] ;  /* 0x0000e000ff067b82 */ /* 0x000e220000000a00 */
[----:B------:R-:W2:Y:S04]  /*55d0*/  LDG.E.64.CONSTANT R8, desc[UR6][R4.64+-0x800] ;  /* 0xfff8000604087981 */ /* 0x000ea8000c1e9b00 */
[----:B------:R-:W3:Y:S04]  /*55e0*/  LDG.E.64.CONSTANT R10, desc[UR6][R4.64] ;  /* 0x00000006040a7981 */ /* 0x000ee8000c1e9b00 */
[----:B------:R-:W4:Y:S01]  /*55f0*/  LDG.E.64.CONSTANT R12, desc[UR6][R4.64+0x800] ;  /* 0x00080006040c7981 */ /* 0x000f22000c1e9b00 */
[----:B0-----:R-:W-:-:S06]  /*5600*/  IMAD.WIDE.U32 R6, R45, 0x8, R6 ;  /* 0x000000082d067825 */ /* 0x001fcc00078e0006 */
[----:B------:R-:W5:Y:S02]  /*5610*/  LDG.E.64.CONSTANT R6, desc[UR6][R6.64] ;  /* 0x0000000606067981 */ /* 0x000f64000c1e9b00 */
[----:B-----5:R-:W-:-:S06]  /*5620*/  DSETP.GEU.AND P0, PT, R2, R6, PT ;  /* 0x000000060200722a */ /* 0x020fcc0003f0e000 */
        /* <DEDUP_REMOVED lines=10> */
[----:B------:R-:W-:-:S07]  /*56d0*/  FSEL R3, R13, R3, !P0 ;  /* 0x000000030d037208 */ /* 0x000fce0004000000 */
.L_x_47:
[----:B------:R-:W-:Y:S05]  /*56e0*/  BSYNC.RECONVERGENT B1 ;  /* 0x0000000000017941 */ /* 0x000fea0003800200 */
.L_x_45:
        /* <DEDUP_REMOVED lines=54> */
[----:B------:R-:W1:Y:S01]  /*5a50*/  S2UR UR5, SR_CgaCtaId ;  /* 0x00000000000579c3 */ /* 0x000e620000008800 */
[----:B------:R-:W-:Y:S02]  /*5a60*/  UMOV UR4, 0x400 ;  /* 0x0000040000047882 */ /* 0x000fe40000000000 */
[----:B-1----:R-:W-:-:S09]  /*5a70*/  ULEA UR4, UR5, UR4, 0x18 ;  /* 0x0000000405047291 */ /* 0x002fd2000f8ec0ff */
[----:B0-----:R-:W0:Y:S04]  /*5a80*/  LDS.128 R8, [UR4+0x10] ;  /* 0x00001004ff087984 */ /* 0x001e280008000c00 */
        /* <DEDUP_REMOVED lines=23> */
[----:B------:R-:W-:-:S07]  /*5c00*/  FSEL R7, R3, R5, !P1 ;  /* 0x0000000503077208 */ /* 0x000fce0004800000 */
.L_x_17:
[----:B------:R-:W-:Y:S05]  /*5c10*/  BSYNC.RECONVERGENT B0 ;  /* 0x0000000000007941 */ /* 0x000fea0003800200 */
.L_x_1:
[----:B------:R-:W-:Y:S05]  /*5c20*/  @P0 EXIT ;  /* 0x000000000000094d */ /* 0x000fea0003800000 */
[----:B------:R-:W4:Y:S01]  /*5c30*/  LDCU.64 UR8, c[0x0][0x398] ;  /* 0x00007300ff0877ac */ /* 0x000f220008000a00 */
[----:B---3--:R-:W3:Y:S01]  /*5c40*/  LDC.64 R4, c[0x0][0x388] ;  /* 0x0000e200ff047b82 */ /* 0x008ee20000000a00 */
[----:B------:R-:W0:Y:S01]  /*5c50*/  LDCU.64 UR4, c[0x0][0x398] ;  /* 0x00007300ff0477ac */ /* 0x000e220008000a00 */
[----:B----4-:R-:W-:-:S06]  /*5c60*/  DSETP.GT.AND P0, PT, R6, UR8, PT ;  /* 0x0000000806007e2a */ /* 0x010fcc000bf04000 */
[----:B012---:R-:W-:Y:S02]  /*5c70*/  FSEL R2, R6, UR4, P0 ;  /* 0x0000000406027c08 */ /* 0x007fe40008000000 */
[----:B------:R-:W-:-:S05]  /*5c80*/  FSEL R3, R7, UR5, P0 ;  /* 0x0000000507037c08 */ /* 0x000fca0008000000 */
[----:B---3--:R-:W-:Y:S01]  /*5c90*/  STG.E.64 desc[UR6][R4.64], R2 ;  /* 0x0000000204007986 */ /* 0x008fe2000c101b06 */
[----:B------:R-:W-:Y:S05]  /*5ca0*/  EXIT ;  /* 0x000000000000794d */ /* 0x000fea0003800000 */
.L_x_56:
[----:B------:R-:W-:-:S00]  /*5cb0*/  BRA `(.L_x_56) ;  /* 0xfffffffc00fc7947 */ /* 0x000fc0000383ffff */
[----:B------:R-:W-:-:S00]  /*5cc0*/  NOP ;  /* 0x0000000000007918 */ /* 0x000fc00000000000 */
        /* <DEDUP_REMOVED lines=11> */
.L_x_149:


//--------------------- .text._ZN3cub18CUB_300001_SM_10006detail6reduce18DeviceReduceKernelINS2_10policy_hubIdjN4cuda3__47maximumIvEEE10Policy1000EPdjS8_dNS5_3std3__410__identityEEEvT0_PT3_T1_NS0_13GridEvenShareISI_EET2_T4_ --------------------------
	.section	.text._ZN3cub18CUB_300001_SM_10006detail6reduce18DeviceReduceKernelINS2_10policy_hubIdjN4cuda3__47maximumIvEEE10Policy1000EPdjS8_dNS5_3std3__410__identityEEEvT0_PT3_T1_NS0_13GridEvenShareISI_EET2_T4_,"ax",@progbits
	.align	128
        .global         _ZN3cub18CUB_300001_SM_10006detail6reduce18DeviceReduceKernelINS2_10policy_hubIdjN4cuda3__47maximumIvEEE10Policy1000EPdjS8_dNS5_3std3__410__identityEEEvT0_PT3_T1_NS0_13GridEvenShareISI_EET2_T4_
        .type           _ZN3cub18CUB_300001_SM_10006detail6reduce18DeviceReduceKernelINS2_10policy_hubIdjN4cuda3__47maximumIvEEE10Policy1000EPdjS8_dNS5_3std3__410__identityEEEvT0_PT3_T1_NS0_13GridEvenShareISI_EET2_T4_,@function
        .size           _ZN3cub18CUB_300001_SM_10006detail6reduce18DeviceReduceKernelINS2_10policy_hubIdjN4cuda3__47maximumIvEEE10Policy1000EPdjS8_dNS5_3std3__410__identityEEEvT0_PT3_T1_NS0_13GridEvenShareISI_EET2_T4_,(.L_x_150 - _ZN3cub18CUB_300001_SM_10006detail6reduce18DeviceReduceKernelINS2_10policy_hubIdjN4cuda3__47maximumIvEEE10Policy1000EPdjS8_dNS5_3std3__410__identityEEEvT0_PT3_T1_NS0_13GridEvenShareISI_EET2_T4_)
        .other          _ZN3cub18CUB_300001_SM_10006detail6reduce18DeviceReduceKernelINS2_10policy_hubIdjN4cuda3__47maximumIvEEE10Policy1000EPdjS8_dNS5_3std3__410__identityEEEvT0_PT3_T1_NS0_13GridEvenShareISI_EET2_T4_,@"STO_CUDA_ENTRY STV_DEFAULT"
_ZN3cub18CUB_300001_SM_10006detail6reduce18DeviceReduceKernelINS2_10policy_hubIdjN4cuda3__47maximumIvEEE10Policy1000EPdjS8_dNS5_3std3__410__identityEEEvT0_PT3_T1_NS0_13GridEvenShareISI_EET2_T4_:
.text._ZN3cub18CUB_300001_SM_10006detail6reduce18DeviceReduceKernelINS2_10policy_hubIdjN4cuda3__47maximumIvEEE10Policy1000EPdjS8_dNS5_3std3__410__identityEEEvT0_PT3_T1_NS0_13GridEvenShareISI_EET2_T4_:
[----:B------:R-:W-:Y:S01]  /*0000*/  LDC R1, c[0x0][0x37c] ;  /* 0x0000df00ff017b82 */ /* 0x000fe20000000800 */
[----:B------:R-:W0:Y:S07]  /*0010*/  LDCU UR4, c[0x0][0x380] ;  /* 0x00007000ff0477ac */ /* 0x000e2e0008000800 */
[----:B------:R-:W1:Y:S01]  /*0020*/  S2UR UR16, SR_CTAID.X ;  /* 0x00000000001079c3 */ /* 0x000e620000002500 */
[----:B------:R-:W-:Y:S01]  /*0030*/  BSSY.RECONVERGENT B0, `(.L_x_57) ;  /* 0x00003fa000007945 */ /* 0x000fe20003800200 */
[----:B------:R-:W2:Y:S01]  /*0040*/  LDCU UR5, c[0x0][0x3ac] ;  /* 0x00007580ff0577ac */ /* 0x000ea20008000800 */
[----:B------:R-:W3:Y:S01]  /*0050*/  LDCU.64 UR10, c[0x0][0x358] ;  /* 0x00006b00ff0a77ac */ /* 0x000ee20008000a00 */
[----:B0-----:R-:W-:-:S02]  /*0060*/  ULOP3.LUT UP0, URZ, UR4, 0x1f, URZ, 0xc0, !UPT ;  /* 0x0000001f04ff7892 */ /* 0x001fc4000f80c0ff */
[----:B--2---:R-:W-:-:S07]  /*0070*/  USHF.L.U32 UR5, UR5, 0xb, URZ ;  /* 0x0000000b05057899 */ /* 0x004fce00080006ff */
[----:B---3--:R-:W-:Y:S05]  /*0080*/  BRA.U UP0, `(.L_x_58) ;  /* 0x0000001d00dc7547 */ /* 0x008fea000b800000 */
[----:B------:R-:W1:Y:S02]  /*0090*/  LDCU UR8, c[0x0][0x3a8] ;  /* 0x00007500ff0877ac */ /* 0x000e640008000800 */
[----:B-1----:R-:W-:-:S04]  /*00a0*/  UIMAD UR12, UR16, -0x800, UR8 ;  /* 0xfffff800100c78a4 */ /* 0x002fc8000f8e0208 */
[----:B------:R-:W-:-:S09]  /*00b0*/  UISETP.GT.U32.AND UP0, UPT, UR12, 0x7ff, UPT ;  /* 0x000007ff0c00788c */ /* 0x000fd2000bf04070 */
[----:B------:R-:W-:Y:S05]  /*00c0*/  BRA.U UP0, `(.L_x_59) ;  /* 0x0000001100407547 */ /* 0x000fea000b800000 */
[----:B------:R-:W0:Y:S01]  /*00d0*/  S2R R0, SR_TID.X ;  /* 0x0000000000007919 */ /* 0x000e220000002100 */
[----:B------:R-:W-:Y:S01]  /*00e0*/  BSSY.RECONVERGENT B1, `(.L_x_60) ;  /* 0x000000b000017945 */ /* 0x000fe20003800200 */
[----:B------:R-:W-:Y:S02]  /*00f0*/  CS2R R2, SRZ ;  /* 0x0000000000027805 */ /* 0x000fe4000001ff00 */
[----:B0-----:R-:W-:Y:S01]  /*0100*/  ISETP.GE.U32.AND P0, PT, R0, UR12, PT ;  /* 0x0000000c00007c0c */ /* 0x001fe2000bf06070 */
[----:B------:R-:W-:-:S12]  /*0110*/  IMAD.MOV.U32 R8, RZ, RZ, R0 ;  /* 0x000000ffff087224 */ /* 0x000fd800078e0000 */
[----:B------:R-:W-:Y:S05]  /*0120*/  @P0 BRA `(.L_x_61) ;  /* 0x0000000000180947 */ /* 0x000fea0003800000 */
[----:B------:R-:W0:Y:S01]  /*0130*/  LDC.64 R2, c[0x0][0x380] ;  /* 0x0000e000ff027b82 */ /* 0x000e220000000a00 */
[----:B------:R-:W-:-:S04]  /*0140*/  IMAD.U32 R5, RZ, RZ, UR16 ;  /* 0x00000010ff057e24 */ /* 0x000fc8000f8e00ff */
[----:B------:R-:W-:-:S04]  /*0150*/  IMAD R5, R5, 0x800, R0 ;  /* 0x0000080005057824 */ /* 0x000fc800078e0200 */
[----:B0-----:R-:W-:-:S06]  /*0160*/  IMAD.WIDE.U32 R2, R5, 0x8, R2 ;  /* 0x0000000805027825 */ /* 0x001fcc00078e0002 */
[----:B------:R-:W5:Y:S01]  /*0170*/  LDG.E.64.CONSTANT R2, desc[UR10][R2.64] ;  /* 0x0000000a02027981 */ /* 0x000f62000c1e9b00 */
[----:B------:R-:W-:-:S07]  /*0180*/  VIADD R8, R0, 0x100 ;  /* 0x0000010000087836 */ /* 0x000fce0000000000 */
.L_x_61:
[----:B------:R-:W-:Y:S05]  /*0190*/  BSYNC.RECONVERGENT B1 ;  /* 0x0000000000017941 */ /* 0x000fea0003800200 */
.L_x_60:
[----:B------:R-:W-:Y:S01]  /*01a0*/  ISETP.GE.U32.AND P0, PT, R8, UR12, PT ;  /* 0x0000000c08007c0c */ /* 0x000fe2000bf06070 */
[----:B------:R-:W-:-:S12]  /*01b0*/  BSSY.RECONVERGENT B1, `(.L_x_62) ;  /* 0x000003d000017945 */ /* 0x000fd80003800200 */
[----:B------:R-:W-:Y:S05]  /*01c0*/  @P0 BRA `(.L_x_63) ;  /* 0x0000000000ec0947 */ /* 0x000fea0003800000 */
[----:B------:R-:W-:Y:S01]  /*01d0*/  LOP3.LUT R4, RZ, R8, RZ, 0x33, !PT ;  /* 0x00000008ff047212 */ /* 0x000fe200078e33ff */
[----:B------:R-:W-:Y:S01]  /*01e0*/  IMAD.U32 R6, RZ, RZ, UR16 ;  /* 0x00000010ff067e24 */ /* 0x000fe2000f8e00ff */
[----:B------:R-:W-:Y:S03]  /*01f0*/  BSSY.RECONVERGENT B2, `(.L_x_64) ;  /* 0x0000017000027945 */ /* 0x000fe60003800200 */
[----:B------:R-:W-:-:S04]  /*0200*/  VIADD R5, R4, UR8 ;  /* 0x0000000804057c36 */ /* 0x000fc80008000000 */
[----:B------:R-:W-:Y:S01]  /*0210*/  IMAD R4, R6, -0x800, R5 ;  /* 0xfffff80006047824 */ /* 0x000fe200078e0205 */
[----:B------:R-:W-:-:S04]  /*0220*/  LOP3.LUT R6, R5, 0x300, RZ, 0xc0, !PT ;  /* 0x0000030005067812 */ /* 0x000fc800078ec0ff */
[----:B------:R-:W-:Y:S02]  /*0230*/  ISETP.NE.AND P0, PT, R6, 0x300, PT ;  /* 0x000003000600780c */ /* 0x000fe40003f05270 */
[----:B------:R-:W-:-:S11]  /*0240*/  ISETP.GE.U32.AND P2, PT, R4, 0x300, PT ;  /* 0x000003000400780c */ /* 0x000fd60003f46070 */
[----:B------:R-:W-:Y:S05]  /*0250*/  @!P0 BRA `(.L_x_65) ;  /* 0x0000000000408947 */ /* 0x000fea0003800000 */
[----:B------:R-:W0:Y:S01]  /*0260*/  LDC.64 R6, c[0x0][0x380] ;  /* 0x0000e000ff067b82 */ /* 0x000e220000000a00 */
[----:B------:R-:W-:Y:S01]  /*0270*/  LEA.HI R4, R5, 0x1, RZ, 0x18 ;  /* 0x0000000105047811 */ /* 0x000fe200078fc0ff */
[----:B------:R-:W-:-:S03]  /*0280*/  IMAD.U32 R9, RZ, RZ, UR16 ;  /* 0x00000010ff097e24 */ /* 0x000fc6000f8e00ff */
[----:B------:R-:W-:Y:S01]  /*0290*/  LOP3.LUT R4, R4, 0x3, RZ, 0xc0, !PT ;  /* 0x0000000304047812 */ /* 0x000fe200078ec0ff */
[----:B------:R-:W-:-:S04]  /*02a0*/  IMAD R9, R9, 0x800, R8 ;  /* 0x0000080009097824 */ /* 0x000fc800078e0208 */
[----:B------:R-:W-:-:S07]  /*02b0*/  IMAD.MOV R10, RZ, RZ, -R4 ;  /* 0x000000ffff0a7224 */ /* 0x000fce00078e0a04 */
.L_x_66:
[----:B0-----:R-:W-:-:S06]  /*02c0*/  IMAD.WIDE.U32 R4, R9, 0x8, R6 ;  /* 0x0000000809047825 */ /* 0x001fcc00078e0006 */
[----:B------:R-:W2:Y:S01]  /*02d0*/  LDG.E.64.CONSTANT R4, desc[UR10][R4.64] ;  /* 0x0000000a04047981 */ /* 0x000ea2000c1e9b00 */
[----:B------:R-:W-:Y:S02]  /*02e0*/  VIADD R10, R10, 0x1 ;  /* 0x000000010a0a7836 */ /* 0x000fe40000000000 */
[----:B------:R-:W-:Y:S02]  /*02f0*/  VIADD R8, R8, 0x100 ;  /* 0x0000010008087836 */ /* 0x000fe40000000000 */
[----:B------:R-:W-:Y:S01]  /*0300*/  VIADD R9, R9, 0x100 ;  /* 0x0000010009097836 */ /* 0x000fe20000000000 */
[----:B------:R-:W-:Y:S01]  /*0310*/  ISETP.NE.AND P1, PT, R10, RZ, PT ;  /* 0x000000ff0a00720c */ /* 0x000fe20003f25270 */
[----:B--2--5:R-:W-:-:S06]  /*0320*/  DSETP.GEU.AND P0, PT, R2, R4, PT ;  /* 0x000000040200722a */ /* 0x024fcc0003f0e000 */
[----:B------:R-:W-:Y:S02]  /*0330*/  FSEL R2, R4, R2, !P0 ;  /* 0x0000000204027208 */ /* 0x000fe40004000000 */
[----:B------:R-:W-:-:S04]  /*0340*/  FSEL R3, R5, R3, !P0 ;  /* 0x0000000305037208 */ /* 0x000fc80004000000 */
[----:B------:R-:W-:Y:S05]  /*0350*/  @P1 BRA `(.L_x_66) ;  /* 0xfffffffc00d81947 */ /* 0x000fea000383ffff */
.L_x_65:
[----:B------:R-:W-:Y:S05]  /*0360*/  BSYNC.RECONVERGENT B2 ;  /* 0x0000000000027941 */ /* 0x000fea0003800200 */
.L_x_64:
[----:B------:R-:W-:Y:S05]  /*0370*/  @!P2 BRA `(.L_x_63) ;  /* 0x000000000080a947 */ /* 0x000fea0003800000 */
[----:B------:R-:W0:Y:S01]  /*0380*/  LDC.64 R4, c[0x0][0x380] ;  /* 0x0000e000ff047b82 */ /* 0x000e220000000a00 */
[----:B------:R-:W-:Y:S02]  /*0390*/  IMAD.U32 R7, RZ, RZ, UR16 ;  /* 0x00000010ff077e24 */ /* 0x000fe4000f8e00ff */
[----:B------:R-:W-:Y:S02]  /*03a0*/  VIADD R6, R8, 0x200 ;  /* 0x0000020008067836 */ /* 0x000fe40000000000 */
[----:B------:R-:W-:-:S07]  /*03b0*/  IMAD R7, R7, 0x800, R8 ;  /* 0x0000080007077824 */ /* 0x000fce00078e0208 */
.L_x_67:
[----:B0-----:R-:W-:-:S04]  /*03c0*/  IMAD.WIDE.U32 R8, R7, 0x8, R4 ;  /* 0x0000000807087825 */ /* 0x001fc800078e0004 */
[----:B------:R-:W-:Y:S02]  /*03d0*/  VIADD R11, R7, 0x100 ;  /* 0x00000100070b7836 */ /* 0x000fe40000000000 */
[----:B------:R-:W2:Y:S02]  /*03e0*/  LDG.E.64.CONSTANT R8, desc[UR10][R8.64] ;  /* 0x0000000a08087981 */ /* 0x000ea4000c1e9b00 */
[----:B------:R-:W-:-:S04]  /*03f0*/  IMAD.WIDE.U32 R10, R11, 0x8, R4 ;  /* 0x000000080b0a7825 */ /* 0x000fc800078e0004 */
[----:B------:R-:W-:Y:S02]  /*0400*/  VIADD R13, R7, 0x200 ;  /* 0x00000200070d7836 */ /* 0x000fe40000000000 */
[----:B------:R-:W3:Y:S02]  /*0410*/  LDG.E.64.CONSTANT R10, desc[UR10][R10.64] ;  /* 0x0000000a0a0a7981 */ /* 0x000ee4000c1e9b00 */
[----:B------:R-:W-:-:S04]  /*0420*/  IMAD.WIDE.U32 R12, R13, 0x8, R4 ;  /* 0x000000080d0c7825 */ /* 0x000fc800078e0004 */
[----:B------:R-:W-:Y:S02]  /*0430*/  VIADD R15, R7, 0x300 ;  /* 0x00000300070f7836 */ /* 0x000fe40000000000 */
[----:B------:R-:W4:Y:S02]  /*0440*/  LDG.E.64.CONSTANT R12, desc[UR10][R12.64] ;  /* 0x0000000a0c0c7981 */ /* 0x000f24000c1e9b00 */
[----:B------:R-:W-:-:S06]  /*0450*/  IMAD.WIDE.U32 R14, R15, 0x8, R4 ;  /* 0x000000080f0e7825 */ /* 0x000fcc00078e0004 */
[----:B------:R-:W4:Y:S01]  /*0460*/  LDG.E.64.CONSTANT R14, desc[UR10][R14.64] ;  /* 0x0000000a0e0e7981 */ /* 0x000f22000c1e9b00 */
[----:B------:R-:W-:Y:S01]  /*0470*/  VIADD R7, R7, 0x400 ;  /* 0x0000040007077836 */ /* 0x000fe20000000000 */
[----:B--2--5:R-:W-:-:S06]  /*0480*/  DSETP.GEU.AND P0, PT, R2, R8, PT ;  /* 0x000000080200722a */ /* 0x024fcc0003f0e000 */
[----:B------:R-:W-:Y:S01]  /*0490*/  FSEL R2, R8, R2, !P0 ;  /* 0x0000000208027208 */ /* 0x000fe20004000000 */
[C---:B------:R-:W-:Y:S01]  /*04a0*/  VIADD R8, R6.reuse, 0x200 ;  /* 0x0000020006087836 */ /* 0x040fe20000000000 */
[----:B------:R-:W-:Y:S01]  /*04b0*/  FSEL R3, R9, R3, !P0 ;  /* 0x0000000309037208 */ /* 0x000fe20004000000 */
[----:B------:R-:W-:-:S03]  /*04c0*/  VIADD R6, R6, 0x400 ;  /* 0x0000040006067836 */ /* 0x000fc60000000000 */
[----:B------:R-:W-:Y:S02]  /*04d0*/  ISETP.GE.AND P1, PT, R8, UR12, PT ;  /* 0x0000000c08007c0c */ /* 0x000fe4000bf26270 */
        /* <DEDUP_REMOVED lines=8> */
[----:B------:R-:W-:Y:S01]  /*0560*/  FSEL R3, R15, R3, !P0 ;  /* 0x000000030f037208 */ /* 0x000fe20004000000 */
[----:B------:R-:W-:Y:S06]  /*0570*/  @!P1 BRA `(.L_x_67) ;  /* 0xfffffffc00909947 */ /* 0x000fec000383ffff */
.L_x_63:
[----:B------:R-:W-:Y:S05]  /*0580*/  BSYNC.RECONVERGENT B1 ;  /* 0x0000000000017941 */ /* 0x000fea0003800200 */
.L_x_62:
[----:B------:R-:W-:-:S09]  /*0590*/  UISETP.GE.U32.AND UP0, UPT, UR12, 0x100, UPT ;  /* 0x000001000c00788c */ /* 0x000fd2000bf06070 */
[----:B------:R-:W-:Y:S05]  /*05a0*/  BRA.U !UP0, `(.L_x_68) ;  /* 0x00000005082c7547 */ /* 0x000fea000b800000 */
        /* <DEDUP_REMOVED lines=11> */
[----:B------:R-:W-:Y:S04]  /*0660*/  SHFL.DOWN PT, R6, R4, 0x2, 0x1f ;  /* 0x08401f0004067f89 */ /* 0x000fe800000e0000 */
[----:B------:R-:W0:Y:S01]  /*0670*/  SHFL.DOWN PT, R7, R5, 0x2, 0x1f ;  /* 0x08401f0005077f89 */ /* 0x000e2200000e0000 */
[----:B------:R-:W1:Y:S01]  /*0680*/  @!P2 S2R R8, SR_CgaCtaId ;  /* 0x000000000008a919 */ /* 0x000e620000008800 */
[----:B0-----:R-:W-:-:S06]  /*0690*/  DSETP.GEU.AND P1, PT, R4, R6, PT ;  /* 0x000000060400722a */ /* 0x001fcc0003f2e000 */
[----:B------:R-:W-:Y:S02]  /*06a0*/  @!P0 FSEL R4, R6, R4, !P1 ;  /* 0x0000000406048208 */ /* 0x000fe40004800000 */
[----:B------:R-:W-:Y:S02]  /*06b0*/  @!P0 FSEL R5, R7, R5, !P1 ;  /* 0x0000000507058208 */ /* 0x000fe40004800000 */
[----:B------:R-:W-:Y:S01]  /*06c0*/  ISETP.GT.AND P0, PT, R9, 0x1b, PT ;  /* 0x0000001b0900780c */ /* 0x000fe20003f04270 */
[----:B------:R-:W-:Y:S01]  /*06d0*/  SHFL.DOWN PT, R2, R4, 0x4, 0x1f ;  /* 0x08801f0004027f89 */ /* 0x000fe200000e0000 */
[----:B------:R-:W-:Y:S02]  /*06e0*/  @!P2 MOV R7, 0x400 ;  /* 0x000004000007a802 */ /* 0x000fe40000000f00 */
[----:B------:R-:W-:Y:S01]  /*06f0*/  @!P2 SHF.R.U32.HI R6, RZ, 0x2, R0 ;  /* 0x00000002ff06a819 */ /* 0x000fe20000011600 */
[----:B------:R-:W0:Y:S01]  /*0700*/  SHFL.DOWN PT, R3, R5, 0x4, 0x1f ;  /* 0x08801f0005037f89 */ /* 0x000e2200000e0000 */
[----:B-1----:R-:W-:-:S02]  /*0710*/  @!P2 LEA R11, R8, R7, 0x18 ;  /* 0x00000007080ba211 */ /* 0x002fc400078ec0ff */
[----:B------:R-:W-:-:S05]  /*0720*/  @!P2 LOP3.LUT R8, R6, 0xf8, RZ, 0xc0, !PT ;  /* 0x000000f80608a812 */ /* 0x000fca00078ec0ff */
        /* <DEDUP_REMOVED lines=26> */
[----:B-1----:R-:W1:Y:S04]  /*08d0*/  LDS.128 R4, [UR4+0x20] ;  /* 0x00002004ff047984 */ /* 0x002e680008000c00 */
[----:B------:R-:W2:Y:S01]  /*08e0*/  LDS.128 R8, [UR4+0x30] ;  /* 0x00003004ff087984 */ /* 0x000ea20008000c00 */
        /* <DEDUP_REMOVED lines=8> */
[----:B------:R-:W-:Y:S02]  /*0970*/  FSEL R5, R5, R3, !P1 ;  /* 0x0000000305057208 */ /* 0x000fe40004800000 */
[----:B------:R-:W0:Y:S04]  /*0980*/  LDS.64 R2, [UR4+0x40] ;  /* 0x00004004ff027984 */ /* 0x000e280008000a00 */
[----:B------:R-:W-:-:S06]  /*0990*/  DSETP.GEU.AND P1, PT, R4, R6, PT ;  /* 0x000000060400722a */ /* 0x000fcc0003f2e000 */
[----:B------:R-:W-:Y:S02]  /*09a0*/  FSEL R4, R6, R4, !P1 ;  /* 0x0000000406047208 */ /* 0x000fe40004800000 */
[----:B------:R-:W-:-:S06]  /*09b0*/  FSEL R5, R7, R5, !P1 ;  /* 0x0000000507057208 */ /* 0x000fcc0004800000 */
[----:B--2---:R-:W-:-:S06]  /*09c0*/  DSETP.GEU.AND P1, PT, R4, R8, PT ;  /* 0x000000080400722a */ /* 0x004fcc0003f2e000 */
[----:B------:R-:W-:Y:S02]  /*09d0*/  FSEL R4, R8, R4, !P1 ;  /* 0x0000000408047208 */ /* 0x000fe40004800000 */
[----:B------:R-:W-:-:S06]  /*09e0*/  FSEL R5, R9, R5, !P1 ;  /* 0x0000000509057208 */ /* 0x000fcc0004800000 */
[----:B------:R-:W-:-:S06]  /*09f0*/  DSETP.GEU.AND P1, PT, R4, R10, PT ;  /* 0x0000000a0400722a */ /* 0x000fcc0003f2e000 */
[----:B------:R-:W-:Y:S02]  /*0a00*/  FSEL R4, R10, R4, !P1 ;  /* 0x000000040a047208 */ /* 0x000fe40004800000 */
[----:B------:R-:W-:-:S06]  /*0a10*/  FSEL R5, R11, R5, !P1 ;  /* 0x000000050b057208 */ /* 0x000fcc0004800000 */
[----:B0-----:R-:W-:-:S06]  /*0a20*/  DSETP.GEU.AND P1, PT, R4, R2, PT ;  /* 0x000000020400722a */ /* 0x001fcc0003f2e000 */
[----:B------:R-:W-:Y:S02]  /*0a30*/  FSEL R2, R2, R4, !P1 ;  /* 0x0000000402027208 */ /* 0x000fe40004800000 */
[----:B------:R-:W-:Y:S01]  /*0a40*/  FSEL R3, R3, R5, !P1 ;  /* 0x0000000503037208 */ /* 0x000fe20004800000 */
[----:B------:R-:W-:Y:S06]  /*0a50*/  BRA `(.L_x_69) ;  /* 0x00000034005c7947 */ /* 0x000fec0003800000 */
.L_x_68:
[----:B------:R-:W-:Y:S01]  /*0a60*/  LOP3.LUT R4, R0, 0x3e0, RZ, 0xc0, !PT ;  /* 0x000003e000047812 */ /* 0x000fe200078ec0ff */
[----:B------:R-:W0:Y:S04]  /*0a70*/  S2R R10, SR_LANEID ;  /* 0x00000000000a7919 */ /* 0x000e280000000000 */
[----:B------:R-:W-:Y:S01]  /*0a80*/  VIADD R5, R4, 0x20 ;  /* 0x0000002004057836 */ /* 0x000fe20000000000 */
[----:B------:R-:W-:-:S04]  /*0a90*/  LOP3.LUT R4, RZ, R4, RZ, 0x33, !PT ;  /* 0x00000004ff047212 */ /* 0x000fc800078e33ff */
[----:B------:R-:W-:Y:S01]  /*0aa0*/  ISETP.GT.U32.AND P0, PT, R5, UR12, PT ;  /* 0x0000000c05007c0c */ /* 0x000fe2000bf04070 */
[----:B------:R-:W-:-:S05]  /*0ab0*/  VIADD R4, R4, UR12 ;  /* 0x0000000c04047c36 */ /* 0x000fca0008000000 */
[----:B------:R-:W-:-:S05]  /*0ac0*/  SEL R5, R4, 0x1f, P0 ;  /* 0x0000001f04057807 */ /* 0x000fca0000000000 */
[----:B-----5:R-:W-:Y:S04]  /*0ad0*/  SHFL.DOWN PT, R6, R2, 0x1, R5 ;  /* 0x0820000002067989 */ /* 0x020fe800000e0005 */
[----:B------:R-:W1:Y:S01]  /*0ae0*/  SHFL.DOWN PT, R7, R3, 0x1, R5 ;  /* 0x0820000003077989 */ /* 0x000e6200000e0005 */
[----:B0-----:R-:W-:Y:S01]  /*0af0*/  ISETP.GE.AND P0, PT, R10, R5, PT ;  /* 0x000000050a00720c */ /* 0x001fe20003f06270 */
[----:B-1----:R-:W-:-:S06]  /*0b00*/  DSETP.GEU.AND P1, PT, R2, R6, PT ;  /* 0x000000060200722a */ /* 0x002fcc0003f2e000 */
[-C--:B------:R-:W-:Y:S01]  /*0b10*/  FSEL R9, R6, R2.reuse, !P1 ;  /* 0x0000000206097208 */ /* 0x080fe20004800000 */
[----:B------:R-:W-:Y:S01]  /*0b20*/  VIADD R6, R10, 0x2 ;  /* 0x000000020a067836 */ /* 0x000fe20000000000 */
[-C--:B------:R-:W-:Y:S02]  /*0b30*/  FSEL R7, R7, R3.reuse, !P1 ;  /* 0x0000000307077208 */ /* 0x080fe40004800000 */
[----:B------:R-:W-:Y:S02]  /*0b40*/  FSEL R4, R9, R2, !P0 ;  /* 0x0000000209047208 */ /* 0x000fe40004000000 */
[----:B------:R-:W-:Y:S02]  /*0b50*/  FSEL R7, R7, R3, !P0 ;  /* 0x0000000307077208 */ /* 0x000fe40004000000 */
[----:B------:R-:W-:Y:S01]  /*0b60*/  ISETP.GT.AND P0, PT, R6, R5, PT ;  /* 0x000000050600720c */ /* 0x000fe20003f04270 */
[----:B------:R-:W-:Y:S01]  /*0b70*/  SHFL.DOWN PT, R8, R4, 0x2, R5 ;  /* 0x0840000004087989 */ /* 0x000fe200000e0005 */
[----:B------:R-:W-:-:S03]  /*0b80*/  IMAD.MOV.U32 R6, RZ, RZ, R4 ;  /* 0x000000ffff067224 */ /* 0x000fc600078e0004 */
[----:B------:R-:W0:Y:S03]  /*0b90*/  SHFL.DOWN PT, R9, R7, 0x2, R5 ;  /* 0x0840000007097989 */ /* 0x000e2600000e0005 */
[----:B0-----:R-:W-:Y:S01]  /*0ba0*/  DSETP.GEU.AND P1, PT, R6, R8, PT ;  /* 0x000000080600722a */ /* 0x001fe20003f2e000 */
[----:B------:R-:W-:-:S05]  /*0bb0*/  VIADD R6, R10, 0x4 ;  /* 0x000000040a067836 */ /* 0x000fca0000000000 */
[----:B------:R-:W-:Y:S02]  /*0bc0*/  @!P0 FSEL R4, R8, R4, !P1 ;  /* 0x0000000408048208 */ /* 0x000fe40004800000 */
[----:B------:R-:W-:Y:S02]  /*0bd0*/  @!P0 FSEL R7, R9, R7, !P1 ;  /* 0x0000000709078208 */ /* 0x000fe40004800000 */
        /* <DEDUP_REMOVED lines=10> */
[----:B------:R-:W-:Y:S01]  /*0c80*/  IMAD.MOV.U32 R6, RZ, RZ, R4 ;  /* 0x000000ffff067224 */ /* 0x000fe200078e0004 */
[C---:B------:R-:W-:Y:S02]  /*0c90*/  ISETP.NE.AND P0, PT, R10.reuse, RZ, PT ;  /* 0x000000ff0a00720c */ /* 0x040fe40003f05270 */
[----:B------:R-:W0:Y:S11]  /*0ca0*/  SHFL.DOWN PT, R3, R7, 0x8, R5 ;  /* 0x0900000007037989 */ /* 0x000e3600000e0005 */
[----:B------:R-:W1:Y:S01]  /*0cb0*/  @!P0 S2R R9, SR_CgaCtaId ;  /* 0x0000000000098919 */ /* 0x000e620000008800 */
[----:B------:R-:W-:Y:S01]  /*0cc0*/  @!P0 MOV R8, 0x400 ;  /* 0x0000040000088802 */ /* 0x000fe20000000f00 */
[----:B0-----:R-:W-:Y:S01]  /*0cd0*/  DSETP.GEU.AND P2, PT, R6, R2, PT ;  /* 0x000000020600722a */ /* 0x001fe20003f4e000 */
[----:B------:R-:W-:-:S05]  /*0ce0*/  VIADD R6, R10, 0x10 ;  /* 0x000000100a067836 */ /* 0x000fca0000000000 */
[----:B------:R-:W-:Y:S02]  /*0cf0*/  @!P1 FSEL R4, R2, R4, !P2 ;  /* 0x0000000402049208 */ /* 0x000fe40005000000 */
[----:B------:R-:W-:Y:S02]  /*0d00*/  @!P1 FSEL R7, R3, R7, !P2 ;  /* 0x0000000703079208 */ /* 0x000fe40005000000 */
[----:B------:R-:W-:Y:S01]  /*0d10*/  ISETP.GT.AND P1, PT, R6, R5, PT ;  /* 0x000000050600720c */ /* 0x000fe20003f24270 */
[----:B------:R-:W-:Y:S01]  /*0d20*/  SHFL.DOWN PT, R2, R4, 0x10, R5 ;  /* 0x0a00000004027989 */ /* 0x000fe200000e0005 */
[----:B------:R-:W-:-:S03]  /*0d30*/  @!P0 SHF.R.U32.HI R6, RZ, 0x2, R0 ;  /* 0x00000002ff068819 */ /* 0x000fc60000011600 */
[----:B------:R0:W2:Y:S01]  /*0d40*/  SHFL.DOWN PT, R3, R7, 0x10, R5 ;  /* 0x0a00000007037989 */ /* 0x0000a200000e0005 */
[----:B------:R-:W-:Y:S02]  /*0d50*/  @!P0 LOP3.LUT R6, R6, 0xf8, RZ, 0xc0, !PT ;  /* 0x000000f806068812 */ /* 0x000fe400078ec0ff */
[----:B-1----:R-:W-:-:S05]  /*0d60*/  @!P0 LEA R9, R9, R8, 0x18 ;  /* 0x0000000809098211 */ /* 0x002fca00078ec0ff */
[----:B------:R-:W-:Y:S02]  /*0d70*/  @!P0 IMAD.IADD R9, R6, 0x1, R9 ;  /* 0x0000000106098824 */ /* 0x000fe400078e0209 */
[----:B0-----:R-:W-:-:S06]  /*0d80*/  IMAD.MOV.U32 R5, RZ, RZ, R7 ;  /* 0x000000ffff057224 */ /* 0x001fcc00078e0007 */
[----:B--2---:R-:W-:-:S06]  /*0d90*/  DSETP.GEU.AND P2, PT, R4, R2, PT ;  /* 0x000000020400722a */ /* 0x004fcc0003f4e000 */
[----:B------:R-:W-:Y:S02]  /*0da0*/  @!P1 FSEL R4, R2, R4, !P2 ;  /* 0x0000000402049208 */ /* 0x000fe40005000000 */
[----:B------:R-:W-:-:S03]  /*0db0*/  @!P1 FSEL R7, R3, R7, !P2 ;  /* 0x0000000703079208 */ /* 0x000fc60005000000 */
[----:B------:R-:W-:Y:S02]  /*0dc0*/  IMAD.MOV.U32 R2, RZ, RZ, R4 ;  /* 0x000000ffff027224 */ /* 0x000fe400078e0004 */
[----:B------:R-:W-:-:S05]  /*0dd0*/  IMAD.MOV.U32 R3, RZ, RZ, R7 ;  /* 0x000000ffff037224 */ /* 0x000fca00078e0007 */
[----:B------:R1:W-:Y:S01]  /*0de0*/  @!P0 STS.64 [R9+0x8], R2 ;  /* 0x0000080209008388 */ /* 0x0003e20000000a00 */
[----:B------:R-:W-:Y:S01]  /*0df0*/  BAR.SYNC.DEFER_BLOCKING 0x0 ;  /* 0x0000000000007b1d */ /* 0x000fe20000010000 */
[----:B------:R-:W-:-:S13]  /*0e00*/  ISETP.NE.AND P0, PT, R0, RZ, PT ;  /* 0x000000ff0000720c */ /* 0x000fda0003f05270 */
[----:B-1----:R-:W-:Y:S05]  /*0e10*/  @P0 BRA `(.L_x_69) ;  /* 0x00000030006c0947 */ /* 0x002fea0003800000 */
[----:B------:R-:W0:Y:S01]  /*0e20*/  S2UR UR5, SR_CgaCtaId ;  /* 0x00000000000579c3 */ /* 0x000e220000008800 */
[----:B------:R-:W-:Y:S01]  /*0e30*/  UMOV UR4, 0x400 ;  /* 0x0000040000047882 */ /* 0x000fe20000000000 */
[----:B------:R-:W-:Y:S02]  /*0e40*/  UISETP.GT.U32.AND UP0, UPT, UR12, 0x20, UPT ;  /* 0x000000200c00788c */ /* 0x000fe4000bf04070 */
[----:B------:R-:W-:-:S04]  /*0e50*/  UISETP.GT.U32.AND UP1, UPT, UR12, 0x40, UPT ;  /* 0x000000400c00788c */ /* 0x000fc8000bf24070 */
[----:B------:R-:W-:Y:S01]  /*0e60*/  PLOP3.LUT P3, PT, PT, PT, UP0, 0x80, 0x8 ;  /* 0x000000000008781c */ /* 0x000fe20003f6f008 */
[----:B------:R-:W-:Y:S01]  /*0e70*/  UISETP.GT.U32.AND UP0, UPT, UR12, 0x60, UPT ;  /* 0x000000600c00788c */ /* 0x000fe2000bf04070 */
[----:B------:R-:W-:Y:S01]  /*0e80*/  PLOP3.LUT P2, PT, PT, PT, UP1, 0x80, 0x8 ;  /* 0x000000000008781c */ /* 0x000fe20003f4f018 */
[----:B0-----:R-:W-:-:S09]  /*0e90*/  ULEA UR4, UR5, UR4, 0x18 ;  /* 0x0000000405047291 */ /* 0x001fd2000f8ec0ff */
[----:B------:R-:W0:Y:S04]  /*0ea0*/  LDS.128 R12, [UR4+0x10] ;  /* 0x00001004ff0c7984 */ /* 0x000e280008000c00 */
[----:B------:R-:W1:Y:S01]  /*0eb0*/  LDS.128 R4, [UR4+0x20] ;  /* 0x00002004ff047984 */ /* 0x000e620008000c00 */
[----:B0-----:R-:W-:-:S06]  /*0ec0*/  DSETP.GEU.AND P1, PT, R2, R12, PT ;  /* 0x0000000c0200722a */ /* 0x001fcc0003f2e000 */
[-C--:B------:R-:W-:Y:S02]  /*0ed0*/  FSEL R9, R12, R2.reuse, !P1 ;  /* 0x000000020c097208 */ /* 0x080fe40004800000 */
[-C--:B------:R-:W-:Y:S02]  /*0ee0*/  FSEL R11, R13, R3.reuse, !P1 ;  /* 0x000000030d0b7208 */ /* 0x080fe40004800000 */
[----:B------:R-:W-:Y:S02]  /*0ef0*/  FSEL R13, R9, R2, P3 ;  /* 0x00000002090d7208 */ /* 0x000fe40001800000 */
[----:B------:R-:W-:Y:S02]  /*0f00*/  FSEL R0, R11, R3, P3 ;  /* 0x000000030b007208 */ /* 0x000fe40001800000 */
[----:B------:R-:W-:Y:S01]  /*0f10*/  PLOP3.LUT P1, PT, PT, PT, UP0, 0x80, 0x8 ;  /* 0x000000000008781c */ /* 0x000fe20003f2f008 */
[----:B------:R-:W-:Y:S01]  /*0f20*/  IMAD.MOV.U32 R2, RZ, RZ, R13 ;  /* 0x000000ffff027224 */ /* 0x000fe200078e000d */
[----:B------:R-:W0:Y:S01]  /*0f30*/  LDS.128 R8, [UR4+0x30] ;  /* 0x00003004ff087984 */ /* 0x000e220008000c00 */
[----:B------:R-:W-:Y:S01]  /*0f40*/  IMAD.MOV.U32 R3, RZ, RZ, R0 ;  /* 0x000000ffff037224 */ /* 0x000fe200078e0000 */
[----:B------:R-:W-:-:S05]  /*0f50*/  UISETP.GT.U32.AND UP0, UPT, UR12, 0x80, UPT ;  /* 0x000000800c00788c */ /* 0x000fca000bf04070 */
[----:B------:R-:W-:-:S06]  /*0f60*/  DSETP.GEU.AND P3, PT, R2, R14, PT ;  /* 0x0000000e0200722a */ /* 0x000fcc0003f6e000 */
[----:B------:R-:W-:Y:S02]  /*0f70*/  @P2 FSEL R13, R14, R13, !P3 ;  /* 0x0000000d0e0d2208 */ /* 0x000fe40005800000 */
[----:B------:R-:W-:Y:S02]  /*0f80*/  @P2 FSEL R0, R15, R0, !P3 ;  /* 0x000000000f002208 */ /* 0x000fe40005800000 */
[----:B------:R-:W-:Y:S01]  /*0f90*/  PLOP3.LUT P2, PT, PT, PT, UP0, 0x80, 0x8 ;  /* 0x000000000008781c */ /* 0x000fe20003f4f008 */
[----:B------:R-:W-:Y:S01]  /*0fa0*/  IMAD.MOV.U32 R2, RZ, RZ, R13 ;  /* 0x000000ffff027224 */ /* 0x000fe200078e000d */
[----:B------:R-:W-:Y:S01]  /*0fb0*/  UISETP.GT.U32.AND UP0, UPT, UR12, 0xa0, UPT ;  /* 0x000000a00c00788c */ /* 0x000fe2000bf04070 */
[----:B------:R-:W-:-:S06]  /*0fc0*/  IMAD.MOV.U32 R3, RZ, RZ, R0 ;  /* 0x000000ffff037224 */ /* 0x000fcc00078e0000 */
[----:B-1----:R-:W-:Y:S01]  /*0fd0*/  DSETP.GEU.AND P3, PT, R2, R4, PT ;  /* 0x000000040200722a */ /* 0x002fe20003f6e000 */
[----:B------:R-:W1:Y:S05]  /*0fe0*/  LDS.64 R2, [UR4+0x40] ;  /* 0x00004004ff027984 */ /* 0x000e6a0008000a00 */
[----:B------:R-:W-:Y:S02]  /*0ff0*/  @P1 FSEL R13, R4, R13, !P3 ;  /* 0x0000000d040d1208 */ /* 0x000fe40005800000 */
[----:B------:R-:W-:Y:S02]  /*1000*/  @P1 FSEL R0, R5, R0, !P3 ;  /* 0x0000000005001208 */ /* 0x000fe40005800000 */
[----:B------:R-:W-:Y:S01]  /*1010*/  PLOP3.LUT P1, PT, PT, PT, UP0, 0x80, 0x8 ;  /* 0x000000000008781c */ /* 0x000fe20003f2f008 */
[----:B------:R-:W-:Y:S01]  /*1020*/  IMAD.MOV.U32 R4, RZ, RZ, R13 ;  /* 0x000000ffff047224 */ /* 0x000fe200078e000d */
[----:B------:R-:W-:Y:S01]  /*1030*/  UISETP.GT.U32.AND UP0, UPT, UR12, 0xc0, UPT ;  /* 0x000000c00c00788c */ /* 0x000fe2000bf04070 */
[----:B------:R-:W-:-:S06]  /*1040*/  IMAD.MOV.U32 R5, RZ, RZ, R0 ;  /* 0x000000ffff057224 */ /* 0x000fcc00078e0000 */
[----:B------:R-:W-:-:S06]  /*1050*/  DSETP.GEU.AND P3, PT, R4, R6, PT ;  /* 0x000000060400722a */ /* 0x000fcc0003f6e000 */
[----:B------:R-:W-:Y:S02]  /*1060*/  @P2 FSEL R13, R6, R13, !P3 ;  /* 0x0000000d060d2208 */ /* 0x000fe40005800000 */
[----:B------:R-:W-:Y:S02]  /*1070*/  @P2 FSEL R0, R7, R0, !P3 ;  /* 0x0000000007002208 */ /* 0x000fe40005800000 */
[----:B------:R-:W-:Y:S01]  /*1080*/  PLOP3.LUT P2, PT, PT, PT, UP0, 0x80, 0x8 ;  /* 0x000000000008781c */ /* 0x000fe20003f4f008 */
[----:B------:R-:W-:Y:S01]  /*1090*/  IMAD.MOV.U32 R4, RZ, RZ, R13 ;  /* 0x000000ffff047224 */ /* 0x000fe200078e000d */
[----:B------:R-:W-:Y:S01]  /*10a0*/  UISETP.GT.U32.AND UP0, UPT, UR12, 0xe0, UPT ;  /* 0x000000e00c00788c */ /* 0x000fe2000bf04070 */
[----:B------:R-:W-:-:S06]  /*10b0*/  IMAD.MOV.U32 R5, RZ, RZ, R0 ;  /* 0x000000ffff057224 */ /* 0x000fcc00078e0000 */
[----:B0-----:R-:W-:-:S06]  /*10c0*/  DSETP.GEU.AND P3, PT, R4, R8, PT ;  /* 0x000000080400722a */ /* 0x001fcc0003f6e000 */
[----:B------:R-:W-:Y:S02]  /*10d0*/  @P1 FSEL R13, R8, R13, !P3 ;  /* 0x0000000d080d1208 */ /* 0x000fe40005800000 */
[----:B------:R-:W-:Y:S02]  /*10e0*/  @P1 FSEL R0, R9, R0, !P3 ;  /* 0x0000000009001208 */ /* 0x000fe40005800000 */
[----:B------:R-:W-:Y:S01]  /*10f0*/  PLOP3.LUT P1, PT, PT, PT, UP0, 0x80, 0x8 ;  /* 0x000000000008781c */ /* 0x000fe20003f2f008 */
[----:B------:R-:W-:Y:S02]  /*1100*/  IMAD.MOV.U32 R4, RZ, RZ, R13 ;  /* 0x000000ffff047224 */ /* 0x000fe400078e000d */
[----:B------:R-:W-:-:S06]  /*1110*/  IMAD.MOV.U32 R5, RZ, RZ, R0 ;  /* 0x000000ffff057224 */ /* 0x000fcc00078e0000 */
[----:B------:R-:W-:-:S06]  /*1120*/  DSETP.GEU.AND P3, PT, R4, R10, PT ;  /* 0x0000000a0400722a */ /* 0x000fcc0003f6e000 */
[----:B------:R-:W-:Y:S02]  /*1130*/  @P2 FSEL R13, R10, R13, !P3 ;  /* 0x0000000d0a0d2208 */ /* 0x000fe40005800000 */
[----:B------:R-:W-:-:S03]  /*1140*/  @P2 FSEL R0, R11, R0, !P3 ;  /* 0x000000000b002208 */ /* 0x000fc60005800000 */
[----:B------:R-:W-:Y:S02]  /*1150*/  IMAD.MOV.U32 R4, RZ, RZ, R13 ;  /* 0x000000ffff047224 */ /* 0x000fe400078e000d */
[----:B------:R-:W-:-:S06]  /*1160*/  IMAD.MOV.U32 R5, RZ, RZ, R0 ;  /* 0x000000ffff057224 */ /* 0x000fcc00078e0000 */
[----:B-1----:R-:W-:-:S06]  /*1170*/  DSETP.GEU.AND P2, PT, R4, R2, PT ;  /* 0x000000020400722a */ /* 0x002fcc0003f4e000 */
[----:B------:R-:W-:Y:S02]  /*1180*/  @P1 FSEL R13, R2, R13, !P2 ;  /* 0x0000000d020d1208 */ /* 0x000fe40005000000 */
[----:B------:R-:W-:-:S03]  /*1190*/  @P1 FSEL R0, R3, R0, !P2 ;  /* 0x0000000003001208 */ /* 0x000fc60005000000 */
[----:B------:R-:W-:Y:S02]  /*11a0*/  IMAD.MOV.U32 R2, RZ, RZ, R13 ;  /* 0x000000ffff027224 */ /* 0x000fe400078e000d */
[----:B------:R-:W-:Y:S01]  /*11b0*/  IMAD.MOV.U32 R3, RZ, RZ, R0 ;  /* 0x000000ffff037224 */ /* 0x000fe200078e0000 */
[----:B------:R-:W-:Y:S06]  /*11c0*/  BRA `(.L_x_69) ;  /* 0x0000002c00807947 */ /* 0x000fec0003800000 */
.L_x_59:
[----:B------:R-:W0:Y:S01]  /*11d0*/  S2R R0, SR_TID.X ;  /* 0x0000000000007919 */ /* 0x000e220000002100 */
[----:B------:R-:W1:Y:S01]  /*11e0*/  LDC.64 R20, c[0x0][0x380] ;  /* 0x0000e000ff147b82 */ /* 0x000e620000000a00 */
[----:B------:R-:W-:Y:S02]  /*11f0*/  IMAD.U32 R3, RZ, RZ, UR16 ;  /* 0x00000010ff037e24 */ /* 0x000fe4000f8e00ff */
[----:B0-----:R-:W-:-:S04]  /*1200*/  IMAD.SHL.U32 R2, R0, 0x4, RZ ;  /* 0x0000000400027824 */ /* 0x001fc800078e00ff */
[----:B------:R-:W-:-:S04]  /*1210*/  IMAD R3, R3, 0x800, R2 ;  /* 0x0000080003037824 */ /* 0x000fc800078e0202 */
[----:B-1----:R-:W-:-:S05]  /*1220*/  IMAD.WIDE.U32 R20, R3, 0x8, R20 ;  /* 0x0000000803147825 */ /* 0x002fca00078e0014 */
[----:B------:R-:W2:Y:S04]  /*1230*/  LDG.E.128.CONSTANT R4, desc[UR10][R20.64] ;  /* 0x0000000a14047981 */ /* 0x000ea8000c1e9d00 */
[----:B------:R-:W3:Y:S04]  /*1240*/  LDG.E.128.CONSTANT R8, desc[UR10][R20.64+0x10] ;  /* 0x0000100a14087981 */ /* 0x000ee8000c1e9d00 */
[----:B------:R-:W4:Y:S04]  /*1250*/  LDG.E.128.CONSTANT R12, desc[UR10][R20.64+0x2000] ;  /* 0x0020000a140c7981 */ /* 0x000f28000c1e9d00 */
[----:B------:R-:W5:Y:S01]  /*1260*/  LDG.E.128.CONSTANT R16, desc[UR10][R20.64+0x2010] ;  /* 0x0020100a14107981 */ /* 0x000f62000c1e9d00 */
[----:B------:R-:W-:Y:S01]  /*1270*/  UISETP.GE.U32.AND UP0, UPT, UR12, UR5, UPT ;  /* 0x000000050c00728c */ /* 0x000fe2000bf06070 */
        /* <DEDUP_REMOVED lines=21> */
[----:B------:R-:W-:Y:S06]  /*13d0*/  BRA.U !UP0, `(.L_x_70) ;  /* 0x0000000508dc7547 */ /* 0x000fec000b800000 */
[----:B------:R-:W-:Y:S02]  /*13e0*/  ULEA UR6, UR16, UR5, 0xb ;  /* 0x0000000510067291 */ /* 0x000fe4000f8e58ff */
[----:B------:R-:W-:Y:S01]  /*13f0*/  UIADD3 UR14, UPT, UPT, UR8, -0x800, URZ ;  /* 0xfffff800080e7890 */ /* 0x000fe2000fffe0ff */
[----:B------:R-:W0:Y:S03]  /*1400*/  LDCU UR9, c[0x0][0x3a8] ;  /* 0x00007500ff0977ac */ /* 0x000e260008000800 */
[----:B------:R-:W-:Y:S01]  /*1410*/  VIADD R3, R0, UR6 ;  /* 0x0000000600037c36 */ /* 0x000fe20008000000 */
[----:B------:R-:W-:Y:S01]  /*1420*/  UISETP.GT.U32.AND UP0, UPT, UR6, UR14, UPT ;  /* 0x0000000e0600728c */ /* 0x000fe2000bf04070 */
[----:B------:R-:W1:Y:S01]  /*1430*/  LDCU.64 UR18, c[0x0][0x380] ;  /* 0x00007000ff1277ac */ /* 0x000e620008000a00 */
[----:B------:R-:W-:Y:S01]  /*1440*/  UIADD3 UR13, UPT, UPT, UR6, 0x100, URZ ;  /* 0x00000100060d7890 */ /* 0x000fe2000fffe0ff */
[----:B------:R-:W-:Y:S01]  /*1450*/  UMOV UR4, URZ ;  /* 0x000000ff00047c82 */ /* 0x000fe20008000000 */
[----:B------:R-:W-:-:S05]  /*1460*/  UMOV UR7, UR6 ;  /* 0x0000000600077c82 */ /* 0x000fca0008000000 */
[----:B------:R-:W-:Y:S05]  /*1470*/  BRA.U UP0, `(.L_x_71) ;  /* 0x0000000100a87547 */ /* 0x000fea000b800000 */
.L_x_72:
[----:B------:R-:W-:-:S05]  /*1480*/  IADD3 R4, P0, PT, R2, UR7, RZ ;  /* 0x0000000702047c10 */ /* 0x000fca000ff1e0ff */
[----:B------:R-:W-:Y:S01]  /*1490*/  IMAD.X R5, RZ, RZ, RZ, P0 ;  /* 0x000000ffff057224 */ /* 0x000fe200000e06ff */
[----:B-1----:R-:W-:-:S04]  /*14a0*/  LEA R22, P0, R4, UR18, 0x3 ;  /* 0x0000001204167c11 */ /* 0x002fc8000f8018ff */
[----:B------:R-:W-:-:S05]  /*14b0*/  LEA.HI.X R23, R4, UR19, R5, 0x3, P0 ;  /* 0x0000001304177c11 */ /* 0x000fca00080f1c05 */
[----:B------:R-:W2:Y:S04]  /*14c0*/  LDG.E.128.CONSTANT R4, desc[UR10][R22.64] ;  /* 0x0000000a16047981 */ /* 0x000ea8000c1e9d00 */
[----:B------:R-:W3:Y:S04]  /*14d0*/  LDG.E.128.CONSTANT R8, desc[UR10][R22.64+0x10] ;  /* 0x0000100a16087981 */ /* 0x000ee8000c1e9d00 */
[----:B------:R-:W4:Y:S04]  /*14e0*/  LDG.E.128.CONSTANT R12, desc[UR10][R22.64+0x2000] ;  /* 0x0020000a160c7981 */ /* 0x000f28000c1e9d00 */
[----:B------:R-:W5:Y:S01]  /*14f0*/  LDG.E.128.CONSTANT R16, desc[UR10][R22.64+0x2010] ;  /* 0x0020100a16107981 */ /* 0x000f62000c1e9d00 */
[----:B0-----:R-:W-:-:S02]  /*1500*/  UMOV UR8, UR9 ;  /* 0x0000000900087c82 */ /* 0x001fc40008000000 */
[----:B------:R-:W-:-:S04]  /*1510*/  UIADD3 UR15, UPT, UPT, -UR7, UR8, URZ ;  /* 0x00000008070f7290 */ /* 0x000fc8000fffe1ff */
[----:B------:R-:W-:Y:S01]  /*1520*/  UISETP.GE.U32.AND UP0, UPT, UR15, UR5, UPT ;  /* 0x000000050f00728c */ /* 0x000fe2000bf06070 */
        /* <DEDUP_REMOVED lines=25> */
[----:B------:R-:W-:Y:S02]  /*16c0*/  UIADD3 UR7, UPT, UPT, UR5, UR7, URZ ;  /* 0x0000000705077290 */ /* 0x000fe4000fffe0ff */
[----:B------:R-:W-:Y:S01]  /*16d0*/  VIADD R3, R3, UR5 ;  /* 0x0000000503037c36 */ /* 0x000fe20008000000 */
[----:B------:R-:W-:Y:S02]  /*16e0*/  UIADD3 UR4, UPT, UPT, UR4, 0x1, URZ ;  /* 0x0000000104047890 */ /* 0x000fe4000fffe0ff */
[----:B------:R-:W-:Y:S02]  /*16f0*/  UISETP.GT.U32.AND UP0, UPT, UR7, UR14, UPT ;  /* 0x0000000e0700728c */ /* 0x000fe4000bf04070 */
[----:B------:R-:W-:-:S07]  /*1700*/  UIADD3 UR13, UPT, UPT, UR5, UR13, URZ ;  /* 0x0000000d050d7290 */ /* 0x000fce000fffe0ff */
[----:B------:R-:W-:Y:S05]  /*1710*/  BRA.U !UP0, `(.L_x_72) ;  /* 0xfffffffd08587547 */ /* 0x000fea000b83ffff */
.L_x_71:
[----:B------:R-:W-:-:S09]  /*1720*/  UISETP.GE.U32.AND UP0, UPT, UR7, UR8, UPT ;  /* 0x000000080700728c */ /* 0x000fd2000bf06070 */
[----:B------:R-:W-:Y:S05]  /*1730*/  BRA.U UP0, `(.L_x_70) ;  /* 0x0000000500047547 */ /* 0x000fea000b800000 */
[----:B------:R-:W-:Y:S01]  /*1740*/  UIADD3 UR5, UPT, UPT, -UR7, UR8, URZ ;  /* 0x0000000807057290 */ /* 0x000fe2000fffe1ff */
[----:B------:R-:W-:Y:S05]  /*1750*/  BSSY.RECONVERGENT B1, `(.L_x_70) ;  /* 0x000003f000017945 */ /* 0x000fea0003800200 */
[----:B------:R-:W-:-:S13]  /*1760*/  ISETP.GE.AND P0, PT, R0, UR5, PT ;  /* 0x0000000500007c0c */ /* 0x000fda000bf06270 */
[----:B------:R-:W-:Y:S05]  /*1770*/  @P0 BRA `(.L_x_73) ;  /* 0x0000000000f00947 */ /* 0x000fea0003800000 */
[----:B------:R-:W2:Y:S01]  /*1780*/  LDC R5, c[0x0][0x3ac] ;  /* 0x0000eb00ff057b82 */ /* 0x000ea20000000800 */
[----:B------:R-:W-:Y:S01]  /*1790*/  LOP3.LUT R2, RZ, R0, RZ, 0x33, !PT ;  /* 0x00000000ff027212 */ /* 0x000fe200078e33ff */
[----:B------:R-:W-:Y:S01]  /*17a0*/  BSSY.RECONVERGENT B2, `(.L_x_74) ;  /* 0x0000019000027945 */ /* 0x000fe20003800200 */
[----:B------:R-:W-:-:S03]  /*17b0*/  IMAD.MOV.U32 R8, RZ, RZ, R0 ;  /* 0x000000ffff087224 */ /* 0x000fc600078e0000 */
[----:B------:R-:W-:-:S04]  /*17c0*/  VIADD R2, R2, UR8 ;  /* 0x0000000802027c36 */ /* 0x000fc80008000000 */
[C---:B------:R-:W-:Y:S01]  /*17d0*/  VIADD R4, R2.reuse, -UR6 ;  /* 0x8000000602047c36 */ /* 0x040fe20008000000 */
[C---:B------:R-:W-:Y:S02]  /*17e0*/  LOP3.LUT R6, R2.reuse, 0x300, RZ, 0xc0, !PT ;  /* 0x0000030002067812 */ /* 0x040fe400078ec0ff */
[----:B------:R-:W-:Y:S02]  /*17f0*/  LEA.HI R2, R2, 0x1, RZ, 0x18 ;  /* 0x0000000102027811 */ /* 0x000fe400078fc0ff */
[----:B------:R-:W-:Y:S01]  /*1800*/  ISETP.NE.AND P0, PT, R6, 0x300, PT ;  /* 0x000003000600780c */ /* 0x000fe20003f05270 */
[----:B--2---:R-:W-:-:S04]  /*1810*/  IMAD R5, R5, UR4, RZ ;  /* 0x0000000405057c24 */ /* 0x004fc8000f8e02ff */
[----:B------:R-:W-:-:S05]  /*1820*/  IMAD R4, R5, -0x800, R4 ;  /* 0xfffff80005047824 */ /* 0x000fca00078e0204 */
[----:B------:R-:W-:-:S03]  /*1830*/  ISETP.GE.U32.AND P2, PT, R4, 0x300, PT ;  /* 0x000003000400780c */ /* 0x000fc60003f46070 */
[----:B------:R-:W-:Y:S10]  /*1840*/  @!P0 BRA `(.L_x_75) ;  /* 0x0000000000388947 */ /* 0x000ff40003800000 */
[----:B------:R-:W2:Y:S01]  /*1850*/  LDC.64 R6, c[0x0][0x380] ;  /* 0x0000e000ff067b82 */ /* 0x000ea20000000a00 */
[----:B------:R-:W-:Y:S01]  /*1860*/  LOP3.LUT R2, R2, 0x3, RZ, 0xc0, !PT ;  /* 0x0000000302027812 */ /* 0x000fe200078ec0ff */
[----:B------:R-:W-:-:S04]  /*1870*/  IMAD.MOV.U32 R8, RZ, RZ, R0 ;  /* 0x000000ffff087224 */ /* 0x000fc800078e0000 */
[----:B------:R-:W-:-:S07]  /*1880*/  IMAD.MOV R2, RZ, RZ, -R2 ;  /* 0x000000ffff027224 */ /* 0x000fce00078e0a02 */
.L_x_76:
[----:B--2---:R-:W-:-:S06]  /*1890*/  IMAD.WIDE.U32 R4, R3, 0x8, R6 ;  /* 0x0000000803047825 */ /* 0x004fcc00078e0006 */
        /* <DEDUP_REMOVED lines=9> */
.L_x_75:
[----:B01----:R-:W-:Y:S05]  /*1930*/  BSYNC.RECONVERGENT B2 ;  /* 0x0000000000027941 */ /* 0x003fea0003800200 */
.L_x_74:
[----:B------:R-:W-:Y:S05]  /*1940*/  @!P2 BRA `(.L_x_73) ;  /* 0x00000000007ca947 */ /* 0x000fea0003800000 */
[----:B------:R-:W0:Y:S01]  /*1950*/  LDC.64 R2, c[0x0][0x380] ;  /* 0x0000e000ff027b82 */ /* 0x000e220000000a00 */
[C---:B------:R-:W-:Y:S02]  /*1960*/  VIADD R4, R8.reuse, 0x200 ;  /* 0x0000020008047836 */ /* 0x040fe40000000000 */
[----:B------:R-:W-:-:S07]  /*1970*/  VIADD R5, R8, UR13 ;  /* 0x0000000d08057c36 */ /* 0x000fce0008000000 */
.L_x_77:
[----:B------:R-:W-:-:S04]  /*1980*/  VIADD R7, R5, 0xffffff00 ;  /* 0xffffff0005077836 */ /* 0x000fc80000000000 */
[----:B0-----:R-:W-:-:S06]  /*1990*/  IMAD.WIDE.U32 R6, R7, 0x8, R2 ;  /* 0x0000000807067825 */ /* 0x001fcc00078e0002 */
[----:B------:R-:W2:Y:S01]  /*19a0*/  LDG.E.64.CONSTANT R6, desc[UR10][R6.64] ;  /* 0x0000000a06067981 */ /* 0x000ea2000c1e9b00 */
[----:B------:R-:W-:-:S04]  /*19b0*/  IMAD.WIDE.U32 R8, R5, 0x8, R2 ;  /* 0x0000000805087825 */ /* 0x000fc800078e0002 */
[----:B------:R-:W-:Y:S02]  /*19c0*/  VIADD R11, R5, 0x100 ;  /* 0x00000100050b7836 */ /* 0x000fe40000000000 */
[----:B------:R-:W3:Y:S02]  /*19d0*/  LDG.E.64.CONSTANT R8, desc[UR10][R8.64] ;  /* 0x0000000a08087981 */ /* 0x000ee4000c1e9b00 */
[----:B------:R-:W-:-:S04]  /*19e0*/  IMAD.WIDE.U32 R10, R11, 0x8, R2 ;  /* 0x000000080b0a7825 */ /* 0x000fc800078e0002 */
[----:B------:R-:W-:Y:S02]  /*19f0*/  VIADD R13, R5, 0x200 ;  /* 0x00000200050d7836 */ /* 0x000fe40000000000 */
[----:B------:R-:W4:Y:S02]  /*1a00*/  LDG.E.64.CONSTANT R10, desc[UR10][R10.64] ;  /* 0x0000000a0a0a7981 */ /* 0x000f24000c1e9b00 */
[----:B------:R-:W-:-:S06]  /*1a10*/  IMAD.WIDE.U32 R12, R13, 0x8, R2 ;  /* 0x000000080d0c7825 */ /* 0x000fcc00078e0002 */
[----:B------:R-:W5:Y:S01]  /*1a20*/  LDG.E.64.CONSTANT R12, desc[UR10][R12.64] ;  /* 0x0000000a0c0c7981 */ /* 0x000f62000c1e9b00 */
[----:B------:R-:W-:Y:S01]  /*1a30*/  VIADD R5, R5, 0x400 ;  /* 0x0000040005057836 */ /* 0x000fe20000000000 */
[----:B--2---:R-:W-:-:S06]  /*1a40*/  DSETP.GEU.AND P0, PT, R20, R6, PT ;  /* 0x000000061400722a */ /* 0x004fcc0003f0e000 */
[----:B------:R-:W-:Y:S02]  /*1a50*/  FSEL R14, R6, R20, !P0 ;  /* 0x00000014060e7208 */ /* 0x000fe40004000000 */
[----:B------:R-:W-:-:S06]  /*1a60*/  FSEL R15, R7, R21, !P0 ;  /* 0x00000015070f7208 */ /* 0x000fcc0004000000 */
[----:B---3--:R-:W-:-:S06]  /*1a70*/  DSETP.GEU.AND P0, PT, R14, R8, PT ;  /* 0x000000080e00722a */ /* 0x008fcc0003f0e000 */
[----:B------:R-:W-:Y:S01]  /*1a80*/  FSEL R6, R8, R14, !P0 ;  /* 0x0000000e08067208 */ /* 0x000fe20004000000 */
[C---:B------:R-:W-:Y:S01]  /*1a90*/  VIADD R8, R4.reuse, 0x200 ;  /* 0x0000020004087836 */ /* 0x040fe20000000000 */
[----:B------:R-:W-:Y:S01]  /*1aa0*/  FSEL R7, R9, R15, !P0 ;  /* 0x0000000f09077208 */ /* 0x000fe20004000000 */
[----:B------:R-:W-:-:S05]  /*1ab0*/  VIADD R4, R4, 0x400 ;  /* 0x0000040004047836 */ /* 0x000fca0000000000 */
[----:B----4-:R-:W-:-:S06]  /*1ac0*/  DSETP.GEU.AND P0, PT, R6, R10, PT ;  /* 0x0000000a0600722a */ /* 0x010fcc0003f0e000 */
[----:B------:R-:W-:Y:S02]  /*1ad0*/  FSEL R6, R10, R6, !P0 ;  /* 0x000000060a067208 */ /* 0x000fe40004000000 */
[----:B------:R-:W-:-:S06]  /*1ae0*/  FSEL R7, R11, R7, !P0 ;  /* 0x000000070b077208 */ /* 0x000fcc0004000000 */
[----:B-----5:R-:W-:-:S06]  /*1af0*/  DSETP.GEU.AND P0, PT, R6, R12, PT ;  /* 0x0000000c0600722a */ /* 0x020fcc0003f0e000 */
[----:B------:R-:W-:Y:S02]  /*1b00*/  FSEL R20, R12, R6, !P0 ;  /* 0x000000060c147208 */ /* 0x000fe40004000000 */
[----:B------:R-:W-:Y:S02]  /*1b10*/  FSEL R21, R13, R7, !P0 ;  /* 0x000000070d157208 */ /* 0x000fe40004000000 */
[----:B------:R-:W-:-:S13]  /*1b20*/  ISETP.GE.AND P0, PT, R8, UR5, PT ;  /* 0x0000000508007c0c */ /* 0x000fda000bf06270 */
[----:B------:R-:W-:Y:S05]  /*1b30*/  @!P0 BRA `(.L_x_77) ;  /* 0xfffffffc00908947 */ /* 0x000fea000383ffff */
.L_x_73:
[----:B01----:R-:W-:Y:S05]  /*1b40*/  BSYNC.RECONVERGENT B1 ;  /* 0x0000000000017941 */ /* 0x003fea0003800200 */
.L_x_70:
[----:B------:R-:W2:Y:S01]  /*1b50*/  S2R R7, SR_LANEID ;  /* 0x0000000000077919 */ /* 0x000ea20000000000 */
[----:B------:R-:W-:Y:S04]  /*1b60*/  SHFL.DOWN PT, R2, R20, 0x1, 0x1f ;  /* 0x08201f0014027f89 */ /* 0x000fe800000e0000 */
[----:B------:R-:W3:Y:S02]  /*1b70*/  SHFL.DOWN PT, R3, R21, 0x1, 0x1f ;  /* 0x08201f0015037f89 */ /* 0x000ee400000e0000 */
[----:B---3--:R-:W-:Y:S01]  /*1b80*/  DSETP.GEU.AND P0, PT, R20, R2, PT ;  /* 0x000000021400722a */ /* 0x008fe20003f0e000 */
[C---:B--2---:R-:W-:Y:S02]  /*1b90*/  ISETP.GT.AND P1, PT, R7.reuse, 0x1e, PT ;  /* 0x0000001e0700780c */ /* 0x044fe40003f24270 */
        /* <DEDUP_REMOVED lines=9> */
[----:B------:R-:W2:Y:S03]  /*1c30*/  SHFL.DOWN PT, R5, R3, 0x2, 0x1f ;  /* 0x08401f0003057f89 */ /* 0x000ea600000e0000 */
[----:B------:R-:W-:Y:S01]  /*1c40*/  @!P2 LOP3.LUT R6, R6, 0xf8, RZ, 0xc0, !PT ;  /* 0x000000f80606a812 */ /* 0x000fe200078ec0ff */
[----:B------:R-:W3:Y:S01]  /*1c50*/  @!P2 S2R R9, SR_CgaCtaId ;  /* 0x000000000009a919 */ /* 0x000ee20000008800 */
[----:B--2---:R-:W-:-:S06]  /*1c60*/  DSETP.GEU.AND P0, PT, R2, R4, PT ;  /* 0x000000040200722a */ /* 0x004fcc0003f0e000 */
[----:B------:R-:W-:Y:S02]  /*1c70*/  @!P1 FSEL R2, R4, R2, !P0 ;  /* 0x0000000204029208 */ /* 0x000fe40004000000 */
[----:B------:R-:W-:Y:S02]  /*1c80*/  @!P1 FSEL R3, R5, R3, !P0 ;  /* 0x0000000305039208 */ /* 0x000fe40004000000 */
[----:B------:R-:W-:Y:S01]  /*1c90*/  ISETP.GT.AND P1, PT, R7, 0x1b, PT ;  /* 0x0000001b0700780c */ /* 0x000fe20003f24270 */
[----:B------:R-:W-:Y:S01]  /*1ca0*/  SHFL.DOWN PT, R4, R2, 0x4, 0x1f ;  /* 0x08801f0002047f89 */ /* 0x000fe200000e0000 */
[----:B---3--:R-:W-:-:S03]  /*1cb0*/  @!P2 LEA R9, R9, R8, 0x18 ;  /* 0x000000080909a211 */ /* 0x008fc600078ec0ff */
[----:B------:R-:W2:Y:S02]  /*1cc0*/  SHFL.DOWN PT, R5, R3, 0x4, 0x1f ;  /* 0x08801f0003057f89 */ /* 0x000ea400000e0000 */
[----:B------:R-:W-:Y:S01]  /*1cd0*/  @!P2 IMAD.IADD R9, R6, 0x1, R9 ;  /* 0x000000010609a824 */ /* 0x000fe200078e0209 */
[----:B--2---:R-:W-:-:S06]  /*1ce0*/  DSETP.GEU.AND P0, PT, R2, R4, PT ;  /* 0x000000040200722a */ /* 0x004fcc0003f0e000 */
[----:B------:R-:W-:Y:S02]  /*1cf0*/  @!P1 FSEL R2, R4, R2, !P0 ;  /* 0x0000000204029208 */ /* 0x000fe40004000000 */
[----:B------:R-:W-:Y:S02]  /*1d00*/  @!P1 FSEL R3, R5, R3, !P0 ;  /* 0x0000000305039208 */ /* 0x000fe40004000000 */
[----:B------:R-:W-:Y:S01]  /*1d10*/  ISETP.GT.AND P1, PT, R7, 0x17, PT ;  /* 0x000000170700780c */ /* 0x000fe20003f24270 */
[----:B------:R-:W-:Y:S04]  /*1d20*/  SHFL.DOWN PT, R4, R2, 0x8, 0x1f ;  /* 0x09001f0002047f89 */ /* 0x000fe800000e0000 */
[----:B------:R-:W2:Y:S02]  /*1d30*/  SHFL.DOWN PT, R5, R3, 0x8, 0x1f ;  /* 0x09001f0003057f89 */ /* 0x000ea400000e0000 */
[----:B--2---:R-:W-:-:S06]  /*1d40*/  DSETP.GEU.AND P0, PT, R2, R4, PT ;  /* 0x000000040200722a */ /* 0x004fcc0003f0e000 */
[----:B------:R-:W-:Y:S02]  /*1d50*/  @!P1 FSEL R2, R4, R2, !P0 ;  /* 0x0000000204029208 */ /* 0x000fe40004000000 */
[----:B------:R-:W-:Y:S02]  /*1d60*/  @!P1 FSEL R3, R5, R3, !P0 ;  /* 0x0000000305039208 */ /* 0x000fe40004000000 */
[----:B------:R-:W-:Y:S01]  /*1d70*/  ISETP.GT.AND P1, PT, R7, 0xf, PT ;  /* 0x0000000f0700780c */ /* 0x000fe20003f24270 */
[----:B------:R-:W-:Y:S04]  /*1d80*/  SHFL.DOWN PT, R4, R2, 0x10, 0x1f ;  /* 0x0a001f0002047f89 */ /* 0x000fe800000e0000 */
[----:B------:R-:W2:Y:S02]  /*1d90*/  SHFL.DOWN PT, R5, R3, 0x10, 0x1f ;  /* 0x0a001f0003057f89 */ /* 0x000ea400000e0000 */
[----:B--2---:R-:W-:-:S06]  /*1da0*/  DSETP.GEU.AND P0, PT, R2, R4, PT ;  /* 0x000000040200722a */ /* 0x004fcc0003f0e000 */
        /* <DEDUP_REMOVED lines=8> */
[----:B------:R-:W3:Y:S01]  /*1e30*/  S2UR UR5, SR_CgaCtaId ;  /* 0x00000000000579c3 */ /* 0x000ee20000008800 */
[----:B------:R-:W-:Y:S02]  /*1e40*/  UMOV UR4, 0x400 ;  /* 0x0000040000047882 */ /* 0x000fe40000000000 */
[----:B---3--:R-:W-:-:S09]  /*1e50*/  ULEA UR4, UR5, UR4, 0x18 ;  /* 0x0000000405047291 */ /* 0x008fd2000f8ec0ff */
[----:B------:R-:W3:Y:S04]  /*1e60*/  LDS.128 R12, [UR4+0x10] ;  /* 0x00001004ff0c7984 */ /* 0x000ee80008000c00 */
[----:B--2---:R-:W2:Y:S04]  /*1e70*/  LDS.128 R4, [UR4+0x20] ;  /* 0x00002004ff047984 */ /* 0x004ea80008000c00 */
[----:B------:R-:W4:Y:S01]  /*1e80*/  LDS.128 R8, [UR4+0x30] ;  /* 0x00003004ff087984 */ /* 0x000f220008000c00 */
[----:B---3--:R-:W-:-:S06]  /*1e90*/  DSETP.GEU.AND P1, PT, R2, R12, PT ;  /* 0x0000000c0200722a */ /* 0x008fcc0003f2e000 */
[----:B------:R-:W-:Y:S02]  /*1ea0*/  FSEL R2, R12, R2, !P1 ;  /* 0x000000020c027208 */ /* 0x000fe40004800000 */
[----:B------:R-:W-:-:S06]  /*1eb0*/  FSEL R3, R13, R3, !P1 ;  /* 0x000000030d037208 */ /* 0x000fcc0004800000 */
[----:B------:R-:W-:-:S06]  /*1ec0*/  DSETP.GEU.AND P1, PT, R2, R14, PT ;  /* 0x0000000e0200722a */ /* 0x000fcc0003f2e000 */
[----:B------:R-:W-:Y:S02]  /*1ed0*/  FSEL R2, R14, R2, !P1 ;  /* 0x000000020e027208 */ /* 0x000fe40004800000 */
[----:B------:R-:W-:-:S06]  /*1ee0*/  FSEL R3, R15, R3, !P1 ;  /* 0x000000030f037208 */ /* 0x000fcc0004800000 */
[----:B--2---:R-:W-:-:S06]  /*1ef0*/  DSETP.GEU.AND P1, PT, R2, R4, PT ;  /* 0x000000040200722a */ /* 0x004fcc0003f2e000 */
[----:B------:R-:W-:Y:S02]  /*1f00*/  FSEL R4, R4, R2, !P1 ;  /* 0x0000000204047208 */ /* 0x000fe40004800000 */
[----:B------:R-:W-:Y:S02]  /*1f10*/  FSEL R5, R5, R3, !P1 ;  /* 0x0000000305057208 */ /* 0x000fe40004800000 */
[----:B------:R-:W2:Y:S04]  /*1f20*/  LDS.64 R2, [UR4+0x40] ;  /* 0x00004004ff027984 */ /* 0x000ea80008000a00 */
        /* <DEDUP_REMOVED lines=9> */
[----:B--2---:R-:W-:-:S06]  /*1fc0*/  DSETP.GEU.AND P1, PT, R4, R2, PT ;  /* 0x000000020400722a */ /* 0x004fcc0003f2e000 */
[----:B------:R-:W-:Y:S02]  /*1fd0*/  FSEL R2, R2, R4, !P1 ;  /* 0x0000000402027208 */ /* 0x000fe40004800000 */
[----:B------:R-:W-:Y:S01]  /*1fe0*/  FSEL R3, R3, R5, !P1 ;  /* 0x0000000503037208 */ /* 0x000fe20004800000 */
[----:B------:R-:W-:Y:S06]  /*1ff0*/  BRA `(.L_x_69) ;  /* 0x0000001c00f47947 */ /* 0x000fec0003800000 */
.L_x_58:
        /* <DEDUP_REMOVED lines=16> */
.L_x_80:
[----:B------:R-:W-:Y:S05]  /*2100*/  BSYNC.RECONVERGENT B1 ;  /* 0x0000000000017941 */ /* 0x000fea0003800200 */
.L_x_79:
        /* <DEDUP_REMOVED lines=18> */
.L_x_85:
        /* <DEDUP_REMOVED lines=10> */
.L_x_84:
[----:B------:R-:W-:Y:S05]  /*22d0*/  BSYNC.RECONVERGENT B2 ;  /* 0x0000000000027941 */ /* 0x000fea0003800200 */
.L_x_83:
[----:B------:R-:W-:Y:S05]  /*22e0*/  @!P2 BRA `(.L_x_82) ;  /* 0x000000000080a947 */ /* 0x000fea0003800000 */
[----:B------:R-:W0:Y:S01]  /*22f0*/  LDC.64 R4, c[0x0][0x380] ;  /* 0x0000e000ff047b82 */ /* 0x000e220000000a00 */
[----:B------:R-:W-:Y:S02]  /*2300*/  IMAD.U32 R7, RZ, RZ, UR16 ;  /* 0x00000010ff077e24 */ /* 0x000fe4000f8e00ff */
[----:B------:R-:W-:Y:S02]  /*2310*/  VIADD R6, R8, 0x200 ;  /* 0x0000020008067836 */ /* 0x000fe40000000000 */
[----:B------:R-:W-:-:S07]  /*2320*/  IMAD R7, R7, 0x800, R8 ;  /* 0x0000080007077824 */ /* 0x000fce00078e0208 */
.L_x_86:
        /* <DEDUP_REMOVED lines=28> */
.L_x_82:
[----:B------:R-:W-:Y:S05]  /*24f0*/  BSYNC.RECONVERGENT B1 ;  /* 0x0000000000017941 */ /* 0x000fea0003800200 */
.L_x_81:
        /* <DEDUP_REMOVED lines=45> */
[----:B------:R-:W-:-:S03]  /*27d0*/  FSEL R5, R5, R3, P1 ;  /* 0x0000000305057208 */ /* 0x000fc60000800000 */
[----:B0-----:R-:W-:Y:S02]  /*27e0*/  IMAD.MOV.U32 R2, RZ, RZ, R4 ;  /* 0x000000ffff027224 */ /* 0x001fe400078e0004 */
[----:B------:R-:W-:Y:S01]  /*27f0*/  IMAD.MOV.U32 R3, RZ, RZ, R5 ;  /* 0x000000ffff037224 */ /* 0x000fe200078e0005 */
[----:B------:R-:W-:Y:S06]  /*2800*/  BAR.SYNC.DEFER_BLOCKING 0x0 ;  /* 0x0000000000007b1d */ /* 0x000fec0000010000 */
[----:B------:R-:W-:Y:S05]  /*2810*/  @P0 BRA `(.L_x_69) ;  /* 0x0000001400ec0947 */ /* 0x000fea0003800000 */
[----:B------:R-:W0:Y:S01]  /*2820*/  S2UR UR5, SR_CgaCtaId ;  /* 0x00000000000579c3 */ /* 0x000e220000008800 */
[----:B------:R-:W-:Y:S02]  /*2830*/  UMOV UR4, 0x400 ;  /* 0x0000040000047882 */ /* 0x000fe40000000000 */
[----:B0-----:R-:W-:-:S09]  /*2840*/  ULEA UR4, UR5, UR4, 0x18 ;  /* 0x0000000405047291 */ /* 0x001fd2000f8ec0ff */
[----:B------:R-:W0:Y:S04]  /*2850*/  LDS.128 R12, [UR4+0x10] ;  /* 0x00001004ff0c7984 */ /* 0x000e280008000c00 */
[----:B------:R-:W1:Y:S04]  /*2860*/  LDS.128 R4, [UR4+0x20] ;  /* 0x00002004ff047984 */ /* 0x000e680008000c00 */
        /* <DEDUP_REMOVED lines=24> */
.L_x_87:
        /* <DEDUP_REMOVED lines=36> */
[----:B------:R-:W-:Y:S01]  /*2c30*/  VIADD R10, R10, 0x10 ;  /* 0x000000100a0a7836 */ /* 0x000fe20000000000 */
[----:B------:R-:W0:Y:S11]  /*2c40*/  SHFL.DOWN PT, R3, R7, 0x8, R5 ;  /* 0x0900000007037989 */ /* 0x000e3600000e0005 */
[----:B------:R-:W1:Y:S01]  /*2c50*/  @!P0 S2R R9, SR_CgaCtaId ;  /* 0x0000000000098919 */ /* 0x000e620000008800 */
[----:B------:R-:W-:Y:S01]  /*2c60*/  @!P0 MOV R8, 0x400 ;  /* 0x0000040000088802 */ /* 0x000fe20000000f00 */
[----:B0-----:R-:W-:Y:S01]  /*2c70*/  DSETP.GEU.AND P1, PT, R6, R2, PT ;  /* 0x000000020600722a */ /* 0x001fe20003f2e000 */
[----:B------:R-:W-:-:S05]  /*2c80*/  @!P0 SHF.R.U32.HI R6, RZ, 0x2, R0 ;  /* 0x00000002ff068819 */ /* 0x000fca0000011600 */
[----:B------:R-:W-:Y:S02]  /*2c90*/  @!P2 FSEL R4, R2, R4, !P1 ;  /* 0x000000040204a208 */ /* 0x000fe40004800000 */
[----:B------:R-:W-:Y:S02]  /*2ca0*/  @!P2 FSEL R7, R3, R7, !P1 ;  /* 0x000000070307a208 */ /* 0x000fe40004800000 */
[----:B------:R-:W-:Y:S01]  /*2cb0*/  ISETP.GT.AND P2, PT, R10, R5, PT ;  /* 0x000000050a00720c */ /* 0x000fe20003f44270 */
[----:B------:R-:W-:Y:S01]  /*2cc0*/  SHFL.DOWN PT, R2, R4, 0x10, R5 ;  /* 0x0a00000004027989 */ /* 0x000fe200000e0005 */
[----:B------:R-:W-:-:S03]  /*2cd0*/  @!P0 LOP3.LUT R6, R6, 0xf8, RZ, 0xc0, !PT ;  /* 0x000000f806068812 */ /* 0x000fc600078ec0ff */
[----:B------:R0:W2:Y:S01]  /*2ce0*/  SHFL.DOWN PT, R3, R7, 0x10, R5 ;  /* 0x0a00000007037989 */ /* 0x0000a200000e0005 */
        /* <DEDUP_REMOVED lines=11> */
[----:B0-----:R-:W-:Y:S05]  /*2da0*/  @P0 BRA `(.L_x_69) ;  /* 0x0000001000880947 */ /* 0x001fea0003800000 */
        /* <DEDUP_REMOVED lines=59> */
.L_x_78:
[----:B------:R-:W0:Y:S01]  /*3160*/  S2R R0, SR_TID.X ;  /* 0x0000000000007919 */ /* 0x000e220000002100 */
[----:B------:R-:W1:Y:S01]  /*3170*/  LDCU.64 UR8, c[0x0][0x380] ;  /* 0x00007000ff0877ac */ /* 0x000e620008000a00 */
[----:B------:R-:W-:Y:S02]  /*3180*/  IMAD.U32 R19, RZ, RZ, UR16 ;  /* 0x00000010ff137e24 */ /* 0x000fe4000f8e00ff */
[----:B-1----:R-:W-:Y:S02]  /*3190*/  IMAD.U32 R2, RZ, RZ, UR8 ;  /* 0x00000008ff027e24 */ /* 0x002fe4000f8e00ff */
[----:B------:R-:W-:Y:S02]  /*31a0*/  IMAD.U32 R3, RZ, RZ, UR9 ;  /* 0x00000009ff037e24 */ /* 0x000fe4000f8e00ff */
[----:B0-----:R-:W-:-:S04]  /*31b0*/  IMAD R19, R19, 0x800, R0 ;  /* 0x0000080013137824 */ /* 0x001fc800078e0200 */
[----:B------:R-:W-:-:S05]  /*31c0*/  IMAD.WIDE.U32 R18, R19, 0x8, R2 ;  /* 0x0000000813127825 */ /* 0x000fca00078e0002 */
        /* <DEDUP_REMOVED lines=8> */
[----:B------:R-:W-:Y:S01]  /*3250*/  UISETP.GE.U32.AND UP0, UPT, UR13, UR5, UPT ;  /* 0x000000050d00728c */ /* 0x000fe2000bf06070 */
        /* <DEDUP_REMOVED lines=21> */
[----:B------:R-:W-:Y:S06]  /*33b0*/  BRA.U !UP0, `(.L_x_88) ;  /* 0x0000000508dc7547 */ /* 0x000fec000b800000 */
[----:B------:R-:W-:Y:S02]  /*33c0*/  ULEA UR8, UR16, UR5, 0xb ;  /* 0x0000000510087291 */ /* 0x000fe4000f8e58ff */
[----:B------:R-:W-:Y:S02]  /*33d0*/  UIADD3 UR14, UPT, UPT, UR7, -0x800, URZ ;  /* 0xfffff800070e7890 */ /* 0x000fe4000fffe0ff */
[----:B------:R-:W-:Y:S02]  /*33e0*/  UIADD3 UR9, UPT, UPT, UR8, 0x100, URZ ;  /* 0x0000010008097890 */ /* 0x000fe4000fffe0ff */
[----:B------:R-:W-:Y:S02]  /*33f0*/  UISETP.GT.U32.AND UP0, UPT, UR8, UR14, UPT ;  /* 0x0000000e0800728c */ /* 0x000fe4000bf04070 */
[----:B------:R-:W-:Y:S01]  /*3400*/  VIADD R7, R0, UR8 ;  /* 0x0000000800077c36 */ /* 0x000fe20008000000 */
[----:B------:R-:W-:Y:S01]  /*3410*/  UMOV UR4, URZ ;  /* 0x000000ff00047c82 */ /* 0x000fe20008000000 */
[----:B------:R-:W-:-:S05]  /*3420*/  UMOV UR6, UR8 ;  /* 0x0000000800067c82 */ /* 0x000fca0008000000 */
[----:B------:R-:W-:Y:S05]  /*3430*/  BRA.U UP0, `(.L_x_89) ;  /* 0x0000000100b87547 */ /* 0x000fea000b800000 */
[----:B------:R-:W0:Y:S01]  /*3440*/  LDC.64 R2, c[0x0][0x380] ;  /* 0x0000e000ff027b82 */ /* 0x000e220000000a00 */
[----:B------:R-:W1:Y:S01]  /*3450*/  LDCU UR7, c[0x0][0x3a8] ;  /* 0x00007500ff0777ac */ /* 0x000e620008000800 */
[----:B------:R-:W-:Y:S01]  /*3460*/  NOP ;  /* 0x0000000000007918 */ /* 0x000fe20000000000 */
.L_x_90:
[----:B------:R-:W-:-:S04]  /*3470*/  VIADD R23, R0, UR6 ;  /* 0x0000000600177c36 */ /* 0x000fc80008000000 */
[----:B0-----:R-:W-:-:S05]  /*3480*/  IMAD.WIDE.U32 R22, R23, 0x8, R2 ;  /* 0x0000000817167825 */ /* 0x001fca00078e0002 */
[----:B------:R-:W2:Y:S04]  /*3490*/  LDG.E.64.CONSTANT R24, desc[UR10][R22.64] ;  /* 0x0000000a16187981 */ /* 0x000ea8000c1e9b00 */
[----:B------:R-:W3:Y:S04]  /*34a0*/  LDG.E.64.CONSTANT R18, desc[UR10][R22.64+0x800] ;  /* 0x0008000a16127981 */ /* 0x000ee8000c1e9b00 */
[----:B------:R-:W4:Y:S04]  /*34b0*/  LDG.E.64.CONSTANT R16, desc[UR10][R22.64+0x1000] ;  /* 0x0010000a16107981 */ /* 0x000f28000c1e9b00 */
[----:B------:R-:W5:Y:S04]  /*34c0*/  LDG.E.64.CONSTANT R14, desc[UR10][R22.64+0x1800] ;  /* 0x0018000a160e7981 */ /* 0x000f68000c1e9b00 */
[----:B------:R-:W5:Y:S04]  /*34d0*/  LDG.E.64.CONSTANT R12, desc[UR10][R22.64+0x2000] ;  /* 0x0020000a160c7981 */ /* 0x000f68000c1e9b00 */
[----:B------:R-:W5:Y:S04]  /*34e0*/  LDG.E.64.CONSTANT R10, desc[UR10][R22.64+0x2800] ;  /* 0x0028000a160a7981 */ /* 0x000f68000c1e9b00 */
[----:B------:R-:W5:Y:S04]  /*34f0*/  LDG.E.64.CONSTANT R8, desc[UR10][R22.64+0x3000] ;  /* 0x0030000a16087981 */ /* 0x000f68000c1e9b00 */
[----:B------:R-:W5:Y:S01]  /*3500*/  LDG.E.64.CONSTANT R20, desc[UR10][R22.64+0x3800] ;  /* 0x0038000a16147981 */ /* 0x000f62000c1e9b00 */
[----:B-1----:R-:W-:-:S04]  /*3510*/  UIADD3 UR12, UPT, UPT, -UR6, UR7, URZ ;  /* 0x00000007060c7290 */ /* 0x002fc8000fffe1ff */
        /* <DEDUP_REMOVED lines=32> */
.L_x_89:
[----:B------:R-:W-:-:S09]  /*3720*/  UISETP.GE.U32.AND UP0, UPT, UR6, UR7, UPT ;  /* 0x000000070600728c */ /* 0x000fd2000bf06070 */
[----:B------:R-:W-:Y:S05]  /*3730*/  BRA.U UP0, `(.L_x_88) ;  /* 0x0000000100fc7547 */ /* 0x000fea000b800000 */
[----:B------:R-:W-:Y:S01]  /*3740*/  UIADD3 UR5, UPT, UPT, -UR6, UR7, URZ ;  /* 0x0000000706057290 */ /* 0x000fe2000fffe1ff */
[----:B------:R-:W-:Y:S05]  /*3750*/  BSSY.RECONVERGENT B1, `(.L_x_88) ;  /* 0x000003d000017945 */ /* 0x000fea0003800200 */
[----:B------:R-:W-:-:S13]  /*3760*/  ISETP.GE.AND P0, PT, R0, UR5, PT ;  /* 0x0000000500007c0c */ /* 0x000fda000bf06270 */
[----:B------:R-:W-:Y:S05]  /*3770*/  @P0 BRA `(.L_x_91) ;  /* 0x0000000000e80947 */ /* 0x000fea0003800000 */
[----:B------:R-:W0:Y:S01]  /*3780*/  LDC R10, c[0x0][0x3ac] ;  /* 0x0000eb00ff0a7b82 */ /* 0x000e220000000800 */
[----:B------:R-:W-:Y:S01]  /*3790*/  LOP3.LUT R6, RZ, R0, RZ, 0x33, !PT ;  /* 0x00000000ff067212 */ /* 0x000fe200078e33ff */
[----:B------:R-:W-:Y:S04]  /*37a0*/  BSSY.RECONVERGENT B2, `(.L_x_92) ;  /* 0x0000018000027945 */ /* 0x000fe80003800200 */
[----:B------:R-:W-:-:S04]  /*37b0*/  VIADD R8, R6, UR7 ;  /* 0x0000000706087c36 */ /* 0x000fc80008000000 */
[----:B------:R-:W-:Y:S02]  /*37c0*/  VIADD R9, R8, -UR8 ;  /* 0x8000000808097c36 */ /* 0x000fe40008000000 */
[----:B0-----:R-:W-:Y:S01]  /*37d0*/  IMAD R6, R10, UR4, RZ ;  /* 0x000000040a067c24 */ /* 0x001fe2000f8e02ff */
[C---:B------:R-:W-:Y:S02]  /*37e0*/  LOP3.LUT R10, R8.reuse, 0x300, RZ, 0xc0, !PT ;  /* 0x00000300080a7812 */ /* 0x040fe400078ec0ff */
[----:B------:R-:W-:Y:S01]  /*37f0*/  LEA.HI R8, R8, 0x1, RZ, 0x18 ;  /* 0x0000000108087811 */ /* 0x000fe200078fc0ff */
[----:B------:R-:W-:Y:S01]  /*3800*/  IMAD R6, R6, -0x800, R9 ;  /* 0xfffff80006067824 */ /* 0x000fe200078e0209 */
[----:B------:R-:W-:Y:S01]  /*3810*/  ISETP.NE.AND P0, PT, R10, 0x300, PT ;  /* 0x000003000a00780c */ /* 0x000fe20003f05270 */
[----:B------:R-:W-:-:S03]  /*3820*/  IMAD.MOV.U32 R10, RZ, RZ, R0 ;  /* 0x000000ffff0a7224 */ /* 0x000fc600078e0000 */
[----:B------:R-:W-:-:S09]  /*3830*/  ISETP.GE.U32.AND P2, PT, R6, 0x300, PT ;  /* 0x000003000600780c */ /* 0x000fd20003f46070 */
[----:B------:R-:W-:Y:S05]  /*3840*/  @!P0 BRA `(.L_x_93) ;  /* 0x0000000000348947 */ /* 0x000fea0003800000 */
[----:B------:R-:W-:Y:S01]  /*3850*/  LOP3.LUT R8, R8, 0x3, RZ, 0xc0, !PT ;  /* 0x0000000308087812 */ /* 0x000fe200078ec0ff */
[----:B------:R-:W-:-:S04]  /*3860*/  IMAD.MOV.U32 R10, RZ, RZ, R0 ;  /* 0x000000ffff0a7224 */ /* 0x000fc800078e0000 */
[----:B------:R-:W-:-:S07]  /*3870*/  IMAD.MOV R6, RZ, RZ, -R8 ;  /* 0x000000ffff067224 */ /* 0x000fce00078e0a08 */
.L_x_94:
        /* <DEDUP_REMOVED lines=10> */
.L_x_93:
[----:B------:R-:W-:Y:S05]  /*3920*/  BSYNC.RECONVERGENT B2 ;  /* 0x0000000000027941 */ /* 0x000fea0003800200 */
.L_x_92:
[----:B------:R-:W-:Y:S05]  /*3930*/  @!P2 BRA `(.L_x_91) ;  /* 0x000000000078a947 */ /* 0x000fea0003800000 */
[C---:B------:R-:W-:Y:S02]  /*3940*/  VIADD R6, R10.reuse, 0x200 ;  /* 0x000002000a067836 */ /* 0x040fe40000000000 */
[----:B------:R-:W-:-:S07]  /*3950*/  VIADD R7, R10, UR9 ;  /* 0x000000090a077c36 */ /* 0x000fce0008000000 */
.L_x_95:
[----:B------:R-:W-:-:S04]  /*3960*/  VIADD R9, R7, 0xffffff00 ;  /* 0xffffff0007097836 */ /* 0x000fc80000000000 */
[----:B------:R-:W-:-:S06]  /*3970*/  IMAD.WIDE.U32 R8, R9, 0x8, R2 ;  /* 0x0000000809087825 */ /* 0x000fcc00078e0002 */
        /* <DEDUP_REMOVED lines=11> */
[----:B------:R-:W-:Y:S01]  /*3a30*/  FSEL R4, R8, R4, !P0 ;  /* 0x0000000408047208 */ /* 0x000fe20004000000 */
[C---:B------:R-:W-:Y:S01]  /*3a40*/  VIADD R8, R6.reuse, 0x200 ;  /* 0x0000020006087836 */ /* 0x040fe20000000000 */
[----:B------:R-:W-:Y:S01]  /*3a50*/  FSEL R5, R9, R5, !P0 ;  /* 0x0000000509057208 */ /* 0x000fe20004000000 */
[----:B------:R-:W-:-:S05]  /*3a60*/  VIADD R6, R6, 0x400 ;  /* 0x0000040006067836 */ /* 0x000fca0000000000 */
        /* <DEDUP_REMOVED lines=11> */
.L_x_91:
[----:B------:R-:W-:Y:S05]  /*3b20*/  BSYNC.RECONVERGENT B1 ;  /* 0x0000000000017941 */ /* 0x000fea0003800200 */
.L_x_88:
        /* <DEDUP_REMOVED lines=49> */
[----:B------:R-:W1:Y:S04]  /*3e40*/  LDS.128 R12, [UR4+0x10] ;  /* 0x00001004ff0c7984 */ /* 0x000e680008000c00 */
[----:B0-----:R-:W0:Y:S04]  /*3e50*/  LDS.128 R4, [UR4+0x20] ;  /* 0x00002004ff047984 */ /* 0x001e280008000c00 */
[----:B------:R-:W2:Y:S01]  /*3e60*/  LDS.128 R8, [UR4+0x30] ;  /* 0x00003004ff087984 */ /* 0x000ea20008000c00 */
[----:B-1----:R-:W-:-:S06]  /*3e70*/  DSETP.GEU.AND P1, PT, R2, R12, PT ;  /* 0x0000000c0200722a */ /* 0x002fcc0003f2e000 */
[----:B------:R-:W-:Y:S02]  /*3e80*/  FSEL R2, R12, R2, !P1 ;  /* 0x000000020c027208 */ /* 0x000fe40004800000 */
[----:B------:R-:W-:-:S06]  /*3e90*/  FSEL R3, R13, R3, !P1 ;  /* 0x000000030d037208 */ /* 0x000fcc0004800000 */
[----:B------:R-:W-:-:S06]  /*3ea0*/  DSETP.GEU.AND P1, PT, R2, R14, PT ;  /* 0x0000000e0200722a */ /* 0x000fcc0003f2e000 */
[----:B------:R-:W-:Y:S02]  /*3eb0*/  FSEL R2, R14, R2, !P1 ;  /* 0x000000020e027208 */ /* 0x000fe40004800000 */
[----:B------:R-:W-:-:S06]  /*3ec0*/  FSEL R3, R15, R3, !P1 ;  /* 0x000000030f037208 */ /* 0x000fcc0004800000 */
[----:B0-----:R-:W-:-:S06]  /*3ed0*/  DSETP.GEU.AND P1, PT, R2, R4, PT ;  /* 0x000000040200722a */ /* 0x001fcc0003f2e000 */
        /* <DEDUP_REMOVED lines=14> */
[----:B------:R-:W-:-:S07]  /*3fc0*/  FSEL R3, R3, R5, !P1 ;  /* 0x0000000503037208 */ /* 0x000fce0004800000 */
.L_x_69:
[----:B01----:R-:W-:Y:S05]  /*3fd0*/  BSYNC.RECONVERGENT B0 ;  /* 0x0000000000007941 */ /* 0x003fea0003800200 */
.L_x_57:
[----:B------:R-:W-:Y:S05]  /*3fe0*/  @P0 EXIT ;  /* 0x000000000000094d */ /* 0x000fea0003800000 */
[----:B------:R-:W0:Y:S02]  /*3ff0*/  LDCU.64 UR4, c[0x0][0x388] ;  /* 0x00007100ff0477ac */ /* 0x000e240008000a00 */
[----:B0-----:R-:W-:-:S06]  /*4000*/  UIMAD.WIDE.U32 UR4, UR16, 0x8, UR4 ;  /* 0x00000008100478a5 */ /* 0x001fcc000f8e0004 */
[----:B--2---:R-:W-:Y:S02]  /*4010*/  IMAD.U32 R4, RZ, RZ, UR4 ;  /* 0x00000004ff047e24 */ /* 0x004fe4000f8e00ff */
[----:B------:R-:W-:-:S05]  /*4020*/  IMAD.U32 R5, RZ, RZ, UR5 ;  /* 0x00000005ff057e24 */ /* 0x000fca000f8e00ff */
[----:B------:R-:W-:Y:S01]  /*4030*/  STG.E.64 desc[UR10][R4.64], R2 ;  /* 0x0000000204007986 */ /* 0x000fe2000c101b0a */
[----:B------:R-:W-:Y:S05]  /*4040*/  EXIT ;  /* 0x000000000000794d */ /* 0x000fea0003800000 */
.L_x_96:
        /* <DEDUP_REMOVED lines=11> */
.L_x_150:


//--------------------- .text._ZN3cub18CUB_300001_SM_10006detail6reduce28DeviceReduceSingleTileKernelINS2_10policy_hubIdjN4cuda3__47maximumIvEEE10Policy1000EPdSB_jS8_ddNS5_3std3__410__identityEEEvT0_T1_T2_T3_T4_T6_ --------------------------
	.section	.text._ZN3cub18CUB_300001_SM_10006detail6reduce28DeviceReduceSingleTileKernelINS2_10policy_hubIdjN4cuda3__47maximumIvEEE10Policy1000EPdSB_jS8_ddNS5_3std3__410__identityEEEvT0_T1_T2_T3_T4_T6_,"ax",@progbits
	.align	128
        .global         _ZN3cub18CUB_300001_SM_10006detail6reduce28DeviceReduceSingleTileKernelINS2_10policy_hubIdjN4cuda3__47maximumIvEEE10Policy1000EPdSB_jS8_ddNS5_3std3__410__identityEEEvT0_T1_T2_T3_T4_T6_
        .type           _ZN3cub18CUB_300001_SM_10006detail6reduce28DeviceReduceSingleTileKernelINS2_10policy_hubIdjN4cuda3__47maximumIvEEE10Policy1000EPdSB_jS8_ddNS5_3std3__410__identityEEEvT0_T1_T2_T3_T4_T6_,@function
        .size           _ZN3cub18CUB_300001_SM_10006detail6reduce28DeviceReduceSingleTileKernelINS2_10policy_hubIdjN4cuda3__47maximumIvEEE10Policy1000EPdSB_jS8_ddNS5_3std3__410__identityEEEvT0_T1_T2_T3_T4_T6_,(.L_x_151 - _ZN3cub18CUB_300001_SM_10006detail6reduce28DeviceReduceSingleTileKernelINS2_10policy_hubIdjN4cuda3__47maximumIvEEE10Policy1000EPdSB_jS8_ddNS5_3std3__410__identityEEEvT0_T1_T2_T3_T4_T6_)
        .other          _ZN3cub18CUB_300001_SM_10006detail6reduce28DeviceReduceSingleTileKernelINS2_10policy_hubIdjN4cuda3__47maximumIvEEE10Policy1000EPdSB_jS8_ddNS5_3std3__410__identityEEEvT0_T1_T2_T3_T4_T6_,@"STO_CUDA_ENTRY STV_DEFAULT"
_ZN3cub18CUB_300001_SM_10006detail6reduce28DeviceReduceSingleTileKernelINS2_10policy_hubIdjN4cuda3__47maximumIvEEE10Policy1000EPdSB_jS8_ddNS5_3std3__410__identityEEEvT0_T1_T2_T3_T4_T6_:
.text._ZN3cub18CUB_300001_SM_10006detail6reduce28DeviceReduceSingleTileKernelINS2_10policy_hubIdjN4cuda3__47maximumIvEEE10Policy1000EPdSB_jS8_ddNS5_3std3__410__identityEEEvT0_T1_T2_T3_T4_T6_:
        /* <DEDUP_REMOVED lines=13> */
.L_x_97:
[----:B------:R-:W0:Y:S01]  /*00d0*/  LDCU UR4, c[0x0][0x380] ;  /* 0x00007000ff0477ac */ /* 0x000e220008000800 */
[----:B------:R-:W-:Y:S01]  /*00e0*/  BSSY.RECONVERGENT B0, `(.L_x_98) ;  /* 0x00004ae000007945 */ /* 0x000fe20003800200 */
[----:B0-----:R-:W-:-:S09]  /*00f0*/  ULOP3.LUT UP0, URZ, UR4, 0x1f, URZ, 0xc0, !UPT ;  /* 0x0000001f04ff7892 */ /* 0x001fd2000f80c0ff */
[----:B------:R-:W-:Y:S05]  /*0100*/  BRA.U UP0, `(.L_x_99) ;  /* 0x0000002500447547 */ /* 0x000fea000b800000 */
[----:B------:R-:W-:-:S13]  /*0110*/  ISETP.GT.U32.AND P0, PT, R0, 0x7ff, PT ;  /* 0x000007ff0000780c */ /* 0x000fda0003f04070 */
[----:B------:R-:W-:Y:S05]  /*0120*/  @P0 BRA `(.L_x_100) ;  /* 0x0000001400f80947 */ /* 0x000fea0003800000 */
[----:B------:R-:W0:Y:S01]  /*0130*/  S2R R3, SR_TID.X ;  /* 0x0000000000037919 */ /* 0x000e220000002100 */
[----:B------:R-:W-:Y:S01]  /*0140*/  BSSY.RECONVERGENT B1, `(.L_x_101) ;  /* 0x0000009000017945 */ /* 0x000fe20003800200 */
[----:B------:R-:W-:Y:S02]  /*0150*/  CS2R R4, SRZ ;  /* 0x0000000000047805 */ /* 0x000fe4000001ff00 */
[----:B0-----:R-:W-:Y:S01]  /*0160*/  ISETP.GE.U32.AND P0, PT, R3, R0, PT ;  /* 0x000000000300720c */ /* 0x001fe20003f06070 */
[----:B------:R-:W-:-:S12]  /*0170*/  IMAD.MOV.U32 R9, RZ, RZ, R3 ;  /* 0x000000ffff097224 */ /* 0x000fd800078e0003 */
[----:B------:R-:W-:Y:S05]  /*0180*/  @P0 BRA `(.L_x_102) ;  /* 0x0000000000100947 */ /* 0x000fea0003800000 */
[----:B------:R-:W0:Y:S02]  /*0190*/  LDC.64 R4, c[0x0][0x380] ;  /* 0x0000e000ff047b82 */ /* 0x000e240000000a00 */
[----:B0-----:R-:W-:-:S06]  /*01a0*/  IMAD.WIDE.U32 R4, R3, 0x8, R4 ;  /* 0x0000000803047825 */ /* 0x001fcc00078e0004 */
[----:B------:R-:W5:Y:S01]  /*01b0*/  LDG.E.64.CONSTANT R4, desc[UR6][R4.64] ;  /* 0x0000000604047981 */ /* 0x000f62000c1e9b00 */
[----:B------:R-:W-:-:S07]  /*01c0*/  VIADD R9, R3, 0x100 ;  /* 0x0000010003097836 */ /* 0x000fce0000000000 */
.L_x_102:
[----:B------:R-:W-:Y:S05]  /*01d0*/  BSYNC.RECONVERGENT B1 ;  /* 0x0000000000017941 */ /* 0x000fea0003800200 */
.L_x_101:
[----:B------:R-:W-:Y:S01]  /*01e0*/  ISETP.GE.U32.AND P0, PT, R9, R0, PT ;  /* 0x000000000900720c */ /* 0x000fe20003f06070 */
        /* <DEDUP_REMOVED lines=16> */
.L_x_107:
        /* <DEDUP_REMOVED lines=12> */
.L_x_106:
[----:B------:R-:W-:Y:S05]  /*03b0*/  BSYNC.RECONVERGENT B2 ;  /* 0x0000000000027941 */ /* 0x000fea0003800200 */
.L_x_105:
[----:B------:R-:W-:Y:S05]  /*03c0*/  @!P0 BRA `(.L_x_104) ;  /* 0x0000000800288947 */ /* 0x000fea0003800000 */
[----:B------:R-:W0:Y:S01]  /*03d0*/  LDC.64 R6, c[0x0][0x380] ;  /* 0x0000e000ff067b82 */ /* 0x000e220000000a00 */
[----:B------:R-:W-:Y:S01]  /*03e0*/  IMAD.IADD R2, R0, 0x1, -R9 ;  /* 0x0000000100027824 */ /* 0x000fe200078e0a09 */
[----:B------:R-:W-:Y:S01]  /*03f0*/  BSSY.RECONVERGENT B2, `(.L_x_108) ;  /* 0x000004c000027945 */ /* 0x000fe20003800200 */
[----:B------:R-:W-:-:S03]  /*0400*/  PLOP3.LUT P0, PT, PT, PT, PT, 0x80, 0x8 ;  /* 0x000000000008781c */ /* 0x000fc60003f0f070 */
[----:B------:R-:W-:Y:S01]  /*0410*/  ISETP.GT.AND P1, PT, R2, 0xc00, PT ;  /* 0x00000c000200780c */ /* 0x000fe20003f24270 */
[----:B0-----:R-:W-:-:S12]  /*0420*/  IMAD.WIDE.U32 R6, R9, 0x8, R6 ;  /* 0x0000000809067825 */ /* 0x001fd800078e0006 */
[----:B------:R-:W-:Y:S05]  /*0430*/  @!P1 BRA `(.L_x_109) ;  /* 0x00000004001c9947 */ /* 0x000fea0003800000 */
[----:B------:R-:W-:Y:S01]  /*0440*/  PLOP3.LUT P0, PT, PT, PT, PT, 0x8, 0x80 ;  /* 0x000000000080781c */ /* 0x000fe20003f0e170 */
[----:B------:R-:W-:-:S12]  /*0450*/  VIADD R2, R0, 0xfffff400 ;  /* 0xfffff40000027836 */ /* 0x000fd80000000000 */
.L_x_110:
[----:B------:R-:W2:Y:S04]  /*0460*/  LDG.E.64.CONSTANT R40, desc[UR6][R6.64] ;  /* 0x0000000606287981 */ /* 0x000ea8000c1e9b00 */
[----:B------:R-:W3:Y:S04]  /*0470*/  LDG.E.64.CONSTANT R38, desc[UR6][R6.64+0x800] ;  /* 0x0008000606267981 */ /* 0x000ee8000c1e9b00 */
[----:B------:R-:W4:Y:S04]  /*0480*/  LDG.E.64.CONSTANT R36, desc[UR6][R6.64+0x1000] ;  /* 0x0010000606247981 */ /* 0x000f28000c1e9b00 */
        /* <DEDUP_REMOVED lines=12> */
[----:B------:R0:W4:Y:S01]  /*0550*/  LDG.E.64.CONSTANT R10, desc[UR6][R6.64+0x7800] ;  /* 0x00780006060a7981 */ /* 0x000122000c1e9b00 */
[----:B------:R-:W-:-:S05]  /*0560*/  VIADD R9, R9, 0x1000 ;  /* 0x0000100009097836 */ /* 0x000fca0000000000 */
[----:B------:R-:W-:Y:S02]  /*0570*/  ISETP.GE.AND P2, PT, R9, R2, PT ;  /* 0x000000020900720c */ /* 0x000fe40003f46270 */
[----:B0-----:R-:W-:-:S05]  /*0580*/  IADD3 R6, P3, PT, R6, 0x8000, RZ ;  /* 0x0000800006067810 */ /* 0x001fca0007f7e0ff */
[----:B------:R-:W-:Y:S01]  /*0590*/  IMAD.X R7, RZ, RZ, R7, P3 ;  /* 0x000000ffff077224 */ /* 0x000fe200018e0607 */
        /* <DEDUP_REMOVED lines=49> */
.L_x_109:
[----:B------:R-:W-:Y:S05]  /*08b0*/  BSYNC.RECONVERGENT B2 ;  /* 0x0000000000027941 */ /* 0x000fea0003800200 */
.L_x_108:
[----:B------:R-:W-:Y:S01]  /*08c0*/  IMAD.IADD R2, R0, 0x1, -R9 ;  /* 0x0000000100027824 */ /* 0x000fe200078e0a09 */
[----:B------:R-:W-:Y:S04]  /*08d0*/  BSSY.RECONVERGENT B2, `(.L_x_111) ;  /* 0x0000027000027945 */ /* 0x000fe80003800200 */
[----:B------:R-:W-:-:S13]  /*08e0*/  ISETP.GT.AND P1, PT, R2, 0x400, PT ;  /* 0x000004000200780c */ /* 0x000fda0003f24270 */
[----:B------:R-:W-:Y:S05]  /*08f0*/  @!P1 BRA `(.L_x_112) ;  /* 0x0000000000909947 */ /* 0x000fea0003800000 */
[----:B------:R-:W2:Y:S04]  /*0900*/  LDG.E.64.CONSTANT R12, desc[UR6][R6.64] ;  /* 0x00000006060c7981 */ /* 0x000ea8000c1e9b00 */
[----:B------:R-:W3:Y:S04]  /*0910*/  LDG.E.64.CONSTANT R14, desc[UR6][R6.64+0x800] ;  /* 0x00080006060e7981 */ /* 0x000ee8000c1e9b00 */
[----:B------:R-:W4:Y:S04]  /*0920*/  LDG.E.64.CONSTANT R16, desc[UR6][R6.64+0x1000] ;  /* 0x0010000606107981 */ /* 0x000f28000c1e9b00 */
[----:B------:R-:W4:Y:S04]  /*0930*/  LDG.E.64.CONSTANT R18, desc[UR6][R6.64+0x1800] ;  /* 0x0018000606127981 */ /* 0x000f28000c1e9b00 */
[----:B------:R-:W4:Y:S04]  /*0940*/  LDG.E.64.CONSTANT R20, desc[UR6][R6.64+0x2000] ;  /* 0x0020000606147981 */ /* 0x000f28000c1e9b00 */
[----:B------:R-:W4:Y:S04]  /*0950*/  LDG.E.64.CONSTANT R22, desc[UR6][R6.64+0x2800] ;  /* 0x0028000606167981 */ /* 0x000f28000c1e9b00 */
[----:B------:R-:W4:Y:S04]  /*0960*/  LDG.E.64.CONSTANT R24, desc[UR6][R6.64+0x3000] ;  /* 0x0030000606187981 */ /* 0x000f28000c1e9b00 */
[----:B------:R0:W4:Y:S01]  /*0970*/  LDG.E.64.CONSTANT R10, desc[UR6][R6.64+0x3800] ;  /* 0x00380006060a7981 */ /* 0x000122000c1e9b00 */
[----:B------:R-:W-:Y:S01]  /*0980*/  VIADD R9, R9, 0x800 ;  /* 0x0000080009097836 */ /* 0x000fe20000000000 */
        /* <DEDUP_REMOVED lines=27> */
.L_x_112:
[----:B------:R-:W-:Y:S05]  /*0b40*/  BSYNC.RECONVERGENT B2 ;  /* 0x0000000000027941 */ /* 0x000fea0003800200 */
.L_x_111:
[----:B------:R-:W-:-:S13]  /*0b50*/  ISETP.LT.OR P0, PT, R9, R0, P0 ;  /* 0x000000000900720c */ /* 0x000fda0000701670 */
[----:B------:R-:W-:Y:S05]  /*0b60*/  @!P0 BRA `(.L_x_104) ;  /* 0x0000000000408947 */ /* 0x000fea0003800000 */
        /* <DEDUP_REMOVED lines=16> */
.L_x_104:
[----:B------:R-:W-:Y:S05]  /*0c70*/  BSYNC.RECONVERGENT B1 ;  /* 0x0000000000017941 */ /* 0x000fea0003800200 */
.L_x_103:
[----:B------:R-:W-:-:S13]  /*0c80*/  ISETP.GE.U32.AND P0, PT, R0, 0x100, PT ;  /* 0x000001000000780c */ /* 0x000fda0003f06070 */
        /* <DEDUP_REMOVED lines=58> */
[----:B-1----:R-:W0:Y:S04]  /*1030*/  LDS.128 R8, [UR4+0x10] ;  /* 0x00001004ff087984 */ /* 0x002e280008000c00 */
        /* <DEDUP_REMOVED lines=25> */
.L_x_113:
[----:B------:R-:W-:Y:S01]  /*11d0*/  LOP3.LUT R2, R3, 0x3e0, RZ, 0xc0, !PT ;  /* 0x000003e003027812 */ /* 0x000fe200078ec0ff */
[----:B------:R-:W0:Y:S03]  /*11e0*/  S2R R10, SR_LANEID ;  /* 0x00000000000a7919 */ /* 0x000e260000000000 */
[----:B------:R-:W-:Y:S01]  /*11f0*/  LOP3.LUT R9, RZ, R2, RZ, 0x33, !PT ;  /* 0x00000002ff097212 */ /* 0x000fe200078e33ff */
[----:B------:R-:W-:-:S04]  /*1200*/  VIADD R7, R2, 0x20 ;  /* 0x0000002002077836 */ /* 0x000fc80000000000 */
[----:B------:R-:W-:Y:S01]  /*1210*/  IMAD.IADD R9, R9, 0x1, R0 ;  /* 0x0000000109097824 */ /* 0x000fe200078e0200 */
[----:B------:R-:W-:-:S04]  /*1220*/  ISETP.GT.U32.AND P0, PT, R7, R0, PT ;  /* 0x000000000700720c */ /* 0x000fc80003f04070 */
        /* <DEDUP_REMOVED lines=60> */
[----:B------:R-:W-:Y:S01]  /*15f0*/  ISETP.GT.U32.AND P2, PT, R0, 0x20, PT ;  /* 0x000000200000780c */ /* 0x000fe20003f44070 */
        /* <DEDUP_REMOVED lines=8> */
[C---:B------:R-:W-:Y:S01]  /*1680*/  ISETP.GT.U32.AND P1, PT, R0.reuse, 0x40, PT ;  /* 0x000000400000780c */ /* 0x040fe20003f24070 */
[----:B------:R-:W-:Y:S01]  /*1690*/  IMAD.MOV.U32 R2, RZ, RZ, R13 ;  /* 0x000000ffff027224 */ /* 0x000fe200078e000d */
[----:B------:R-:W-:Y:S01]  /*16a0*/  ISETP.GT.U32.AND P2, PT, R0, 0x60, PT ;  /* 0x000000600000780c */ /* 0x000fe20003f44070 */
[----:B------:R-:W-:Y:S01]  /*16b0*/  IMAD.MOV.U32 R3, RZ, RZ, R12 ;  /* 0x000000ffff037224 */ /* 0x000fe200078e000c */
[----:B------:R-:W0:Y:S05]  /*16c0*/  LDS.128 R4, [UR4+0x30] ;  /* 0x00003004ff047984 */ /* 0x000e2a0008000c00 */
[----:B------:R-:W-:-:S06]  /*16d0*/  DSETP.GEU.AND P3, PT, R2, R14, PT ;  /* 0x0000000e0200722a */ /* 0x000fcc0003f6e000 */
[----:B------:R-:W-:Y:S02]  /*16e0*/  @P1 FSEL R13, R14, R13, !P3 ;  /* 0x0000000d0e0d1208 */ /* 0x000fe40005800000 */
[----:B------:R-:W-:Y:S02]  /*16f0*/  @P1 FSEL R12, R15, R12, !P3 ;  /* 0x0000000c0f0c1208 */ /* 0x000fe40005800000 */
[----:B------:R-:W-:Y:S01]  /*1700*/  ISETP.GT.U32.AND P1, PT, R0, 0x80, PT ;  /* 0x000000800000780c */ /* 0x000fe20003f24070 */
[----:B------:R-:W-:Y:S02]  /*1710*/  IMAD.MOV.U32 R2, RZ, RZ, R13 ;  /* 0x000000ffff027224 */ /* 0x000fe400078e000d */
[----:B------:R-:W-:-:S06]  /*1720*/  IMAD.MOV.U32 R3, RZ, RZ, R12 ;  /* 0x000000ffff037224 */ /* 0x000fcc00078e000c */
[----:B-1----:R-:W-:Y:S01]  /*1730*/  DSETP.GEU.AND P3, PT, R2, R8, PT ;  /* 0x000000080200722a */ /* 0x002fe20003f6e000 */
[----:B------:R-:W1:Y:S05]  /*1740*/  LDS.64 R2, [UR4+0x40] ;  /* 0x00004004ff027984 */ /* 0x000e6a0008000a00 */
[----:B------:R-:W-:Y:S02]  /*1750*/  @P2 FSEL R13, R8, R13, !P3 ;  /* 0x0000000d080d2208 */ /* 0x000fe40005800000 */
[----:B------:R-:W-:Y:S02]  /*1760*/  @P2 FSEL R12, R9, R12, !P3 ;  /* 0x0000000c090c2208 */ /* 0x000fe40005800000 */
[----:B------:R-:W-:Y:S01]  /*1770*/  ISETP.GT.U32.AND P2, PT, R0, 0xa0, PT ;  /* 0x000000a00000780c */ /* 0x000fe20003f44070 */
[----:B------:R-:W-:-:S02]  /*1780*/  IMAD.MOV.U32 R8, RZ, RZ, R13 ;  /* 0x000000ffff087224 */ /* 0x000fc400078e000d */
[----:B------:R-:W-:-:S06]  /*1790*/  IMAD.MOV.U32 R9, RZ, RZ, R12 ;  /* 0x000000ffff097224 */ /* 0x000fcc00078e000c */
[----:B------:R-:W-:-:S06]  /*17a0*/  DSETP.GEU.AND P3, PT, R8, R10, PT ;  /* 0x0000000a0800722a */ /* 0x000fcc0003f6e000 */
[----:B------:R-:W-:Y:S02]  /*17b0*/  @P1 FSEL R13, R10, R13, !P3 ;  /* 0x0000000d0a0d1208 */ /* 0x000fe40005800000 */
[----:B------:R-:W-:Y:S02]  /*17c0*/  @P1 FSEL R12, R11, R12, !P3 ;  /* 0x0000000c0b0c1208 */ /* 0x000fe40005800000 */
[----:B------:R-:W-:Y:S01]  /*17d0*/  ISETP.GT.U32.AND P1, PT, R0, 0xc0, PT ;  /* 0x000000c00000780c */ /* 0x000fe20003f24070 */
[----:B------:R-:W-:Y:S02]  /*17e0*/  IMAD.MOV.U32 R8, RZ, RZ, R13 ;  /* 0x000000ffff087224 */ /* 0x000fe400078e000d */
[----:B------:R-:W-:-:S06]  /*17f0*/  IMAD.MOV.U32 R9, RZ, RZ, R12 ;  /* 0x000000ffff097224 */ /* 0x000fcc00078e000c */
[----:B0-----:R-:W-:-:S06]  /*1800*/  DSETP.GEU.AND P3, PT, R8, R4, PT ;  /* 0x000000040800722a */ /* 0x001fcc0003f6e000 */
[----:B------:R-:W-:Y:S02]  /*1810*/  @P2 FSEL R13, R4, R13, !P3 ;  /* 0x0000000d040d2208 */ /* 0x000fe40005800000 */
[----:B------:R-:W-:Y:S02]  /*1820*/  @P2 FSEL R12, R5, R12, !P3 ;  /* 0x0000000c050c2208 */ /* 0x000fe40005800000 */
[----:B------:R-:W-:Y:S01]  /*1830*/  ISETP.GT.U32.AND P2, PT, R0, 0xe0, PT ;  /* 0x000000e00000780c */ /* 0x000fe20003f44070 */
        /* <DEDUP_REMOVED lines=13> */
.L_x_100:
[----:B------:R-:W0:Y:S01]  /*1910*/  S2R R4, SR_TID.X ;  /* 0x0000000000047919 */ /* 0x000e220000002100 */
[----:B------:R-:W1:Y:S01]  /*1920*/  LDC.64 R2, c[0x0][0x380] ;  /* 0x0000e000ff027b82 */ /* 0x000e620000000a00 */
[----:B0-----:R-:W-:-:S04]  /*1930*/  IMAD.SHL.U32 R5, R4, 0x4, RZ ;  /* 0x0000000404057824 */ /* 0x001fc800078e00ff */
[----:B-1----:R-:W-:-:S05]  /*1940*/  IMAD.WIDE.U32 R2, R5, 0x8, R2 ;  /* 0x0000000805027825 */ /* 0x002fca00078e0002 */
[----:B------:R-:W2:Y:S04]  /*1950*/  LDG.E.128.CONSTANT R16, desc[UR6][R2.64] ;  /* 0x0000000602107981 */ /* 0x000ea8000c1e9d00 */
[----:B------:R-:W3:Y:S04]  /*1960*/  LDG.E.128.CONSTANT R20, desc[UR6][R2.64+0x10] ;  /* 0x0000100602147981 */ /* 0x000ee8000c1e9d00 */
[----:B------:R-:W4:Y:S04]  /*1970*/  LDG.E.128.CONSTANT R12, desc[UR6][R2.64+0x2000] ;  /* 0x00200006020c7981 */ /* 0x000f28000c1e9d00 */
[----:B------:R-:W5:Y:S01]  /*1980*/  LDG.E.128.CONSTANT R8, desc[UR6][R2.64+0x2010] ;  /* 0x0020100602087981 */ /* 0x000f62000c1e9d00 */
[----:B------:R-:W-:-:S02]  /*1990*/  VIADD R24, R0, 0xfffff800 ;  /* 0xfffff80000187836 */ /* 0x000fc40000000000 */
[----:B------:R-:W-:-:S03]  /*19a0*/  IMAD.MOV.U32 R5, RZ, RZ, 0x800 ;  /* 0x00000800ff057424 */ /* 0x000fc600078e00ff */
[----:B------:R-:W-:Y:S01]  /*19b0*/  ISETP.GE.U32.AND P1, PT, R24, 0x800, PT ;  /* 0x000008001800780c */ /* 0x000fe20003f26070 */
        /* <DEDUP_REMOVED lines=23> */
[----:B------:R-:W-:-:S07]  /*1b30*/  IMAD.MOV.U32 R5, RZ, RZ, 0x800 ;  /* 0x00000800ff057424 */ /* 0x000fce00078e00ff */
.L_x_117:
[----:B------:R-:W-:-:S05]  /*1b40*/  IMAD.WIDE.U32 R26, R5, 0x8, R2 ;  /* 0x00000008051a7825 */ /* 0x000fca00078e0002 */
[----:B------:R-:W2:Y:S04]  /*1b50*/  LDG.E.128.CONSTANT R20, desc[UR6][R26.64] ;  /* 0x000000061a147981 */ /* 0x000ea8000c1e9d00 */
[----:B------:R-:W3:Y:S04]  /*1b60*/  LDG.E.128.CONSTANT R16, desc[UR6][R26.64+0x10] ;  /* 0x000010061a107981 */ /* 0x000ee8000c1e9d00 */
[----:B------:R-:W4:Y:S04]  /*1b70*/  LDG.E.128.CONSTANT R12, desc[UR6][R26.64+0x2000] ;  /* 0x002000061a0c7981 */ /* 0x000f28000c1e9d00 */
[----:B------:R-:W5:Y:S01]  /*1b80*/  LDG.E.128.CONSTANT R8, desc[UR6][R26.64+0x2010] ;  /* 0x002010061a087981 */ /* 0x000f62000c1e9d00 */
        /* <DEDUP_REMOVED lines=20> */
[----:B0-----:R-:W-:Y:S01]  /*1cd0*/  IMAD.IADD R8, R0, 0x1, -R5 ;  /* 0x0000000100087824 */ /* 0x001fe200078e0a05 */
[----:B------:R-:W-:-:S04]  /*1ce0*/  FSEL R7, R9, R7, !P0 ;  /* 0x0000000709077208 */ /* 0x000fc80004000000 */
[----:B------:R-:W-:Y:S02]  /*1cf0*/  ISETP.GE.U32.AND P1, PT, R8, 0x800, PT ;  /* 0x000008000800780c */ /* 0x000fe40003f26070 */
[----:B------:R-:W-:-:S06]  /*1d00*/  DSETP.GEU.AND P0, PT, R6, R10, PT ;  /* 0x0000000a0600722a */ /* 0x000fcc0003f0e000 */
[----:B------:R-:W-:Y:S02]  /*1d10*/  FSEL R6, R10, R6, !P0 ;  /* 0x000000060a067208 */ /* 0x000fe40004000000 */
[----:B------:R-:W-:-:S03]  /*1d20*/  FSEL R7, R11, R7, !P0 ;  /* 0x000000070b077208 */ /* 0x000fc60004000000 */
[----:B------:R-:W-:Y:S05]  /*1d30*/  @!P1 BRA `(.L_x_116) ;  /* 0x00000004000c9947 */ /* 0x000fea0003800000 */
[----:B------:R-:W-:-:S05]  /*1d40*/  VIADD R5, R5, 0x800 ;  /* 0x0000080005057836 */ /* 0x000fca0000000000 */
[----:B------:R-:W-:-:S13]  /*1d50*/  ISETP.GT.U32.AND P0, PT, R5, R24, PT ;  /* 0x000000180500720c */ /* 0x000fda0003f04070 */
[----:B------:R-:W-:Y:S05]  /*1d60*/  @!P0 BRA `(.L_x_117) ;  /* 0xfffffffc00748947 */ /* 0x000fea000383ffff */
.L_x_115:
[----:B------:R-:W-:-:S13]  /*1d70*/  ISETP.GE.U32.AND P0, PT, R5, R0, PT ;  /* 0x000000000500720c */ /* 0x000fda0003f06070 */
[----:B------:R-:W-:Y:S05]  /*1d80*/  @P0 BRA `(.L_x_116) ;  /* 0x0000000000f80947 */ /* 0x000fea0003800000 */
[----:B------:R-:W-:Y:S01]  /*1d90*/  IMAD.IADD R3, R0, 0x1, -R5 ;  /* 0x0000000100037824 */ /* 0x000fe200078e0a05 */
[----:B------:R-:W-:Y:S04]  /*1da0*/  BSSY.RECONVERGENT B1, `(.L_x_116) ;  /* 0x000003c000017945 */ /* 0x000fe80003800200 */
[----:B------:R-:W-:-:S13]  /*1db0*/  ISETP.GE.AND P0, PT, R4, R3, PT ;  /* 0x000000030400720c */ /* 0x000fda0003f06270 */
[----:B------:R-:W-:Y:S05]  /*1dc0*/  @P0 BRA `(.L_x_118) ;  /* 0x0000000000e40947 */ /* 0x000fea0003800000 */
[----:B------:R-:W-:Y:S01]  /*1dd0*/  LOP3.LUT R2, RZ, R4, RZ, 0x33, !PT ;  /* 0x00000004ff027212 */ /* 0x000fe200078e33ff */
[----:B------:R-:W-:Y:S03]  /*1de0*/  BSSY.RECONVERGENT B2, `(.L_x_119) ;  /* 0x0000017000027945 */ /* 0x000fe60003800200 */
[----:B------:R-:W-:-:S04]  /*1df0*/  IADD3 R2, PT, PT, -R5, R0, R2 ;  /* 0x0000000005027210 */ /* 0x000fc80007ffe102 */
[C---:B------:R-:W-:Y:S02]  /*1e00*/  LOP3.LUT R0, R2.reuse, 0x300, RZ, 0xc0, !PT ;  /* 0x0000030002007812 */ /* 0x040fe400078ec0ff */
[----:B------:R-:W-:Y:S02]  /*1e10*/  ISETP.GE.U32.AND P2, PT, R2, 0x300, PT ;  /* 0x000003000200780c */ /* 0x000fe40003f46070 */
[----:B------:R-:W-:Y:S01]  /*1e20*/  ISETP.NE.AND P0, PT, R0, 0x300, PT ;  /* 0x000003000000780c */ /* 0x000fe20003f05270 */
[----:B------:R-:W-:-:S12]  /*1e30*/  IMAD.MOV.U32 R0, RZ, RZ, R4 ;  /* 0x000000ffff007224 */ /* 0x000fd800078e0004 */
[----:B------:R-:W-:Y:S05]  /*1e40*/  @!P0 BRA `(.L_x_120) ;  /* 0x0000000000408947 */ /* 0x000fea0003800000 */
[----:B------:R-:W0:Y:S01]  /*1e50*/  LDC.64 R10, c[0x0][0x380] ;  /* 0x0000e000ff0a7b82 */ /* 0x000e220000000a00 */
[----:B------:R-:W-:Y:S01]  /*1e60*/  LEA.HI R0, R2, 0x1, RZ, 0x18 ;  /* 0x0000000102007811 */ /* 0x000fe200078fc0ff */
[----:B------:R-:W-:-:S03]  /*1e70*/  IMAD.IADD R13, R4, 0x1, R5 ;  /* 0x00000001040d7824 */ /* 0x000fc600078e0205 */
[----:B------:R-:W-:Y:S01]  /*1e80*/  LOP3.LUT R2, R0, 0x3, RZ, 0xc0, !PT ;  /* 0x0000000300027812 */ /* 0x000fe200078ec0ff */
[----:B------:R-:W-:-:S04]  /*1e90*/  IMAD.MOV.U32 R0, RZ, RZ, R4 ;  /* 0x000000ffff007224 */ /* 0x000fc800078e0004 */
[----:B------:R-:W-:-:S07]  /*1ea0*/  IMAD.MOV R2, RZ, RZ, -R2 ;  /* 0x000000ffff027224 */ /* 0x000fce00078e0a02 */
.L_x_121:
        /* <DEDUP_REMOVED lines=10> */
.L_x_120:
[----:B------:R-:W-:Y:S05]  /*1f50*/  BSYNC.RECONVERGENT B2 ;  /* 0x0000000000027941 */ /* 0x000fea0003800200 */
.L_x_119:
[----:B------:R-:W-:Y:S05]  /*1f60*/  @!P2 BRA `(.L_x_118) ;  /* 0x00000000007ca947 */ /* 0x000fea0003800000 */
[----:B------:R-:W0:Y:S01]  /*1f70*/  LDC.64 R8, c[0x0][0x380] ;  /* 0x0000e000ff087b82 */ /* 0x000e220000000a00 */
[C---:B------:R-:W-:Y:S02]  /*1f80*/  IMAD.IADD R5, R0.reuse, 0x1, R5 ;  /* 0x0000000100057824 */ /* 0x040fe400078e0205 */
[----:B------:R-:W-:-:S07]  /*1f90*/  VIADD R0, R0, 0x200 ;  /* 0x0000020000007836 */ /* 0x000fce0000000000 */
.L_x_122:
        /* <DEDUP_REMOVED lines=11> */
[C---:B------:R-:W-:Y:S02]  /*2050*/  VIADD R2, R0.reuse, 0x200 ;  /* 0x0000020000027836 */ /* 0x040fe40000000000 */
[----:B------:R-:W-:Y:S02]  /*2060*/  VIADD R0, R0, 0x400 ;  /* 0x0000040000007836 */ /* 0x000fe40000000000 */
[----:B------:R-:W-:Y:S01]  /*2070*/  VIADD R5, R5, 0x400 ;  /* 0x0000040005057836 */ /* 0x000fe20000000000 */
[----:B------:R-:W-:Y:S01]  /*2080*/  ISETP.GE.AND P1, PT, R2, R3, PT ;  /* 0x000000030200720c */ /* 0x000fe20003f26270 */
        /* <DEDUP_REMOVED lines=11> */
[----:B------:R-:W-:Y:S01]  /*2140*/  FSEL R7, R17, R7, !P0 ;  /* 0x0000000711077208 */ /* 0x000fe20004000000 */
[----:B------:R-:W-:Y:S06]  /*2150*/  @!P1 BRA `(.L_x_122) ;  /* 0xfffffffc00909947 */ /* 0x000fec000383ffff */
.L_x_118:
[----:B------:R-:W-:Y:S05]  /*2160*/  BSYNC.RECONVERGENT B1 ;  /* 0x0000000000017941 */ /* 0x000fea0003800200 */
.L_x_116:
        /* <DEDUP_REMOVED lines=50> */
[----:B------:R-:W2:Y:S01]  /*2490*/  LDS.128 R12, [UR4+0x20] ;  /* 0x00002004ff0c7984 */ /* 0x000ea20008000c00 */
[----:B-1----:R-:W-:-:S06]  /*24a0*/  DSETP.GEU.AND P1, PT, R6, R8, PT ;  /* 0x000000080600722a */ /* 0x002fcc0003f2e000 */
[----:B0-----:R-:W-:Y:S02]  /*24b0*/  FSEL R2, R8, R6, !P1 ;  /* 0x0000000608027208 */ /* 0x001fe40004800000 */
[----:B------:R-:W-:Y:S02]  /*24c0*/  FSEL R3, R9, R7, !P1 ;  /* 0x0000000709037208 */ /* 0x000fe40004800000 */
[----:B------:R-:W0:Y:S04]  /*24d0*/  LDS.128 R4, [UR4+0x30] ;  /* 0x00003004ff047984 */ /* 0x000e280008000c00 */
[----:B------:R-:W-:-:S06]  /*24e0*/  DSETP.GEU.AND P1, PT, R2, R10, PT ;  /* 0x0000000a0200722a */ /* 0x000fcc0003f2e000 */
[----:B------:R-:W-:Y:S02]  /*24f0*/  FSEL R2, R10, R2, !P1 ;  /* 0x000000020a027208 */ /* 0x000fe40004800000 */
[----:B------:R-:W-:-:S06]  /*2500*/  FSEL R3, R11, R3, !P1 ;  /* 0x000000030b037208 */ /* 0x000fcc0004800000 */
[----:B--2---:R-:W-:-:S06]  /*2510*/  DSETP.GEU.AND P1, PT, R2, R12, PT ;  /* 0x0000000c0200722a */ /* 0x004fcc0003f2e000 */
        /* <DEDUP_REMOVED lines=16> */
.L_x_99:
        /* <DEDUP_REMOVED lines=12> */
.L_x_125:
[----:B------:R-:W-:Y:S05]  /*26e0*/  BSYNC.RECONVERGENT B1 ;  /* 0x0000000000017941 */ /* 0x000fea0003800200 */
.L_x_124:
        /* <DEDUP_REMOVED lines=17> */
.L_x_130:
        /* <DEDUP_REMOVED lines=12> */
.L_x_129:
[----:B------:R-:W-:Y:S05]  /*28c0*/  BSYNC.RECONVERGENT B2 ;  /* 0x0000000000027941 */ /* 0x000fea0003800200 */
.L_x_128:
        /* <DEDUP_REMOVED lines=10> */
.L_x_133:
        /* <DEDUP_REMOVED lines=69> */
.L_x_132:
[----:B------:R-:W-:Y:S05]  /*2dc0*/  BSYNC.RECONVERGENT B2 ;  /* 0x0000000000027941 */ /* 0x000fea0003800200 */
.L_x_131:
        /* <DEDUP_REMOVED lines=40> */
.L_x_135:
[----:B------:R-:W-:Y:S05]  /*3050*/  BSYNC.RECONVERGENT B2 ;  /* 0x0000000000027941 */ /* 0x000fea0003800200 */
.L_x_134:
        /* <DEDUP_REMOVED lines=18> */
.L_x_127:
[----:B------:R-:W-:Y:S05]  /*3180*/  BSYNC.RECONVERGENT B1 ;  /* 0x0000000000017941 */ /* 0x000fea0003800200 */
.L_x_126:
        /* <DEDUP_REMOVED lines=60> */
[----:B---3--:R-:W1:Y:S01]  /*3550*/  LDS.128 R12, [UR4+0x20] ;  /* 0x00002004ff0c7984 */ /* 0x008e620008000c00 */
        /* <DEDUP_REMOVED lines=24> */
.L_x_136:
        /* <DEDUP_REMOVED lines=63> */
[----:B----4-:R-:W-:Y:S05]  /*3ad0*/  @P0 BRA `(.L_x_114) ;  /* 0x0000001000380947 */ /* 0x010fea0003800000 */
[----:B------:R-:W0:Y:S01]  /*3ae0*/  S2UR UR5, SR_CgaCtaId ;  /* 0x00000000000579c3 */ /* 0x000e220000008800 */
[----:B------:R-:W-:Y:S01]  /*3af0*/  UMOV UR4, 0x400 ;  /* 0x0000040000047882 */ /* 0x000fe20000000000 */
[C---:B------:R-:W-:Y:S02]  /*3b00*/  ISETP.GT.U32.AND P3, PT, R0.reuse, 0x20, PT ;  /* 0x000000200000780c */ /* 0x040fe40003f64070 */
        /* <DEDUP_REMOVED lines=9> */
[----:B------:R-:W-:Y:S01]  /*3ba0*/  ISETP.GT.U32.AND P1, PT, R0, 0x60, PT ;  /* 0x000000600000780c */ /* 0x000fe20003f24070 */
[----:B------:R-:W-:Y:S01]  /*3bb0*/  IMAD.MOV.U32 R2, RZ, RZ, R13 ;  /* 0x000000ffff027224 */ /* 0x000fe200078e000d */
[----:B------:R-:W0:Y:S01]  /*3bc0*/  LDS.128 R4, [UR4+0x30] ;  /* 0x00003004ff047984 */ /* 0x000e220008000c00 */
[----:B------:R-:W-:-:S06]  /*3bd0*/  IMAD.MOV.U32 R3, RZ, RZ, R12 ;  /* 0x000000ffff037224 */ /* 0x000fcc00078e000c */
        /* <DEDUP_REMOVED lines=36> */
.L_x_123:
[----:B------:R-:W0:Y:S01]  /*3e20*/  S2R R7, SR_TID.X ;  /* 0x0000000000077919 */ /* 0x000e220000002100 */
[----:B------:R-:W1:Y:S02]  /*3e30*/  LDCU.64 UR4, c[0x0][0x380] ;  /* 0x00007000ff0477ac */ /* 0x000e640008000a00 */
[----:B-1----:R-:W-:Y:S02]  /*3e40*/  IMAD.U32 R2, RZ, RZ, UR4 ;  /* 0x00000004ff027e24 */ /* 0x002fe4000f8e00ff */
[----:B------:R-:W-:Y:S02]  /*3e50*/  IMAD.U32 R3, RZ, RZ, UR5 ;  /* 0x00000005ff037e24 */ /* 0x000fe4000f8e00ff */
        /* <DEDUP_REMOVED lines=9> */
[----:B------:R-:W-:-:S05]  /*3ef0*/  VIADD R6, R0, 0xfffff800 ;  /* 0xfffff80000067836 */ /* 0x000fca0000000000 */
[----:B------:R-:W-:Y:S01]  /*3f00*/  ISETP.GE.U32.AND P1, PT, R6, 0x800, PT ;  /* 0x000008000600780c */ /* 0x000fe20003f26070 */
[----:B--2---:R-:W-:-:S06]  /*3f10*/  DSETP.GEU.AND P0, PT, R22, R8, PT ;  /* 0x000000081600722a */ /* 0x004fcc0003f0e000 */
[----:B------:R-:W-:Y:S02]  /*3f20*/  FSEL R8, R8, R22, !P0 ;  /* 0x0000001608087208 */ /* 0x000fe40004000000 */
[----:B------:R-:W-:-:S06]  /*3f30*/  FSEL R9, R9, R23, !P0 ;  /* 0x0000001709097208 */ /* 0x000fcc0004000000 */
[----:B---3--:R-:W-:-:S06]  /*3f40*/  DSETP.GEU.AND P0, PT, R8, R10, PT ;  /* 0x0000000a0800722a */ /* 0x008fcc0003f0e000 */
[----:B------:R-:W-:Y:S02]  /*3f50*/  FSEL R8, R10, R8, !P0 ;  /* 0x000000080a087208 */ /* 0x000fe40004000000 */
[----:B------:R-:W-:Y:S01]  /*3f60*/  FSEL R9, R11, R9, !P0 ;  /* 0x000000090b097208 */ /* 0x000fe20004000000 */
[----:B------:R-:W-:-:S05]  /*3f70*/  IMAD.MOV.U32 R11, RZ, RZ, 0x800 ;  /* 0x00000800ff0b7424 */ /* 0x000fca00078e00ff */
        /* <DEDUP_REMOVED lines=18> */
[----:B------:R-:W1:Y:S02]  /*40a0*/  LDC.64 R2, c[0x0][0x380] ;  /* 0x0000e000ff027b82 */ /* 0x000e640000000a00 */
.L_x_139:
[----:B------:R-:W-:-:S04]  /*40b0*/  IMAD.IADD R17, R7, 0x1, R11 ;  /* 0x0000000107117824 */ /* 0x000fc800078e020b */
[----:B-1----:R-:W-:-:S06]  /*40c0*/  IMAD.WIDE.U32 R16, R17, 0x8, R2 ;  /* 0x0000000811107825 */ /* 0x002fcc00078e0002 */
[----:B------:R-:W2:Y:S01]  /*40d0*/  LDG.E.64.CONSTANT R16, desc[UR6][R16.64] ;  /* 0x0000000610107981 */ /* 0x000ea2000c1e9b00 */
[----:B------:R-:W-:-:S05]  /*40e0*/  IMAD.WIDE.U32 R18, R11, 0x8, R4 ;  /* 0x000000080b127825 */ /* 0x000fca00078e0004 */
[----:B------:R-:W3:Y:S04]  /*40f0*/  LDG.E.64.CONSTANT R20, desc[UR6][R18.64+0x800] ;  /* 0x0008000612147981 */ /* 0x000ee8000c1e9b00 */
[----:B------:R-:W4:Y:S04]  /*4100*/  LDG.E.64.CONSTANT R22, desc[UR6][R18.64+0x1000] ;  /* 0x0010000612167981 */ /* 0x000f28000c1e9b00 */
[----:B------:R-:W5:Y:S04]  /*4110*/  LDG.E.64.CONSTANT R24, desc[UR6][R18.64+0x1800] ;  /* 0x0018000612187981 */ /* 0x000f68000c1e9b00 */
[----:B------:R-:W5:Y:S04]  /*4120*/  LDG.E.64.CONSTANT R26, desc[UR6][R18.64+0x2000] ;  /* 0x00200006121a7981 */ /* 0x000f68000c1e9b00 */
[----:B------:R-:W5:Y:S04]  /*4130*/  LDG.E.64.CONSTANT R28, desc[UR6][R18.64+0x2800] ;  /* 0x00280006121c7981 */ /* 0x000f68000c1e9b00 */
[----:B------:R-:W5:Y:S04]  /*4140*/  LDG.E.64.CONSTANT R14, desc[UR6][R18.64+0x3000] ;  /* 0x00300006120e7981 */ /* 0x000f68000c1e9b00 */
[----:B------:R-:W5:Y:S01]  /*4150*/  LDG.E.64.CONSTANT R12, desc[UR6][R18.64+0x3800] ;  /* 0x00380006120c7981 */ /* 0x000f62000c1e9b00 */
[----:B0-----:R-:W-:-:S05]  /*4160*/  IMAD.IADD R10, R0, 0x1, -R11 ;  /* 0x00000001000a7824 */ /* 0x001fca00078e0a0b */
[----:B------:R-:W-:Y:S01]  /*4170*/  ISETP.GE.U32.AND P1, PT, R10, 0x800, PT ;  /* 0x000008000a00780c */ /* 0x000fe20003f26070 */
        /* <DEDUP_REMOVED lines=26> */
[----:B------:R-:W-:-:S13]  /*4320*/  ISETP.GT.U32.AND P0, PT, R11, R6, PT ;  /* 0x000000060b00720c */ /* 0x000fda0003f04070 */
[----:B------:R-:W-:Y:S05]  /*4330*/  @!P0 BRA `(.L_x_139) ;  /* 0xfffffffc005c8947 */ /* 0x000fea000383ffff */
.L_x_137:
        /* <DEDUP_REMOVED lines=14> */
[----:B------:R-:W-:Y:S01]  /*4420*/  LEA.HI R0, R5, 0x1, RZ, 0x18 ;  /* 0x0000000105007811 */ /* 0x000fe200078fc0ff */
[----:B------:R-:W-:-:S03]  /*4430*/  IMAD.IADD R15, R7, 0x1, R11 ;  /* 0x00000001070f7824 */ /* 0x000fc600078e020b */
[----:B------:R-:W-:Y:S01]  /*4440*/  LOP3.LUT R5, R0, 0x3, RZ, 0xc0, !PT ;  /* 0x0000000300057812 */ /* 0x000fe200078ec0ff */
[----:B------:R-:W-:-:S04]  /*4450*/  IMAD.MOV.U32 R0, RZ, RZ, R7 ;  /* 0x000000ffff007224 */ /* 0x000fc800078e0007 */
[----:B------:R-:W-:-:S07]  /*4460*/  IMAD.MOV R5, RZ, RZ, -R5 ;  /* 0x000000ffff057224 */ /* 0x000fce00078e0a05 */
.L_x_143:
        /* <DEDUP_REMOVED lines=10> */
.L_x_142:
[----:B------:R-:W-:Y:S05]  /*4510*/  BSYNC.RECONVERGENT B2 ;  /* 0x0000000000027941 */ /* 0x000fea0003800200 */
.L_x_141:
[----:B------:R-:W-:Y:S05]  /*4520*/  @!P2 BRA `(.L_x_140) ;  /* 0x000000000078a947 */ /* 0x000fea0003800000 */
[C---:B------:R-:W-:Y:S02]  /*4530*/  IMAD.IADD R5, R0.reuse, 0x1, R11 ;  /* 0x0000000100057824 */ /* 0x040fe400078e020b */
[----:B------:R-:W-:-:S07]  /*4540*/  VIADD R0, R0, 0x200 ;  /* 0x0000020000007836 */ /* 0x000fce0000000000 */
.L_x_144:
[----:B------:R-:W-:-:S04]  /*4550*/  IMAD.WIDE.U32 R10, R5, 0x8, R2 ;  /* 0x00000008050a7825 */ /* 0x000fc800078e0002 */
        /* <DEDUP_REMOVED lines=13> */
[----:B------:R-:W-:Y:S01]  /*4630*/  FSEL R9, R11, R9, !P0 ;  /* 0x000000090b097208 */ /* 0x000fe20004000000 */
[C---:B------:R-:W-:Y:S02]  /*4640*/  VIADD R11, R0.reuse, 0x200 ;  /* 0x00000200000b7836 */ /* 0x040fe40000000000 */
[----:B------:R-:W-:-:S03]  /*4650*/  VIADD R0, R0, 0x400 ;  /* 0x0000040000007836 */ /* 0x000fc60000000000 */
[----:B---3--:R-:W-:Y:S01]  /*4660*/  DSETP.GEU.AND P0, PT, R8, R12, PT ;  /* 0x0000000c0800722a */ /* 0x008fe20003f0e000 */
[----:B------:R-:W-:-:S05]  /*4670*/  ISETP.GE.AND P1, PT, R11, R4, PT ;  /* 0x000000040b00720c */ /* 0x000fca0003f26270 */
        /* <DEDUP_REMOVED lines=9> */
.L_x_140:
[----:B------:R-:W-:Y:S05]  /*4710*/  BSYNC.RECONVERGENT B1 ;  /* 0x0000000000017941 */ /* 0x000fea0003800200 */
.L_x_138:
        /* <DEDUP_REMOVED lines=74> */
.L_x_114:
[----:B------:R-:W-:Y:S05]  /*4bc0*/  BSYNC.RECONVERGENT B0 ;  /* 0x0000000000007941 */ /* 0x000fea0003800200 */
.L_x_98:
[----:B------:R-:W-:Y:S05]  /*4bd0*/  @P0 EXIT ;  /* 0x000000000000094d */ /* 0x000fea0003800000 */
[----:B------:R-:W4:Y:S01]  /*4be0*/  LDCU.64 UR8, c[0x0][0x398] ;  /* 0x00007300ff0877ac */ /* 0x000f220008000a00 */
[----:B01----:R-:W0:Y:S01]  /*4bf0*/  LDC.64 R4, c[0x0][0x388] ;  /* 0x0000e200ff047b82 */ /* 0x003e220000000a00 */
[----:B------:R-:W2:Y:S01]  /*4c00*/  LDCU.64 UR4, c[0x0][0x398] ;  /* 0x00007300ff0477ac */ /* 0x000ea20008000a00 */
[----:B----4-:R-:W-:-:S06]  /*4c10*/  DSETP.GT.AND P0, PT, R6, UR8, PT ;  /* 0x0000000806007e2a */ /* 0x010fcc000bf04000 */
[----:B--23--:R-:W-:Y:S02]  /*4c20*/  FSEL R2, R6, UR4, P0 ;  /* 0x0000000406027c08 */ /* 0x00cfe40008000000 */
[----:B------:R-:W-:-:S05]  /*4c30*/  FSEL R3, R7, UR5, P0 ;  /* 0x0000000507037c08 */ /* 0x000fca0008000000 */
[----:B0-----:R-:W-:Y:S01]  /*4c40*/  STG.E.64 desc[UR6][R4.64], R2 ;  /* 0x0000000204007986 */ /* 0x001fe2000c101b06 */
[----:B------:R-:W-:Y:S05]  /*4c50*/  EXIT ;  /* 0x000000000000794d */ /* 0x000fea0003800000 */
.L_x_145:
        /* <DEDUP_REMOVED lines=10> */
.L_x_151:


//--------------------- .text._ZN3cub18CUB_300001_SM_10006detail11EmptyKernelIvEEvv --------------------------
	.section	.text._ZN3cub18CUB_300001_SM_10006detail11EmptyKernelIvEEvv,"ax",@progbits
	.align	128
        .global         _ZN3cub18CUB_300001_SM_10006detail11EmptyKernelIvEEvv
        .type           _ZN3cub18CUB_300001_SM_10006detail11EmptyKernelIvEEvv,@function
        .size           _ZN3cub18CUB_300001_SM_10006detail11EmptyKernelIvEEvv,(.L_x_152 - _ZN3cub18CUB_300001_SM_10006detail11EmptyKernelIvEEvv)
        .other          _ZN3cub18CUB_300001_SM_10006detail11EmptyKernelIvEEvv,@"STO_CUDA_ENTRY STV_DEFAULT"
_ZN3cub18CUB_300001_SM_10006detail11EmptyKernelIvEEvv:
.text._ZN3cub18CUB_300001_SM_10006detail11EmptyKernelIvEEvv:
[----:B------:R-:W-:Y:S01]  /*0000*/  LDC R1, c[0x0][0x37c] ;  /* 0x0000df00ff017b82 */ /* 0x000fe20000000800 */
[----:B------:R-:W-:Y:S05]  /*0010*/  EXIT ;  /* 0x000000000000794d */ /* 0x000fea0003800000 */
.L_x_146:
        /* <DEDUP_REMOVED lines=14> */
.L_x_152:


//--------------------- .text._Z13getDifferencePdS_S_ --------------------------
	.section	.text._Z13getDifferencePdS_S_,"ax",@progbits
	.align	128
        .global         _Z13getDifferencePdS_S_
        .type           _Z13getDifferencePdS_S_,@function
        .size           _Z13getDifferencePdS_S_,(.L_x_153 - _Z13getDifferencePdS_S_)
        .other          _Z13getDifferencePdS_S_,@"STO_CUDA_ENTRY STV_DEFAULT"
_Z13getDifferencePdS_S_:
.text._Z13getDifferencePdS_S_:
[----:B------:R-:W-:Y:S01]  /*0000*/  LDC R1, c[0x0][0x37c] ;  /* 0x0000df00ff017b82 */ /* 0x000fe20000000800 */
[----:B------:R-:W0:Y:S01]  /*0010*/  LDCU UR5, c[0x0][0x374] ;  /* 0x00006e80ff0577ac */ /* 0x000e220008000800 */
[----:B------:R-:W1:Y:S06]  /*0020*/  S2R R9, SR_TID.Y ;  /* 0x0000000000097919 */ /* 0x000e6c0000002200 */
[----:B------:R-:W-:Y:S01]  /*0030*/  S2UR UR4, SR_CTAID.X ;  /* 0x00000000000479c3 */ /* 0x000fe20000002500 */
[----:B------:R-:W2:Y:S01]  /*0040*/  LDCU UR7, c[0x0][0x360] ;  /* 0x00006c00ff0777ac */ /* 0x000ea20008000800 */
[----:B------:R-:W3:Y:S06]  /*0050*/  S2R R12, SR_TID.X ;  /* 0x00000000000c7919 */ /* 0x000eec0000002100 */
[----:B------:R-:W0:Y:S08]  /*0060*/  LDC R14, c[0x0][0x364] ;  /* 0x0000d900ff0e7b82 */ /* 0x000e300000000800 */
[----:B------:R-:W2:Y:S08]  /*0070*/  LDC R0, c[0x0][0x370] ;  /* 0x0000dc00ff007b82 */ /* 0x000eb00000000800 */
[----:B------:R-:W4:Y:S01]  /*0080*/  S2UR UR6, SR_CTAID.Y ;  /* 0x00000000000679c3 */ /* 0x000f220000002600 */
[----:B0-----:R-:W-:-:S05]  /*0090*/  IMAD R13, R14, UR5, RZ ;  /* 0x000000050e0d7c24 */ /* 0x001fca000f8e02ff */
[----:B------:R-:W-:Y:S01]  /*00a0*/  IABS R4, R13 ;  /* 0x0000000d00047213 */ /* 0x000fe20000000000 */
[----:B--2---:R-:W-:-:S03]  /*00b0*/  IMAD R0, R0, UR7, RZ ;  /* 0x0000000700007c24 */ /* 0x004fc6000f8e02ff */
[----:B------:R-:W0:Y:S02]  /*00c0*/  I2F.RP R10, R4 ;  /* 0x00000004000a7306 */ /* 0x000e240000209400 */
[----:B------:R-:W-:Y:S01]  /*00d0*/  IABS R5, R0 ;  /* 0x0000000000057213 */ /* 0x000fe20000000000 */
[----:B----4-:R-:W-:-:S05]  /*00e0*/  UIMAD UR4, UR5, UR6, UR4 ;  /* 0x00000006050472a4 */ /* 0x010fca000f8e0204 */
[----:B------:R-:W2:Y:S01]  /*00f0*/  I2F.RP R8, R5 ;  /* 0x0000000500087306 */ /* 0x000ea20000209400 */
[----:B-1----:R-:W-:-:S07]  /*0100*/  IMAD R9, R14, UR4, R9 ;  /* 0x000000040e097c24 */ /* 0x002fce000f8e0209 */
[----:B0-----:R-:W0:Y:S01]  /*0110*/  MUFU.RCP R10, R10 ;  /* 0x0000000a000a7308 */ /* 0x001e220000001000 */
[----:B---3--:R-:W-:-:S05]  /*0120*/  IMAD R9, R9, UR7, R12 ;  /* 0x0000000709097c24 */ /* 0x008fca000f8e020c */
[----:B------:R-:W-:Y:S02]  /*0130*/  ISETP.GE.AND P4, PT, R9, RZ, PT ;  /* 0x000000ff0900720c */ /* 0x000fe40003f86270 */
[----:B--2---:R-:W1:Y:S01]  /*0140*/  MUFU.RCP R8, R8 ;  /* 0x0000000800087308 */ /* 0x004e620000001000 */
[----:B0-----:R-:W-:Y:S01]  /*0150*/  VIADD R2, R10, 0xffffffe ;  /* 0x0ffffffe0a027836 */ /* 0x001fe20000000000 */
[----:B------:R-:W-:-:S06]  /*0160*/  IABS R10, R9 ;  /* 0x00000009000a7213 */ /* 0x000fcc0000000000 */
[----:B------:R0:W2:Y:S01]  /*0170*/  F2I.FTZ.U32.TRUNC.NTZ R3, R2 ;  /* 0x0000000200037305 */ /* 0x0000a2000021f000 */
[----:B-1----:R-:W-:-:S07]  /*0180*/  VIADD R6, R8, 0xffffffe ;  /* 0x0ffffffe08067836 */ /* 0x002fce0000000000 */
[----:B------:R1:W3:Y:S01]  /*0190*/  F2I.FTZ.U32.TRUNC.NTZ R7, R6 ;  /* 0x0000000600077305 */ /* 0x0002e2000021f000 */
[----:B0-----:R-:W-:Y:S02]  /*01a0*/  HFMA2 R2, -RZ, RZ, 0, 0 ;  /* 0x00000000ff027431 */ /* 0x001fe400000001ff */
[----:B--2---:R-:W-:Y:S02]  /*01b0*/  IMAD.MOV R15, RZ, RZ, -R3 ;  /* 0x000000ffff0f7224 */ /* 0x004fe400078e0a03 */
[----:B-1----:R-:W-:Y:S01]  /*01c0*/  IMAD.MOV.U32 R6, RZ, RZ, RZ ;  /* 0x000000ffff067224 */ /* 0x002fe200078e00ff */
[----:B---3--:R-:W-:-:S05]  /*01d0*/  IADD3 R8, PT, PT, RZ, -R7, RZ ;  /* 0x80000007ff087210 */ /* 0x008fca0007ffe0ff */
[----:B------:R-:W-:Y:S01]  /*01e0*/  IMAD R11, R8, R5, RZ ;  /* 0x00000005080b7224 */ /* 0x000fe200078e02ff */
[----:B------:R-:W-:-:S03]  /*01f0*/  IABS R8, R0 ;  /* 0x0000000000087213 */ /* 0x000fc60000000000 */
[----:B------:R-:W-:Y:S01]  /*0200*/  IMAD.HI.U32 R6, R7, R11, R6 ;  /* 0x0000000b07067227 */ /* 0x000fe200078e0006 */
[----:B------:R-:W-:-:S03]  /*0210*/  IADD3 R8, PT, PT, RZ, -R8, RZ ;  /* 0x80000008ff087210 */ /* 0x000fc60007ffe0ff */
[----:B------:R-:W-:Y:S01]  /*0220*/  IMAD.MOV.U32 R7, RZ, RZ, R10 ;  /* 0x000000ffff077224 */ /* 0x000fe200078e000a */
[----:B------:R-:W-:Y:S01]  /*0230*/  IABS R10, R13 ;  /* 0x0000000d000a7213 */ /* 0x000fe20000000000 */
[----:B------:R-:W-:Y:S02]  /*0240*/  IMAD R11, R15, R4, RZ ;  /* 0x000000040f0b7224 */ /* 0x000fe400078e02ff */
[----:B------:R-:W-:-:S04]  /*0250*/  IMAD.HI.U32 R6, R6, R7, RZ ;  /* 0x0000000706067227 */ /* 0x000fc800078e00ff */
[----:B------:R-:W-:-:S04]  /*0260*/  IMAD.HI.U32 R3, R3, R11, R2 ;  /* 0x0000000b03037227 */ /* 0x000fc800078e0002 */
[----:B------:R-:W-:Y:S02]  /*0270*/  IMAD.MOV R10, RZ, RZ, -R10 ;  /* 0x000000ffff0a7224 */ /* 0x000fe400078e0a0a */
[----:B------:R-:W-:Y:S02]  /*0280*/  IMAD R2, R6, R8, R7 ;  /* 0x0000000806027224 */ /* 0x000fe400078e0207 */
[----:B------:R-:W-:Y:S01]  /*0290*/  IMAD.HI.U32 R3, R3, R7, RZ ;  /* 0x0000000703037227 */ /* 0x000fe200078e00ff */
[----:B------:R-:W-:Y:S02]  /*02a0*/  MOV R8, R10 ;  /* 0x0000000a00087202 */ /* 0x000fe40000000f00 */
[----:B------:R-:W-:-:S03]  /*02b0*/  ISETP.GT.U32.AND P3, PT, R5, R2, PT ;  /* 0x000000020500720c */ /* 0x000fc60003f64070 */
[----:B------:R-:W-:-:S05]  /*02c0*/  IMAD R3, R3, R8, R7 ;  /* 0x0000000803037224 */ /* 0x000fca00078e0207 */
[----:B------:R-:W-:-:S05]  /*02d0*/  ISETP.GT.U32.AND P0, PT, R4, R3, PT ;  /* 0x000000030400720c */ /* 0x000fca0003f04070 */
[----:B------:R-:W-:Y:S02]  /*02e0*/  @!P3 IMAD.IADD R2, R2, 0x1, -R5 ;  /* 0x000000010202b824 */ /* 0x000fe400078e0a05 */
[----:B------:R-:W-:Y:S01]  /*02f0*/  @!P3 VIADD R6, R6, 0x1 ;  /* 0x000000010606b836 */ /* 0x000fe20000000000 */
[----:B------:R-:W-:Y:S02]  /*0300*/  ISETP.NE.AND P3, PT, R0, RZ, PT ;  /* 0x000000ff0000720c */ /* 0x000fe40003f65270 */
[----:B------:R-:W-:Y:S02]  /*0310*/  ISETP.GE.U32.AND P2, PT, R2, R5, PT ;  /* 0x000000050200720c */ /* 0x000fe40003f46070 */
[----:B------:R-:W-:Y:S02]  /*0320*/  LOP3.LUT R2, R9, R0, RZ, 0x3c, !PT ;  /* 0x0000000009027212 */ /* 0x000fe400078e3cff */
[----:B------:R-:W-:Y:S02]  /*0330*/  @!P0 IADD3 R3, PT, PT, R3, -R4, RZ ;  /* 0x8000000403038210 */ /* 0x000fe40007ffe0ff */
[----:B------:R-:W-:Y:S01]  /*0340*/  ISETP.GE.AND P1, PT, R2, RZ, PT ;  /* 0x000000ff0200720c */ /* 0x000fe20003f26270 */
[----:B------:R-:W-:Y:S01]  /*0350*/  VIADD R2, R13, 0xffffffff ;  /* 0xffffffff0d027836 */ /* 0x000fe20000000000 */
[----:B------:R-:W-:-:S05]  /*0360*/  ISETP.GT.U32.AND P0, PT, R4, R3, PT ;  /* 0x000000030400720c */ /* 0x000fca0003f04070 */
[----:B------:R-:W-:Y:S02]  /*0370*/  @P2 IADD3 R6, PT, PT, R6, 0x1, RZ ;  /* 0x0000000106062810 */ /* 0x000fe40007ffe0ff */
[----:B------:R-:W-:-:S04]  /*0380*/  ISETP.NE.AND P2, PT, R13, RZ, PT ;  /* 0x000000ff0d00720c */ /* 0x000fc80003f45270 */
[----:B------:R-:W-:Y:S02]  /*0390*/  @!P1 IADD3 R6, PT, PT, -R6, RZ, RZ ;  /* 0x000000ff06069210 */ /* 0x000fe40007ffe1ff */
[----:B------:R-:W-:Y:S01]  /*03a0*/  @!P0 IMAD.IADD R3, R3, 0x1, -R4 ;  /* 0x0000000103038824 */ /* 0x000fe200078e0a04 */
[----:B------:R-:W-:-:S04]  /*03b0*/  @!P3 LOP3.LUT R6, RZ, R0, RZ, 0x33, !PT ;  /* 0x00000000ff06b212 */ /* 0x000fc800078e33ff */
[----:B------:R-:W-:Y:S02]  /*03c0*/  MOV R7, R3 ;  /* 0x0000000300077202 */ /* 0x000fe40000000f00 */
[----:B------:R-:W-:Y:S02]  /*03d0*/  ISETP.NE.AND P0, PT, R6, R2, PT ;  /* 0x000000020600720c */ /* 0x000fe40003f05270 */
[----:B------:R-:W-:Y:S01]  /*03e0*/  IADD3 R2, PT, PT, R0, -0x1, RZ ;  /* 0xffffffff00027810 */ /* 0x000fe20007ffe0ff */
[----:B------:R-:W-:Y:S01]  /*03f0*/  @!P4 IMAD.MOV R7, RZ, RZ, -R7 ;  /* 0x000000ffff07c224 */ /* 0x000fe200078e0a07 */
[----:B------:R-:W-:Y:S02]  /*0400*/  @!P2 LOP3.LUT R7, RZ, R13, RZ, 0x33, !PT ;  /* 0x0000000dff07a212 */ /* 0x000fe400078e33ff */
[----:B------:R-:W-:-:S04]  /*0410*/  ISETP.EQ.OR P0, PT, R6, RZ, !P0 ;  /* 0x000000ff0600720c */ /* 0x000fc80004702670 */
[----:B------:R-:W-:-:S04]  /*0420*/  ISETP.EQ.OR P0, PT, R7, RZ, P0 ;  /* 0x000000ff0700720c */ /* 0x000fc80000702670 */
[----:B------:R-:W-:-:S13]  /*0430*/  ISETP.EQ.OR P0, PT, R7, R2, P0 ;  /* 0x000000020700720c */ /* 0x000fda0000702670 */
[----:B------:R-:W-:Y:S05]  /*0440*/  @P0 EXIT ;  /* 0x000000000000094d */ /* 0x000fea0003800000 */
[----:B------:R-:W0:Y:S01]  /*0450*/  LDC.64 R2, c[0x0][0x380] ;  /* 0x0000e000ff027b82 */ /* 0x000e220000000a00 */
[----:B------:R-:W1:Y:S01]  /*0460*/  LDCU.64 UR4, c[0x0][0x358] ;  /* 0x00006b00ff0477ac */ /* 0x000e620008000a00 */
[----:B------:R-:W-:-:S06]  /*0470*/  IMAD R13, R0, R6, R7 ;  /* 0x00000006000d7224 */ /* 0x000fcc00078e0207 */
[----:B------:R-:W2:Y:S08]  /*0480*/  LDC.64 R4, c[0x0][0x388] ;  /* 0x0000e200ff047b82 */ /* 0x000eb00000000a00 */
[----:B------:R-:W3:Y:S01]  /*0490*/  LDC.64 R8, c[0x0][0x390] ;  /* 0x0000e400ff087b82 */ /* 0x000ee20000000a00 */
[----:B0-----:R-:W-:-:S06]  /*04a0*/  IMAD.WIDE R2, R13, 0x8, R2 ;  /* 0x000000080d027825 */ /* 0x001fcc00078e0202 */
[----:B-1----:R-:W4:Y:S01]  /*04b0*/  LDG.E.64 R2, desc[UR4][R2.64] ;  /* 0x0000000402027981 */ /* 0x002f22000c1e1b00 */
[----:B--2---:R-:W-:-:S06]  /*04c0*/  IMAD.WIDE R4, R13, 0x8, R4 ;  /* 0x000000080d047825 */ /* 0x004fcc00078e0204 */
[----:B------:R-:W4:Y:S02]  /*04d0*/  LDG.E.64 R4, desc[UR4][R4.64] ;  /* 0x0000000404047981 */ /* 0x000f24000c1e1b00 */
[----:B----4-:R-:W-:-:S08]  /*04e0*/  DADD R6, R2, -R4 ;  /* 0x0000000002067229 */ /* 0x010fd00000000804 */
[----:B------:R-:W-:Y:S01]  /*04f0*/  DADD R10, -RZ, |R6| ;  /* 0x00000000ff0a7229 */ /* 0x000fe20000000506 */
[----:B---3--:R-:W-:-:S06]  /*0500*/  IMAD.WIDE R6, R13, 0x8, R8 ;  /* 0x000000080d067825 */ /* 0x008fcc00078e0208 */
[----:B------:R-:W-:Y:S01]  /*0510*/  STG.E.64 desc[UR4][R6.64], R10 ;  /* 0x0000000a06007986 */ /* 0x000fe2000c101b04 */
[----:B------:R-:W-:Y:S05]  /*0520*/  EXIT ;  /* 0x000000000000794d */ /* 0x000fea0003800000 */
.L_x_147:
        /* <DEDUP_REMOVED lines=13> */
.L_x_153:


//--------------------- .text._Z9calculatePdS_    --------------------------
	.section	.text._Z9calculatePdS_,"ax",@progbits
	.align	128
        .global         _Z9calculatePdS_
        .type           _Z9calculatePdS_,@function
        .size           _Z9calculatePdS_,(.L_x_154 - _Z9calculatePdS_)
        .other          _Z9calculatePdS_,@"STO_CUDA_ENTRY STV_DEFAULT"
_Z9calculatePdS_:
.text._Z9calculatePdS_:
[----:B------:R-:W-:Y:S08]  /*0000*/  LDC R1, c[0x0][0x37c] ;  /* 0x0000df00ff017b82 */ /* 0x000ff00000000800 */
[----:B------:R-:W0:Y:S01]  /*0010*/  S2UR UR6, SR_CTAID.X ;  /* 0x00000000000679c3 */ /* 0x000e220000002500 */
[----:B------:R-:W1:Y:S07]  /*0020*/  S2R R2, SR_TID.X ;  /* 0x0000000000027919 */ /* 0x000e6e0000002100 */
[----:B------:R-:W0:Y:S02]  /*0030*/  LDC R5, c[0x0][0x360] ;  /* 0x0000d800ff057b82 */ /* 0x000e240000000800 */
[----:B0-----:R-:W-:-:S04]  /*0040*/  ISETP.NE.AND P0, PT, R5, UR6, PT ;  /* 0x0000000605007c0c */ /* 0x001fc8000bf05270 */
[----:B------:R-:W-:-:S04]  /*0050*/  ISETP.EQ.OR P0, PT, RZ, UR6, !P0 ;  /* 0x00000006ff007c0c */ /* 0x000fc8000c702670 */
[----:B-1----:R-:W-:-:S04]  /*0060*/  ISETP.EQ.OR P0, PT, R2, RZ, P0 ;  /* 0x000000ff0200720c */ /* 0x002fc80000702670 */
[----:B------:R-:W-:-:S13]  /*0070*/  ISETP.EQ.OR P0, PT, R2, R5, P0 ;  /* 0x000000050200720c */ /* 0x000fda0000702670 */
[----:B------:R-:W-:Y:S05]  /*0080*/  @P0 EXIT ;  /* 0x000000000000094d */ /* 0x000fea0003800000 */
[----:B------:R-:W0:Y:S01]  /*0090*/  LDCU.128 UR8, c[0x0][0x380] ;  /* 0x00007000ff0877ac */ /* 0x000e220008000c00 */
[----:B------:R-:W-:Y:S02]  /*00a0*/  VIADD R4, R5, 0x1 ;  /* 0x0000000105047836 */ /* 0x000fe40000000000 */
[----:B------:R-:W-:Y:S01]  /*00b0*/  IMAD.MOV.U32 R5, RZ, RZ, RZ ;  /* 0x000000ffff057224 */ /* 0x000fe200078e00ff */
[----:B------:R-:W1:Y:S01]  /*00c0*/  LDCU.64 UR4, c[0x0][0x358] ;  /* 0x00006b00ff0477ac */ /* 0x000e620008000a00 */
[----:B------:R-:W-:Y:S02]  /*00d0*/  IMAD.MOV.U32 R3, RZ, RZ, RZ ;  /* 0x000000ffff037224 */ /* 0x000fe400078e00ff */
[----:B------:R-:W-:-:S04]  /*00e0*/  IMAD.WIDE.U32 R8, R4, UR6, -R4 ;  /* 0x0000000604087c25 */ /* 0x000fc8000f8e0804 */
[----:B------:R-:W-:Y:S01]  /*00f0*/  IMAD.WIDE.U32 R6, R4, UR6, R2 ;  /* 0x0000000604067c25 */ /* 0x000fe2000f8e0002 */
[----:B------:R-:W-:-:S03]  /*0100*/  IADD3 R3, P0, PT, R8, R2, RZ ;  /* 0x0000000208037210 */ /* 0x000fc60007f1e0ff */
[C---:B------:R-:W-:Y:S01]  /*0110*/  IMAD.SHL.U32 R2, R6.reuse, 0x8, RZ ;  /* 0x0000000806027824 */ /* 0x040fe200078e00ff */
[----:B------:R-:W-:Y:S01]  /*0120*/  SHF.L.U64.HI R0, R6, 0x3, R7 ;  /* 0x0000000306007819 */ /* 0x000fe20000010207 */
[----:B------:R-:W-:Y:S01]  /*0130*/  IMAD.X R8, RZ, RZ, R9, P0 ;  /* 0x000000ffff087224 */ /* 0x000fe200000e0609 */
[C---:B0-----:R-:W-:Y:S02]  /*0140*/  LEA R10, P1, R3.reuse, UR8, 0x3 ;  /* 0x00000008030a7c11 */ /* 0x041fe4000f8218ff */
[----:B------:R-:W-:Y:S02]  /*0150*/  IADD3 R6, P0, PT, R2, UR8, RZ ;  /* 0x0000000802067c10 */ /* 0x000fe4000ff1e0ff */
[----:B------:R-:W-:Y:S02]  /*0160*/  LEA.HI.X R11, R3, UR9, R8, 0x3, P1 ;  /* 0x00000009030b7c11 */ /* 0x000fe400088f1c08 */
[----:B------:R-:W-:-:S04]  /*0170*/  IADD3.X R7, PT, PT, R0, UR9, RZ, P0, !PT ;  /* 0x0000000900077c10 */ /* 0x000fc800087fe4ff */
[----:B-1----:R-:W2:Y:S01]  /*0180*/  LDG.E.64 R10, desc[UR4][R10.64] ;  /* 0x000000040a0a7981 */ /* 0x002ea2000c1e1b00 */
[----:B------:R-:W-:-:S03]  /*0190*/  IMAD.WIDE.U32 R4, R4, 0x8, R6 ;  /* 0x0000000804047825 */ /* 0x000fc600078e0006 */
[----:B------:R-:W2:Y:S04]  /*01a0*/  LDG.E.64 R8, desc[UR4][R6.64+-0x8] ;  /* 0xfffff80406087981 */ /* 0x000ea8000c1e1b00 */
[----:B------:R-:W3:Y:S04]  /*01b0*/  LDG.E.64 R4, desc[UR4][R4.64] ;  /* 0x0000000404047981 */ /* 0x000ee8000c1e1b00 */
[----:B------:R-:W4:Y:S01]  /*01c0*/  LDG.E.64 R12, desc[UR4][R6.64+0x8] ;  /* 0x00000804060c7981 */ /* 0x000f22000c1e1b00 */
[----:B------:R-:W-:-:S04]  /*01d0*/  IADD3 R2, P0, PT, R2, UR10, RZ ;  /* 0x0000000a02027c10 */ /* 0x000fc8000ff1e0ff */
[----:B------:R-:W-:Y:S01]  /*01e0*/  IADD3.X R3, PT, PT, R0, UR11, RZ, P0, !PT ;  /* 0x0000000b00037c10 */ /* 0x000fe200087fe4ff */
[----:B--2---:R-:W-:-:S08]  /*01f0*/  DADD R8, R8, R10 ;  /* 0x0000000008087229 */ /* 0x004fd0000000000a */
[----:B---3--:R-:W-:-:S08]  /*0200*/  DADD R8, R8, R4 ;  /* 0x0000000008087229 */ /* 0x008fd00000000004 */
[----:B----4-:R-:W-:-:S08]  /*0210*/  DADD R8, R8, R12 ;  /* 0x0000000008087229 */ /* 0x010fd0000000000c */
[----:B------:R-:W-:-:S07]  /*0220*/  DMUL R8, R8, 0.25 ;  /* 0x3fd0000008087828 */ /* 0x000fce0000000000 */
[----:B------:R-:W-:Y:S01]  /*0230*/  STG.E.64 desc[UR4][R2.64], R8 ;  /* 0x0000000802007986 */ /* 0x000fe2000c101b04 */
[----:B------:R-:W-:Y:S05]  /*0240*/  EXIT ;  /* 0x000000000000794d */ /* 0x000fea0003800000 */
.L_x_148:
        /* <DEDUP_REMOVED lines=11> */
.L_x_154:


//--------------------- .nv.shared._ZN3cub18CUB_300001_SM_10006detail6reduce28DeviceReduceSingleTileKernelINS2_10policy_hubIdjN4cuda3__47maximumIvEEE10Policy1000EPdSB_iS8_ddNS5_3std3__410__identityEEEvT0_T1_T2_T3_T4_T6_ --------------------------
	.section	.nv.shared._ZN3cub18CUB_300001_SM_10006detail6reduce28DeviceReduceSingleTileKernelINS2_10policy_hubIdjN4cuda3__47maximumIvEEE10Policy1000EPdSB_iS8_ddNS5_3std3__410__identityEEEvT0_T1_T2_T3_T4_T6_,"aw",@nobits
	.sectionflags	@""
	.align	8
.nv.shared._ZN3cub18CUB_300001_SM_10006detail6reduce28DeviceReduceSingleTileKernelINS2_10policy_hubIdjN4cuda3__47maximumIvEEE10Policy1000EPdSB_iS8_ddNS5_3std3__410__identityEEEvT0_T1_T2_T3_T4_T6_:
	.zero		1104


//--------------------- .nv.shared.reserved.0     --------------------------
	.section	.nv.shared.reserved.0,"aw",@nobits
	.weak		__nv_reservedSMEM_offset_0_alias
	.size		__nv_reservedSMEM_offset_0_alias, 0, 64
	.other		__nv_reservedSMEM_offset_0_alias,@"STO_CUDA_RESERVED_SHARED STV_DEFAULT"
__nv_reservedSMEM_offset_0_alias:
	.zero		0
	.zero		64


//--------------------- .nv.global                --------------------------
	.section	.nv.global,"aw",@nobits
.nv.global:
	.type		_ZN34_INTERNAL_ba99e3bc_4_k_cu_198f06d96thrust24THRUST_300001_SM_1000_NS12placeholders2_5E,@object
	.size		_ZN34_INTERNAL_ba99e3bc_4_k_cu_198f06d96thrust24THRUST_300001_SM_1000_NS12placeholders2_5E,(_ZN34_INTERNAL_ba99e3bc_4_k_cu_198f06d94cuda3std3__45__cpo6cbeginE - _ZN34_INTERNAL_ba99e3bc_4_k_cu_198f06d96thrust24THRUST_300001_SM_1000_NS12placeholders2_5E)
_ZN34_INTERNAL_ba99e3bc_4_k_cu_198f06d96thrust24THRUST_300001_SM_1000_NS12placeholders2_5E:
	.zero		1
	.type		_ZN34_INTERNAL_ba99e3bc_4_k_cu_198f06d94cuda3std3__45__cpo6cbeginE,@object
	.size		_ZN34_INTERNAL_ba99e3bc_4_k_cu_198f06d94cuda3std3__45__cpo6cbeginE,(_ZN34_INTERNAL_ba99e3bc_4_k_cu_198f06d94cuda3std6ranges3__45__cpo6cbeginE - _ZN34_INTERNAL_ba99e3bc_4_k_cu_198f06d94cuda3std3__45__cpo6cbeginE)
_ZN34_INTERNAL_ba99e3bc_4_k_cu_198f06d94cuda3std3__45__cpo6cbeginE:
	.zero		1
	.type		_ZN34_INTERNAL_ba99e3bc_4_k_cu_198f06d94cuda3std6ranges3__45__cpo6cbeginE,@object
	.size		_ZN34_INTERNAL_ba99e3bc_4_k_cu_198f06d94cuda3std6ranges3__45__cpo6cbeginE,(_ZN34_INTERNAL_ba99e3bc_4_k_cu_198f06d94cuda3std3__48in_placeE - _ZN34_INTERNAL_ba99e3bc_4_k_cu_198f06d94cuda3std6ranges3__45__cpo6cbeginE)
_ZN34_INTERNAL_ba99e3bc_4_k_cu_198f06d94cuda3std6ranges3__45__cpo6cbeginE:
	.zero		1
	.type		_ZN34_INTERNAL_ba99e3bc_4_k_cu_198f06d94cuda3std3__48in_placeE,@object
	.size		_ZN34_INTERNAL_ba99e3bc_4_k_cu_198f06d94cuda3std3__48in_placeE,(_ZN34_INTERNAL_ba99e3bc_4_k_cu_198f06d94cuda3std6ranges3__45__cpo4sizeE - _ZN34_INTERNAL_ba99e3bc_4_k_cu_198f06d94cuda3std3__48in_placeE)
_ZN34_INTERNAL_ba99e3bc_4_k_cu_198f06d94cuda3std3__48in_placeE:
	.zero		1
	.type		_ZN34_INTERNAL_ba99e3bc_4_k_cu_198f06d94cuda3std6ranges3__45__cpo4sizeE,@object
	.size		_ZN34_INTERNAL_ba99e3bc_4_k_cu_198f06d94cuda3std6ranges3__45__cpo4sizeE,(_ZN34_INTERNAL_ba99e3bc_4_k_cu_198f06d96thrust24THRUST_300001_SM_1000_NS12placeholders2_9E - _ZN34_INTERNAL_ba99e3bc_4_k_cu_198f06d94cuda3std6ranges3__45__cpo4sizeE)
_ZN34_INTERNAL_ba99e3bc_4_k_cu_198f06d94cuda3std6ranges3__45__cpo4sizeE:
	.zero		1
	.type		_ZN34_INTERNAL_ba99e3bc_4_k_cu_198f06d96thrust24THRUST_300001_SM_1000_NS12placeholders2_9E,@object
	.size		_ZN34_INTERNAL_ba99e3bc_4_k_cu_198f06d96thrust24THRUST_300001_SM_1000_NS12placeholders2_9E,(_ZN34_INTERNAL_ba99e3bc_4_k_cu_198f06d94cuda3std3__45__cpo7crbeginE - _ZN34_INTERNAL_ba99e3bc_4_k_cu_198f06d96thrust24THRUST_300001_SM_1000_NS12placeholders2_9E)
_ZN34_INTERNAL_ba99e3bc_4_k_cu_198f06d96thrust24THRUST_300001_SM_1000_NS12placeholders2_9E:
	.zero		1
	.type		_ZN34_INTERNAL_ba99e3bc_4_k_cu_198f06d94cuda3std3__45__cpo7crbeginE,@object
	.size		_ZN34_INTERNAL_ba99e3bc_4_k_cu_198f06d94cuda3std3__45__cpo7crbeginE,(_ZN34_INTERNAL_ba99e3bc_4_k_cu_198f06d94cuda3std6ranges3__45__cpo4nextE - _ZN34_INTERNAL_ba99e3bc_4_k_cu_198f06d94cuda3std3__45__cpo7crbeginE)
_ZN34_INTERNAL_ba99e3bc_4_k_cu_198f06d94cuda3std3__45__cpo7crbeginE:
	.zero		1
	.type		_ZN34_INTERNAL_ba99e3bc_4_k_cu_198f06d94cuda3std6ranges3__45__cpo4nextE,@object
	.size		_ZN34_INTERNAL_ba99e3bc_4_k_cu_198f06d94cuda3std6ranges3__45__cpo4nextE,(_ZN34_INTERNAL_ba99e3bc_4_k_cu_198f06d94cuda3std6ranges3__45__cpo4swapE - _ZN34_INTERNAL_ba99e3bc_4_k_cu_198f06d94cuda3std6ranges3__45__cpo4nextE)
_ZN34_INTERNAL_ba99e3bc_4_k_cu_198f06d94cuda3std6ranges3__45__cpo4nextE:
	.zero		1
	.type		_ZN34_INTERNAL_ba99e3bc_4_k_cu_198f06d94cuda3std6ranges3__45__cpo4swapE,@object
	.size		_ZN34_INTERNAL_ba99e3bc_4_k_cu_198f06d94cuda3std6ranges3__45__cpo4swapE,(_ZN34_INTERNAL_ba99e3bc_4_k_cu_198f06d96thrust24THRUST_300001_SM_1000_NS12placeholders2_1E - _ZN34_INTERNAL_ba99e3bc_4_k_cu_198f06d94cuda3std6ranges3__45__cpo4swapE)
_ZN34_INTERNAL_ba99e3bc_4_k_cu_198f06d94cuda3std6ranges3__45__cpo4swapE:
	.zero		1
	.type		_ZN34_INTERNAL_ba99e3bc_4_k_cu_198f06d96thrust24THRUST_300001_SM_1000_NS12placeholders2_1E,@object
	.size		_ZN34_INTERNAL_ba99e3bc_4_k_cu_198f06d96thrust24THRUST_300001_SM_1000_NS12placeholders2_1E,(_ZN34_INTERNAL_ba99e3bc_4_k_cu_198f06d96thrust24THRUST_300001_SM_1000_NS12placeholders2_3E - _ZN34_INTERNAL_ba99e3bc_4_k_cu_198f06d96thrust24THRUST_300001_SM_1000_NS12placeholders2_1E)
_ZN34_INTERNAL_ba99e3bc_4_k_cu_198f06d96thrust24THRUST_300001_SM_1000_NS12placeholders2_1E:
	.zero		1
	.type		_ZN34_INTERNAL_ba99e3bc_4_k_cu_198f06d96thrust24THRUST_300001_SM_1000_NS12placeholders2_3E,@object
	.size		_ZN34_INTERNAL_ba99e3bc_4_k_cu_198f06d96thrust24THRUST_300001_SM_1000_NS12placeholders2_3E,(_ZN34_INTERNAL_ba99e3bc_4_k_cu_198f06d94cuda3std3__45__cpo5beginE - _ZN34_INTERNAL_ba99e3bc_4_k_cu_198f06d96thrust24THRUST_300001_SM_1000_NS12placeholders2_3E)
_ZN34_INTERNAL_ba99e3bc_4_k_cu_198f06d96thrust24THRUST_300001_SM_1000_NS12placeholders2_3E:
	.zero		1
	.type		_ZN34_INTERNAL_ba99e3bc_4_k_cu_198f06d94cuda3std3__45__cpo5beginE,@object
	.size		_ZN34_INTERNAL_ba99e3bc_4_k_cu_198f06d94cuda3std3__45__cpo5beginE,(_ZN34_INTERNAL_ba99e3bc_4_k_cu_198f06d94cuda3std6ranges3__45__cpo5beginE - _ZN34_INTERNAL_ba99e3bc_4_k_cu_198f06d94cuda3std3__45__cpo5beginE)
_ZN34_INTERNAL_ba99e3bc_4_k_cu_198f06d94cuda3std3__45__cpo5beginE:
	.zero		1
	.type		_ZN34_INTERNAL_ba99e3bc_4_k_cu_198f06d94cuda3std6ranges3__45__cpo5beginE,@object
	.size		_ZN34_INTERNAL_ba99e3bc_4_k_cu_198f06d94cuda3std6ranges3__45__cpo5beginE,(_ZN34_INTERNAL_ba99e3bc_4_k_cu_198f06d94cuda3std3__436_GLOBAL__N__ba99e3bc_4_k_cu_198f06d96ignoreE - _ZN34_INTERNAL_ba99e3bc_4_k_cu_198f06d94cuda3std6ranges3__45__cpo5beginE)
_ZN34_INTERNAL_ba99e3bc_4_k_cu_198f06d94cuda3std6ranges3__45__cpo5beginE:
	.zero		1
	.type		_ZN34_INTERNAL_ba99e3bc_4_k_cu_198f06d94cuda3std3__436_GLOBAL__N__ba99e3bc_4_k_cu_198f06d96ignoreE,@object
	.size		_ZN34_INTERNAL_ba99e3bc_4_k_cu_198f06d94cuda3std3__436_GLOBAL__N__ba99e3bc_4_k_cu_198f06d96ignoreE,(_ZN34_INTERNAL_ba99e3bc_4_k_cu_198f06d94cuda3std6ranges3__45__cpo4dataE - _ZN34_INTERNAL_ba99e3bc_4_k_cu_198f06d94cuda3std3__436_GLOBAL__N__ba99e3bc_4_k_cu_198f06d96ignoreE)
_ZN34_INTERNAL_ba99e3bc_4_k_cu_198f06d94cuda3std3__436_GLOBAL__N__ba99e3bc_4_k_cu_198f06d96ignoreE:
	.zero		1
	.type		_ZN34_INTERNAL_ba99e3bc_4_k_cu_198f06d94cuda3std6ranges3__45__cpo4dataE,@object
	.size		_ZN34_INTERNAL_ba99e3bc_4_k_cu_198f06d94cuda3std6ranges3__45__cpo4dataE,(_ZN34_INTERNAL_ba99e3bc_4_k_cu_198f06d96thrust24THRUST_300001_SM_1000_NS12placeholders2_7E - _ZN34_INTERNAL_ba99e3bc_4_k_cu_198f06d94cuda3std6ranges3__45__cpo4dataE)
_ZN34_INTERNAL_ba99e3bc_4_k_cu_198f06d94cuda3std6ranges3__45__cpo4dataE:
	.zero		1
	.type		_ZN34_INTERNAL_ba99e3bc_4_k_cu_198f06d96thrust24THRUST_300001_SM_1000_NS12placeholders2_7E,@object
	.size		_ZN34_INTERNAL_ba99e3bc_4_k_cu_198f06d96thrust24THRUST_300001_SM_1000_NS12placeholders2_7E,(_ZN34_INTERNAL_ba99e3bc_4_k_cu_198f06d94cuda3std3__45__cpo6rbeginE - _ZN34_INTERNAL_ba99e3bc_4_k_cu_198f06d96thrust24THRUST_300001_SM_1000_NS12placeholders2_7E)
_ZN34_INTERNAL_ba99e3bc_4_k_cu_198f06d96thrust24THRUST_300001_SM_1000_NS12placeholders2_7E:
	.zero		1
	.type		_ZN34_INTERNAL_ba99e3bc_4_k_cu_198f06d94cuda3std3__45__cpo6rbeginE,@object
	.size		_ZN34_INTERNAL_ba99e3bc_4_k_cu_198f06d94cuda3std3__45__cpo6rbeginE,(_ZN34_INTERNAL_ba99e3bc_4_k_cu_198f06d94cuda3std6ranges3__45__cpo7advanceE - _ZN34_INTERNAL_ba99e3bc_4_k_cu_198f06d94cuda3std3__45__cpo6rbeginE)
_ZN34_INTERNAL_ba99e3bc_4_k_cu_198f06d94cuda3std3__45__cpo6rbeginE:
	.zero		1
	.type		_ZN34_INTERNAL_ba99e3bc_4_k_cu_198f06d94cuda3std6ranges3__45__cpo7advanceE,@object
	.size		_ZN34_INTERNAL_ba99e3bc_4_k_cu_198f06d94cuda3std6ranges3__45__cpo7advanceE,(_ZN34_INTERNAL_ba99e3bc_4_k_cu_198f06d94cuda3std3__47nulloptE - _ZN34_INTERNAL_ba99e3bc_4_k_cu_198f06d94cuda3std6ranges3__45__cpo7advanceE)
_ZN34_INTERNAL_ba99e3bc_4_k_cu_198f06d94cuda3std6ranges3__45__cpo7advanceE:
	.zero		1
	.type		_ZN34_INTERNAL_ba99e3bc_4_k_cu_198f06d94cuda3std3__47nulloptE,@object
	.size		_ZN34_INTERNAL_ba99e3bc_4_k_cu_198f06d94cuda3std3__47nulloptE,(_ZN34_INTERNAL_ba99e3bc_4_k_cu_198f06d94cuda3std6ranges3__45__cpo8distanceE - _ZN34_INTERNAL_ba99e3bc_4_k_cu_198f06d94cuda3std3__47nulloptE)
_ZN34_INTERNAL_ba99e3bc_4_k_cu_198f06d94cuda3std3__47nulloptE:
	.zero		1
	.type		_ZN34_INTERNAL_ba99e3bc_4_k_cu_198f06d94cuda3std6ranges3__45__cpo8distanceE,@object
	.size		_ZN34_INTERNAL_ba99e3bc_4_k_cu_198f06d94cuda3std6ranges3__45__cpo8distanceE,(_ZN34_INTERNAL_ba99e3bc_4_k_cu_198f06d96thrust24THRUST_300001_SM_1000_NS12placeholders2_6E - _ZN34_INTERNAL_ba99e3bc_4_k_cu_198f06d94cuda3std6ranges3__45__cpo8distanceE)
_ZN34_INTERNAL_ba99e3bc_4_k_cu_198f06d94cuda3std6ranges3__45__cpo8distanceE:
	.zero		1
	.type		_ZN34_INTERNAL_ba99e3bc_4_k_cu_198f06d96thrust24THRUST_300001_SM_1000_NS12placeholders2_6E,@object
	.size		_ZN34_INTERNAL_ba99e3bc_4_k_cu_198f06d96thrust24THRUST_300001_SM_1000_NS12placeholders2_6E,(_ZN34_INTERNAL_ba99e3bc_4_k_cu_198f06d94cuda3std3__45__cpo4cendE - _ZN34_INTERNAL_ba99e3bc_4_k_cu_198f06d96thrust24THRUST_300001_SM_1000_NS12placeholders2_6E)
_ZN34_INTERNAL_ba99e3bc_4_k_cu_198f06d96thrust24THRUST_300001_SM_1000_NS12placeholders2_6E:
	.zero		1
	.type		_ZN34_INTERNAL_ba99e3bc_4_k_cu_198f06d94cuda3std3__45__cpo4cendE,@object
	.size		_ZN34_INTERNAL_ba99e3bc_4_k_cu_198f06d94cuda3std3__45__cpo4cendE,(_ZN34_INTERNAL_ba99e3bc_4_k_cu_198f06d94cuda3std6ranges3__45__cpo4cendE - _ZN34_INTERNAL_ba99e3bc_4_k_cu_198f06d94cuda3std3__45__cpo4cendE)
_ZN34_INTERNAL_ba99e3bc_4_k_cu_198f06d94cuda3std3__45__cpo4cendE:
	.zero		1
	.type		_ZN34_INTERNAL_ba99e3bc_4_k_cu_198f06d94cuda3std6ranges3__45__cpo4cendE,@object
	.size		_ZN34_INTERNAL_ba99e3bc_4_k_cu_198f06d94cuda3std6ranges3__45__cpo4cendE,(_ZN34_INTERNAL_ba99e3bc_4_k_cu_198f06d94cuda3std3__420unreachable_sentinelE - _ZN34_INTERNAL_ba99e3bc_4_k_cu_198f06d94cuda3std6ranges3__45__cpo4cendE)
_ZN34_INTERNAL_ba99e3bc_4_k_cu_198f06d94cuda3std6ranges3__45__cpo4cendE:
	.zero		1
	.type		_ZN34_INTERNAL_ba99e3bc_4_k_cu_198f06d94cuda3std3__420unreachable_sentinelE,@object
	.size		_ZN34_INTERNAL_ba99e3bc_4_k_cu_198f06d94cuda3std3__420unreachable_sentinelE,(_ZN34_INTERNAL_ba99e3bc_4_k_cu_198f06d94cuda3std6ranges3__45__cpo5ssizeE - _ZN34_INTERNAL_ba99e3bc_4_k_cu_198f06d94cuda3std3__420unreachable_sentinelE)
_ZN34_INTERNAL_ba99e3bc_4_k_cu_198f06d94cuda3std3__420unreachable_sentinelE:
	.zero		1
	.type		_ZN34_INTERNAL_ba99e3bc_4_k_cu_198f06d94cuda3std6ranges3__45__cpo5ssizeE,@object
	.size		_ZN34_INTERNAL_ba99e3bc_4_k_cu_198f06d94cuda3std6ranges3__45__cpo5ssizeE,(_ZN34_INTERNAL_ba99e3bc_4_k_cu_198f06d96thrust24THRUST_300001_SM_1000_NS12placeholders3_10E - _ZN34_INTERNAL_ba99e3bc_4_k_cu_198f06d94cuda3std6ranges3__45__cpo5ssizeE)
_ZN34_INTERNAL_ba99e3bc_4_k_cu_198f06d94cuda3std6ranges3__45__cpo5ssizeE:
	.zero		1
	.type		_ZN34_INTERNAL_ba99e3bc_4_k_cu_198f06d96thrust24THRUST_300001_SM_1000_NS12placeholders3_10E,@object
	.size		_ZN34_INTERNAL_ba99e3bc_4_k_cu_198f06d96thrust24THRUST_300001_SM_1000_NS12placeholders3_10E,(_ZN34_INTERNAL_ba99e3bc_4_k_cu_198f06d94cuda3std3__45__cpo5crendE - _ZN34_INTERNAL_ba99e3bc_4_k_cu_198f06d96thrust24THRUST_300001_SM_1000_NS12placeholders3_10E)
_ZN34_INTERNAL_ba99e3bc_4_k_cu_198f06d96thrust24THRUST_300001_SM_1000_NS12placeholders3_10E:
	.zero		1
	.type		_ZN34_INTERNAL_ba99e3bc_4_k_cu_198f06d94cuda3std3__45__cpo5crendE,@object
	.size		_ZN34_INTERNAL_ba99e3bc_4_k_cu_198f06d94cuda3std3__45__cpo5crendE,(_ZN34_INTERNAL_ba99e3bc_4_k_cu_198f06d94cuda3std6ranges3__45__cpo4prevE - _ZN34_INTERNAL_ba99e3bc_4_k_cu_198f06d94cuda3std3__45__cpo5crendE)
_ZN34_INTERNAL_ba99e3bc_4_k_cu_198f06d94cuda3std3__45__cpo5crendE:
	.zero		1
	.type		_ZN34_INTERNAL_ba99e3bc_4_k_cu_198f06d94cuda3std6ranges3__45__cpo4prevE,@object
	.size		_ZN34_INTERNAL_ba99e3bc_4_k_cu_198f06d94cuda3std6ranges3__45__cpo4prevE,(_ZN34_INTERNAL_ba99e3bc_4_k_cu_198f06d94cuda3std6ranges3__45__cpo9iter_moveE - _ZN34_INTERNAL_ba99e3bc_4_k_cu_198f06d94cuda3std6ranges3__45__cpo4prevE)
_ZN34_INTERNAL_ba99e3bc_4_k_cu_198f06d94cuda3std6ranges3__45__cpo4prevE:
	.zero		1
	.type		_ZN34_INTERNAL_ba99e3bc_4_k_cu_198f06d94cuda3std6ranges3__45__cpo9iter_moveE,@object
	.size		_ZN34_INTERNAL_ba99e3bc_4_k_cu_198f06d94cuda3std6ranges3__45__cpo9iter_moveE,(_ZN34_INTERNAL_ba99e3bc_4_k_cu_198f06d96thrust24THRUST_300001_SM_1000_NS12placeholders2_2E - _ZN34_INTERNAL_ba99e3bc_4_k_cu_198f06d94cuda3std6ranges3__45__cpo9iter_moveE)
_ZN34_INTERNAL_ba99e3bc_4_k_cu_198f06d94cuda3std6ranges3__45__cpo9iter_moveE:
	.zero		1
	.type		_ZN34_INTERNAL_ba99e3bc_4_k_cu_198f06d96thrust24THRUST_300001_SM_1000_NS12placeholders2_2E,@object
	.size		_ZN34_INTERNAL_ba99e3bc_4_k_cu_198f06d96thrust24THRUST_300001_SM_1000_NS12placeholders2_2E,(_ZN34_INTERNAL_ba99e3bc_4_k_cu_198f06d96thrust24THRUST_300001_SM_1000_NS12placeholders2_4E - _ZN34_INTERNAL_ba99e3bc_4_k_cu_198f06d96thrust24THRUST_300001_SM_1000_NS12placeholders2_2E)
_ZN34_INTERNAL_ba99e3bc_4_k_cu_198f06d96thrust24THRUST_300001_SM_1000_NS12placeholders2_2E:
	.zero		1
	.type		_ZN34_INTERNAL_ba99e3bc_4_k_cu_198f06d96thrust24THRUST_300001_SM_1000_NS12placeholders2_4E,@object
	.size		_ZN34_INTERNAL_ba99e3bc_4_k_cu_198f06d96thrust24THRUST_300001_SM_1000_NS12placeholders2_4E,(_ZN34_INTERNAL_ba99e3bc_4_k_cu_198f06d94cuda3std3__45__cpo3endE - _ZN34_INTERNAL_ba99e3bc_4_k_cu_198f06d96thrust24THRUST_300001_SM_1000_NS12placeholders2_4E)
_ZN34_INTERNAL_ba99e3bc_4_k_cu_198f06d96thrust24THRUST_300001_SM_1000_NS12placeholders2_4E:
	.zero		1
	.type		_ZN34_INTERNAL_ba99e3bc_4_k_cu_198f06d94cuda3std3__45__cpo3endE,@object
	.size		_ZN34_INTERNAL_ba99e3bc_4_k_cu_198f06d94cuda3std3__45__cpo3endE,(_ZN34_INTERNAL_ba99e3bc_4_k_cu_198f06d94cuda3std6ranges3__45__cpo3endE - _ZN34_INTERNAL_ba99e3bc_4_k_cu_198f06d94cuda3std3__45__cpo3endE)
_ZN34_INTERNAL_ba99e3bc_4_k_cu_198f06d94cuda3std3__45__cpo3endE:
	.zero		1
	.type		_ZN34_INTERNAL_ba99e3bc_4_k_cu_198f06d94cuda3std6ranges3__45__cpo3endE,@object
	.size		_ZN34_INTERNAL_ba99e3bc_4_k_cu_198f06d94cuda3std6ranges3__45__cpo3endE,(_ZN34_INTERNAL_ba99e3bc_4_k_cu_198f06d94cuda3std3__419piecewise_constructE - _ZN34_INTERNAL_ba99e3bc_4_k_cu_198f06d94cuda3std6ranges3__45__cpo3endE)
_ZN34_INTERNAL_ba99e3bc_4_k_cu_198f06d94cuda3std6ranges3__45__cpo3endE:
	.zero		1
	.type		_ZN34_INTERNAL_ba99e3bc_4_k_cu_198f06d94cuda3std3__419piecewise_constructE,@object
	.size		_ZN34_INTERNAL_ba99e3bc_4_k_cu_198f06d94cuda3std3__419piecewise_constructE,(_ZN34_INTERNAL_ba99e3bc_4_k_cu_198f06d94cuda3std6ranges3__45__cpo5cdataE - _ZN34_INTERNAL_ba99e3bc_4_k_cu_198f06d94cuda3std3__419piecewise_constructE)
_ZN34_INTERNAL_ba99e3bc_4_k_cu_198f06d94cuda3std3__419piecewise_constructE:
	.zero		1
	.type		_ZN34_INTERNAL_ba99e3bc_4_k_cu_198f06d94cuda3std6ranges3__45__cpo5cdataE,@object
	.size		_ZN34_INTERNAL_ba99e3bc_4_k_cu_198f06d94cuda3std6ranges3__45__cpo5cdataE,(_ZN34_INTERNAL_ba99e3bc_4_k_cu_198f06d96thrust24THRUST_300001_SM_1000_NS12placeholders2_8E - _ZN34_INTERNAL_ba99e3bc_4_k_cu_198f06d94cuda3std6ranges3__45__cpo5cdataE)
_ZN34_INTERNAL_ba99e3bc_4_k_cu_198f06d94cuda3std6ranges3__45__cpo5cdataE:
	.zero		1
	.type		_ZN34_INTERNAL_ba99e3bc_4_k_cu_198f06d96thrust24THRUST_300001_SM_1000_NS12placeholders2_8E,@object
	.size		_ZN34_INTERNAL_ba99e3bc_4_k_cu_198f06d96thrust24THRUST_300001_SM_1000_NS12placeholders2_8E,(_ZN34_INTERNAL_ba99e3bc_4_k_cu_198f06d94cuda3std3__45__cpo4rendE - _ZN34_INTERNAL_ba99e3bc_4_k_cu_198f06d96thrust24THRUST_300001_SM_1000_NS12placeholders2_8E)
_ZN34_INTERNAL_ba99e3bc_4_k_cu_198f06d96thrust24THRUST_300001_SM_1000_NS12placeholders2_8E:
	.zero		1
	.type		_ZN34_INTERNAL_ba99e3bc_4_k_cu_198f06d94cuda3std3__45__cpo4rendE,@object
	.size		_ZN34_INTERNAL_ba99e3bc_4_k_cu_198f06d94cuda3std3__45__cpo4rendE,(_ZN34_INTERNAL_ba99e3bc_4_k_cu_198f06d94cuda3std6ranges3__45__cpo9iter_swapE - _ZN34_INTERNAL_ba99e3bc_4_k_cu_198f06d94cuda3std3__45__cpo4rendE)
_ZN34_INTERNAL_ba99e3bc_4_k_cu_198f06d94cuda3std3__45__cpo4rendE:
	.zero		1
	.type		_ZN34_INTERNAL_ba99e3bc_4_k_cu_198f06d94cuda3std6ranges3__45__cpo9iter_swapE,@object
	.size		_ZN34_INTERNAL_ba99e3bc_4_k_cu_198f06d94cuda3std6ranges3__45__cpo9iter_swapE,(_ZN34_INTERNAL_ba99e3bc_4_k_cu_198f06d94cuda3std3__48unexpectE - _ZN34_INTERNAL_ba99e3bc_4_k_cu_198f06d94cuda3std6ranges3__45__cpo9iter_swapE)
_ZN34_INTERNAL_ba99e3bc_4_k_cu_198f06d94cuda3std6ranges3__45__cpo9iter_swapE:
	.zero		1
	.type		_ZN34_INTERNAL_ba99e3bc_4_k_cu_198f06d94cuda3std3__48unexpectE,@object
	.size		_ZN34_INTERNAL_ba99e3bc_4_k_cu_198f06d94cuda3std3__48unexpectE,(_ZN34_INTERNAL_ba99e3bc_4_k_cu_198f06d96thrust24THRUST_300001_SM_1000_NS6system6detail10sequential3seqE - _ZN34_INTERNAL_ba99e3bc_4_k_cu_198f06d94cuda3std3__48unexpectE)
_ZN34_INTERNAL_ba99e3bc_4_k_cu_198f06d94cuda3std3__48unexpectE:
	.zero		1
	.type		_ZN34_INTERNAL_ba99e3bc_4_k_cu_198f06d96thrust24THRUST_300001_SM_1000_NS6system6detail10sequential3seqE,@object
	.size		_ZN34_INTERNAL_ba99e3bc_4_k_cu_198f06d96thrust24THRUST_300001_SM_1000_NS6system6detail10sequential3seqE,(.L_29 - _ZN34_INTERNAL_ba99e3bc_4_k_cu_198f06d96thrust24THRUST_300001_SM_1000_NS6system6detail10sequential3seqE)
_ZN34_INTERNAL_ba99e3bc_4_k_cu_198f06d96thrust24THRUST_300001_SM_1000_NS6system6detail10sequential3seqE:
	.zero		1
.L_29:


//--------------------- .nv.shared._ZN3cub18CUB_300001_SM_10006detail6reduce18DeviceReduceKernelINS2_10policy_hubIdjN4cuda3__47maximumIvEEE10Policy1000EPdjS8_dNS5_3std3__410__identityEEEvT0_PT3_T1_NS0_13GridEvenShareISI_EET2_T4_ --------------------------
	.section	.nv.shared._ZN3cub18CUB_300001_SM_10006detail6reduce18DeviceReduceKernelINS2_10policy_hubIdjN4cuda3__47maximumIvEEE10Policy1000EPdjS8_dNS5_3std3__410__identityEEEvT0_PT3_T1_NS0_13GridEvenShareISI_EET2_T4_,"aw",@nobits
	.sectionflags	@""
	.align	8
.nv.shared._ZN3cub18CUB_300001_SM_10006detail6reduce18DeviceReduceKernelINS2_10policy_hubIdjN4cuda3__47maximumIvEEE10Policy1000EPdjS8_dNS5_3std3__410__identityEEEvT0_PT3_T1_NS0_13GridEvenShareISI_EET2_T4_:
	.zero		1104


//--------------------- .nv.shared._ZN3cub18CUB_300001_SM_10006detail6reduce28DeviceReduceSingleTileKernelINS2_10policy_hubIdjN4cuda3__47maximumIvEEE10Policy1000EPdSB_jS8_ddNS5_3std3__410__identityEEEvT0_T1_T2_T3_T4_T6_ --------------------------
	.section	.nv.shared._ZN3cub18CUB_300001_SM_10006detail6reduce28DeviceReduceSingleTileKernelINS2_10policy_hubIdjN4cuda3__47maximumIvEEE10Policy1000EPdSB_jS8_ddNS5_3std3__410__identityEEEvT0_T1_T2_T3_T4_T6_,"aw",@nobits
	.sectionflags	@""
	.align	8
.nv.shared._ZN3cub18CUB_300001_SM_10006detail6reduce28DeviceReduceSingleTileKernelINS2_10policy_hubIdjN4cuda3__47maximumIvEEE10Policy1000EPdSB_jS8_ddNS5_3std3__410__identityEEEvT0_T1_T2_T3_T4_T6_:
	.zero		1104


//--------------------- .nv.constant0._ZN3cub18CUB_300001_SM_10006detail6reduce28DeviceReduceSingleTileKernelINS2_10policy_hubIdjN4cuda3__47maximumIvEEE10Policy1000EPdSB_iS8_ddNS5_3std3__410__identityEEEvT0_T1_T2_T3_T4_T6_ --------------------------
	.section	.nv.constant0._ZN3cub18CUB_300001_SM_10006detail6reduce28DeviceReduceSingleTileKernelINS2_10policy_hubIdjN4cuda3__47maximumIvEEE10Policy1000EPdSB_iS8_ddNS5_3std3__410__identityEEEvT0_T1_T2_T3_T4_T6_,"a",@progbits
	.sectionflags	@""
	.align	4
.nv.constant0._ZN3cub18CUB_300001_SM_10006detail6reduce28DeviceReduceSingleTileKernelINS2_10policy_hubIdjN4cuda3__47maximumIvEEE10Policy1000EPdSB_iS8_ddNS5_3std3__410__identityEEEvT0_T1_T2_T3_T4_T6_:
	.zero		929


//--------------------- .nv.constant0._ZN3cub18CUB_300001_SM_10006detail6reduce18DeviceReduceKernelINS2_10policy_hubIdjN4cuda3__47maximumIvEEE10Policy1000EPdjS8_dNS5_3std3__410__identityEEEvT0_PT3_T1_NS0_13GridEvenShareISI_EET2_T4_ --------------------------
	.section	.nv.constant0._ZN3cub18CUB_300001_SM_10006detail6reduce18DeviceReduceKernelINS2_10policy_hubIdjN4cuda3__47maximumIvEEE10Policy1000EPdjS8_dNS5_3std3__410__identityEEEvT0_PT3_T1_NS0_13GridEvenShareISI_EET2_T4_,"a",@progbits
	.sectionflags	@""
	.align	4
.nv.constant0._ZN3cub18CUB_300001_SM_10006detail6reduce18DeviceReduceKernelINS2_10policy_hubIdjN4cuda3__47maximumIvEEE10Policy1000EPdjS8_dNS5_3std3__410__identityEEEvT0_PT3_T1_NS0_13GridEvenShareISI_EET2_T4_:
	.zero		958


//--------------------- .nv.constant0._ZN3cub18CUB_300001_SM_10006detail6reduce28DeviceReduceSingleTileKernelINS2_10policy_hubIdjN4cuda3__47maximumIvEEE10Policy1000EPdSB_jS8_ddNS5_3std3__410__identityEEEvT0_T1_T2_T3_T4_T6_ --------------------------
	.section	.nv.constant0._ZN3cub18CUB_300001_SM_10006detail6reduce28DeviceReduceSingleTileKernelINS2_10policy_hubIdjN4cuda3__47maximumIvEEE10Policy1000EPdSB_jS8_ddNS5_3std3__410__identityEEEvT0_T1_T2_T3_T4_T6_,"a",@progbits
	.sectionflags	@""
	.align	4
.nv.constant0._ZN3cub18CUB_300001_SM_10006detail6reduce28DeviceReduceSingleTileKernelINS2_10policy_hubIdjN4cuda3__47maximumIvEEE10Policy1000EPdSB_jS8_ddNS5_3std3__410__identityEEEvT0_T1_T2_T3_T4_T6_:
	.zero		929


//--------------------- .nv.constant0._ZN3cub18CUB_300001_SM_10006detail11EmptyKernelIvEEvv --------------------------
	.section	.nv.constant0._ZN3cub18CUB_300001_SM_10006detail11EmptyKernelIvEEvv,"a",@progbits
	.sectionflags	@""
	.align	4
.nv.constant0._ZN3cub18CUB_300001_SM_10006detail11EmptyKernelIvEEvv:
	.zero		896


//--------------------- .nv.constant0._Z13getDifferencePdS_S_ --------------------------
	.section	.nv.constant0._Z13getDifferencePdS_S_,"a",@progbits
	.sectionflags	@""
	.align	4
.nv.constant0._Z13getDifferencePdS_S_:
	.zero		920


//--------------------- .nv.constant0._Z9calculatePdS_ --------------------------
	.section	.nv.constant0._Z9calculatePdS_,"a",@progbits
	.sectionflags	@""
	.align	4
.nv.constant0._Z9calculatePdS_:
	.zero		912


//--------------------- SYMBOLS --------------------------

	.type		.nv.reservedSmem.offset0,@object
	.size		.nv.reservedSmem.offset0,0x4
	.type		.nv.reservedSmem.cap,@object
	.size		.nv.reservedSmem.cap,0x4
